def matmul_kernel(
    a_ptr,
    b_ptr,
    c_ptr,
    M,
    N,
    K,
    stride_am,
    stride_ak,
    stride_bk,
    stride_bn,
    stride_cm,
    stride_cn,
    BLOCK_M: tl.constexpr,
    BLOCK_N: tl.constexpr,
    BLOCK_K: tl.constexpr,
    GROUP_M: tl.constexpr,
):
    pid = tl.program_id(axis=0)
    num_pid_m = tl.cdiv(M, BLOCK_M)
    num_pid_n = tl.cdiv(N, BLOCK_N)
    num_pid_in_group = GROUP_M * num_pid_n
    group_id = pid // num_pid_in_group
    first_pid_m = group_id * GROUP_M
    group_size_m = min(num_pid_m - first_pid_m, GROUP_M)
    pid_m = first_pid_m + ((pid % num_pid_in_group) % group_size_m)
    pid_n = (pid % num_pid_in_group) // group_size_m

    offs_am = (pid_m * BLOCK_M + tl.arange(0, BLOCK_M)) % M
    offs_bn = (pid_n * BLOCK_N + tl.arange(0, BLOCK_N)) % N
    offs_k = tl.arange(0, BLOCK_K)
    a_ptrs = a_ptr + offs_am[:, None] * stride_am + offs_k[None, :] * stride_ak
    b_ptrs = b_ptr + offs_k[:, None] * stride_bk + offs_bn[None, :] * stride_bn

    acc = tl.zeros((BLOCK_M, BLOCK_N), dtype=tl.float32)
    for kk in range(0, tl.cdiv(K, BLOCK_K)):
        a = tl.load(a_ptrs, mask=offs_k[None, :] < K - kk * BLOCK_K, other=0.0)
        b = tl.load(b_ptrs, mask=offs_k[:, None] < K - kk * BLOCK_K, other=0.0)
        acc = tl.dot(a, b, acc)
        a_ptrs += BLOCK_K * stride_ak
        b_ptrs += BLOCK_K * stride_bk

    c = acc.to(c_ptr.dtype.element_ty)
    offs_cm = pid_m * BLOCK_M + tl.arange(0, BLOCK_M)
    offs_cn = pid_n * BLOCK_N + tl.arange(0, BLOCK_N)
    c_ptrs = c_ptr + offs_cm[:, None] * stride_cm + offs_cn[None, :] * stride_cn
    mask = (offs_cm[:, None] < M) & (offs_cn[None, :] < N)
    tl.store(c_ptrs, c, mask=mask)

# config = {"BLOCK_K": 128, "BLOCK_M": 64, "BLOCK_N": 256, "GROUP_M": 8, "arch": "sm_90", "dtype": "fp32", "num_ctas": 1, "num_stages": 8, "num_warps": 4}
# arch = sm_90


// ===== COMPILED SASS (sm_90a) =====

	.target	sm_90a

	.elftype	@"ET_EXEC"


//--------------------- .note.nv.tkinfo           --------------------------
	.section	.note.nv.tkinfo,"",@"SHT_NOTE"
	.sectionflags	@"SHF_NOTE_NV_TKINFO"
	.tkinfo
        /*0018*/ 	.word	0x00000002
        /*0030*/ 	.string	""
        /*0030*/ 	.string	"ptxas"
        /*0030*/ 	.string	"Cuda compilation tools, release 13.0, V13.0.88"
        /*0030*/ 	.string	"Build cuda_13.0.r13.0/compiler.36424714_0"
        /*0030*/ 	.string	"-v  -suppress-debug-info  -lineinfo  -arch sm_90a "



//--------------------- .note.nv.cuinfo           --------------------------
	.section	.note.nv.cuinfo,"",@"SHT_NOTE"
	.sectionflags	@"SHF_NOTE_NV_CUINFO"
        /*0018*/ 	.short	0x0002
        /*001a*/ 	.short	0x005a
        /*001c*/ 	.short	0x0082
	.zero		2


//--------------------- .nv.info                  --------------------------
	.section	.nv.info,"",@"SHT_CUDA_INFO"
	.align	4


	//----- nvinfo : EIATTR_REGCOUNT
	.align		4
        /*0000*/ 	.byte	0x04, 0x2f
        /*0002*/ 	.short	(.L_1 - .L_0)
	.align		4
.L_0:
        /*0004*/ 	.word	index@(matmul_kernel)
        /*0008*/ 	.word	0x000000ff


	//----- nvinfo : EIATTR_FRAME_SIZE
	.align		4
.L_1:
        /*000c*/ 	.byte	0x04, 0x11
        /*000e*/ 	.short	(.L_3 - .L_2)
	.align		4
.L_2:
        /*0010*/ 	.word	index@(matmul_kernel)
        /*0014*/ 	.word	0x00001460


	//----- nvinfo : EIATTR_MIN_STACK_SIZE
	.align		4
.L_3:
        /*0018*/ 	.byte	0x04, 0x12
        /*001a*/ 	.short	(.L_5 - .L_4)
	.align		4
.L_4:
        /*001c*/ 	.word	index@(matmul_kernel)
        /*0020*/ 	.word	0x00001460
.L_5:


//--------------------- .nv.compat                --------------------------
	.section	.nv.compat,"",@"SHT_CUDA_COMPAT_INFO"
	.align	4
        /*0000*/ 	.byte	0x02, 0x09, 0x01, 0x00, 0x02, 0x02, 0x04, 0x00, 0x02, 0x05, 0x05, 0x00, 0x03, 0x07, 0x01, 0x01
        /*0010*/ 	.byte	0x02, 0x03, 0x00, 0x00, 0x02, 0x06, 0x01, 0x00, 0x04, 0x0b, 0x08, 0x00, 0x00, 0x00, 0x00, 0x00
        /*0020*/ 	.byte	0x00, 0x00, 0x00, 0x00


//--------------------- .nv.info.matmul_kernel    --------------------------
	.section	.nv.info.matmul_kernel,"",@"SHT_CUDA_INFO"
	.sectionflags	@""
	.align	4


	//----- nvinfo : EIATTR_CUDA_API_VERSION
	.align		4
        /*0000*/ 	.byte	0x04, 0x37
        /*0002*/ 	.short	(.L_7 - .L_6)
.L_6:
        /*0004*/ 	.word	0x00000082


	//----- nvinfo : EIATTR_KPARAM_INFO
	.align		4
.L_7:
        /*0008*/ 	.byte	0x04, 0x17
        /*000a*/ 	.short	(.L_9 - .L_8)
.L_8:
        /*000c*/ 	.word	0x00000000
        /*0010*/ 	.short	0x000d
        /*0012*/ 	.short	0x0048
        /*0014*/ 	.byte	0x00, 0xf4, 0x21, 0x00


	//----- nvinfo : EIATTR_KPARAM_INFO
	.align		4
.L_9:
        /*0018*/ 	.byte	0x04, 0x17
        /*001a*/ 	.short	(.L_11 - .L_10)
.L_10:
        /*001c*/ 	.word	0x00000000
        /*0020*/ 	.short	0x000c
        /*0022*/ 	.short	0x0040
        /*0024*/ 	.byte	0x00, 0xf4, 0x21, 0x00


	//----- nvinfo : EIATTR_KPARAM_INFO
	.align		4
.L_11:
        /*0028*/ 	.byte	0x04, 0x17
        /*002a*/ 	.short	(.L_13 - .L_12)
.L_12:
        /*002c*/ 	.word	0x00000000
        /*0030*/ 	.short	0x000b
        /*0032*/ 	.short	0x0038
        /*0034*/ 	.byte	0x00, 0xf0, 0x11, 0x00


	//----- nvinfo : EIATTR_KPARAM_INFO
	.align		4
.L_13:
        /*0038*/ 	.byte	0x04, 0x17
        /*003a*/ 	.short	(.L_15 - .L_14)
.L_14:
        /*003c*/ 	.word	0x00000000
        /*0040*/ 	.short	0x000a
        /*0042*/ 	.short	0x0034
        /*0044*/ 	.byte	0x00, 0xf0, 0x11, 0x00


	//----- nvinfo : EIATTR_KPARAM_INFO
	.align		4
.L_15:
        /*0048*/ 	.byte	0x04, 0x17
        /*004a*/ 	.short	(.L_17 - .L_16)
.L_16:
        /*004c*/ 	.word	0x00000000
        /*0050*/ 	.short	0x0009
        /*0052*/ 	.short	0x0030
        /*0054*/ 	.byte	0x00, 0xf0, 0x11, 0x00


	//----- nvinfo : EIATTR_KPARAM_INFO
	.align		4
.L_17:
        /*0058*/ 	.byte	0x04, 0x17
        /*005a*/ 	.short	(.L_19 - .L_18)
.L_18:
        /*005c*/ 	.word	0x00000000
        /*0060*/ 	.short	0x0008
        /*0062*/ 	.short	0x002c
        /*0064*/ 	.byte	0x00, 0xf0, 0x11, 0x00


	//----- nvinfo : EIATTR_KPARAM_INFO
	.align		4
.L_19:
        /*0068*/ 	.byte	0x04, 0x17
        /*006a*/ 	.short	(.L_21 - .L_20)
.L_20:
        /*006c*/ 	.word	0x00000000
        /*0070*/ 	.short	0x0007
        /*0072*/ 	.short	0x0028
        /*0074*/ 	.byte	0x00, 0xf0, 0x11, 0x00


	//----- nvinfo : EIATTR_KPARAM_INFO
	.align		4
.L_21:
        /*0078*/ 	.byte	0x04, 0x17
        /*007a*/ 	.short	(.L_23 - .L_22)
.L_22:
        /*007c*/ 	.word	0x00000000
        /*0080*/ 	.short	0x0006
        /*0082*/ 	.short	0x0024
        /*0084*/ 	.byte	0x00, 0xf0, 0x11, 0x00


	//----- nvinfo : EIATTR_KPARAM_INFO
	.align		4
.L_23:
        /*0088*/ 	.byte	0x04, 0x17
        /*008a*/ 	.short	(.L_25 - .L_24)
.L_24:
        /*008c*/ 	.word	0x00000000
        /*0090*/ 	.short	0x0005
        /*0092*/ 	.short	0x0020
        /*0094*/ 	.byte	0x00, 0xf0, 0x11, 0x00


	//----- nvinfo : EIATTR_KPARAM_INFO
	.align		4
.L_25:
        /*0098*/ 	.byte	0x04, 0x17
        /*009a*/ 	.short	(.L_27 - .L_26)
.L_26:
        /*009c*/ 	.word	0x00000000
        /*00a0*/ 	.short	0x0004
        /*00a2*/ 	.short	0x001c
        /*00a4*/ 	.byte	0x00, 0xf0, 0x11, 0x00


	//----- nvinfo : EIATTR_KPARAM_INFO
	.align		4
.L_27:
        /*00a8*/ 	.byte	0x04, 0x17
        /*00aa*/ 	.short	(.L_29 - .L_28)
.L_28:
        /*00ac*/ 	.word	0x00000000
        /*00b0*/ 	.short	0x0003
        /*00b2*/ 	.short	0x0018
        /*00b4*/ 	.byte	0x00, 0xf0, 0x11, 0x00


	//----- nvinfo : EIATTR_KPARAM_INFO
	.align		4
.L_29:
        /*00b8*/ 	.byte	0x04, 0x17
        /*00ba*/ 	.short	(.L_31 - .L_30)
.L_30:
        /*00bc*/ 	.word	0x00000000
        /*00c0*/ 	.short	0x0002
        /*00c2*/ 	.short	0x0010
        /*00c4*/ 	.byte	0x00, 0xf4, 0x21, 0x00


	//----- nvinfo : EIATTR_KPARAM_INFO
	.align		4
.L_31:
        /*00c8*/ 	.byte	0x04, 0x17
        /*00ca*/ 	.short	(.L_33 - .L_32)
.L_32:
        /*00cc*/ 	.word	0x00000000
        /*00d0*/ 	.short	0x0001
        /*00d2*/ 	.short	0x0008
        /*00d4*/ 	.byte	0x00, 0xf4, 0x21, 0x00


	//----- nvinfo : EIATTR_KPARAM_INFO
	.align		4
.L_33:
        /*00d8*/ 	.byte	0x04, 0x17
        /*00da*/ 	.short	(.L_35 - .L_34)
.L_34:
        /*00dc*/ 	.word	0x00000000
        /*00e0*/ 	.short	0x0000
        /*00e2*/ 	.short	0x0000
        /*00e4*/ 	.byte	0x00, 0xf4, 0x21, 0x00


	//----- nvinfo : EIATTR_SPARSE_MMA_MASK
	.align		4
.L_35:
        /*00e8*/ 	.byte	0x03, 0x50
        /*00ea*/ 	.short	0x0000


	//----- nvinfo : EIATTR_MAXREG_COUNT
	.align		4
        /*00ec*/ 	.byte	0x03, 0x1b
        /*00ee*/ 	.short	0x00ff


	//----- nvinfo : EIATTR_NUM_BARRIERS
	.align		4
        /*00f0*/ 	.byte	0x02, 0x4c
        /*00f2*/ 	.byte	0x01
	.zero		1


	//----- nvinfo : EIATTR_ANNOTATIONS
	.align		4
        /*00f4*/ 	.byte	0x04, 0x55
        /*00f6*/ 	.short	(.L_37 - .L_36)


	//   ....[0]....
.L_36:
        /*00f8*/ 	.word	0x00000001
        /*00fc*/ 	.byte	0x90, 0x00, 0x00, 0x00, 0x01, 0x00, 0x00, 0x00, 0xd0, 0x06, 0x00, 0x00, 0x01, 0x00, 0x00, 0x00
        /* <DEDUP_REMOVED lines=3581> */
        /*e0dc*/ 	.byte	0x00, 0x71, 0x05, 0x00, 0x01, 0x00, 0x00, 0x00, 0x80, 0x71, 0x05, 0x00


	//----- nvinfo : EIATTR_MERCURY_ISA_VERSION
	.align		4
.L_37:
        /*e0e8*/ 	.byte	0x03, 0x5f
        /*e0ea*/ 	.short	0x0101


	//----- nvinfo : EIATTR_EXIT_INSTR_OFFSETS
	.align		4
        /*e0ec*/ 	.byte	0x04, 0x1c
        /*e0ee*/ 	.short	(.L_39 - .L_38)


	//   ....[0]....
.L_38:
        /*e0f0*/ 	.word	0x00057420


	//   ....[1]....
        /*e0f4*/ 	.word	0x00057440


	//----- nvinfo : EIATTR_REQNTID
	.align		4
.L_39:
        /*e0f8*/ 	.byte	0x04, 0x10
        /*e0fa*/ 	.short	(.L_41 - .L_40)
.L_40:
        /*e0fc*/ 	.word	0x00000080
        /*e100*/ 	.word	0x00000001
        /*e104*/ 	.word	0x00000001


	//----- nvinfo : EIATTR_CBANK_PARAM_SIZE
	.align		4
.L_41:
        /*e108*/ 	.byte	0x03, 0x19
        /*e10a*/ 	.short	0x0050


	//----- nvinfo : EIATTR_PARAM_CBANK
	.align		4
        /*e10c*/ 	.byte	0x04, 0x0a
        /*e10e*/ 	.short	(.L_43 - .L_42)
	.align		4
.L_42:
        /*e110*/ 	.word	index@(.nv.constant0.matmul_kernel)
        /*e114*/ 	.short	0x0210
        /*e116*/ 	.short	0x0050


	//----- nvinfo : EIATTR_SW_WAR
	.align		4
.L_43:
        /*e118*/ 	.byte	0x04, 0x36
        /*e11a*/ 	.short	(.L_45 - .L_44)
.L_44:
        /*e11c*/ 	.word	0x00000008
.L_45:


//--------------------- .nv.callgraph             --------------------------
	.section	.nv.callgraph,"",@"SHT_CUDA_CALLGRAPH"
	.align	4
	.sectionentsize	8
	.align		4
        /*0000*/ 	.word	0x00000000
	.align		4
        /*0004*/ 	.word	0xffffffff
	.align		4
        /*0008*/ 	.word	0x00000000
	.align		4
        /*000c*/ 	.word	0xfffffffe
	.align		4
        /*0010*/ 	.word	0x00000000
	.align		4
        /*0014*/ 	.word	0xfffffffd
	.align		4
        /*0018*/ 	.word	0x00000000
	.align		4
        /*001c*/ 	.word	0xfffffffc


//--------------------- .text.matmul_kernel       --------------------------
	.section	.text.matmul_kernel,"ax",@progbits
	.align	128
        .global         matmul_kernel
        .type           matmul_kernel,@function
        .size           matmul_kernel,(.L_x_3 - matmul_kernel)
        .other          matmul_kernel,@"STO_CUDA_ENTRY STV_DEFAULT"
matmul_kernel:
.text.matmul_kernel:
[----:B------:R-:W1:Y:S08]  /*0000*/  LDC R1, c[0x0][0x28] ;  /* 0x00000a00ff017b82 */ /* 0x000e700000000800 */
[----:B------:R-:W2:Y:S01]  /*0010*/  LDC.64 R2, c[0x0][0x228] ;  /* 0x00008a00ff027b82 */ /* 0x000ea20000000a00 */
[----:B------:R-:W3:Y:S01]  /*0020*/  S2R R5, SR_CTAID.X ;  /* 0x0000000000057919 */ /* 0x000ee20000002500 */
[----:B-1----:R-:W-:Y:S01]  /*0030*/  VIADD R1, R1, 0xffffeba0 ;  /* 0xffffeba001017836 */ /* 0x002fe20000000000 */
[----:B------:R-:W-:Y:S01]  /*0040*/  ULDC UR17, c[0x0][0x22c] ;  /* 0x00008b0000117ab9 */ /* 0x000fe20000000800 */
[----:B------:R-:W-:Y:S01]  /*0050*/  ULDC UR4, c[0x0][0x234] ;  /* 0x00008d0000047ab9 */ /* 0x000fe20000000800 */
[----:B------:R-:W1:Y:S01]  /*0060*/  S2R R179, SR_TID.X ;  /* 0x0000000000b37919 */ /* 0x000e620000002100 */
[----:B------:R-:W-:Y:S01]  /*0070*/  ULDC.64 UR6, c[0x0][0x210] ;  /* 0x0000840000067ab9 */ /* 0x000fe20000000a00 */
[----:B--2---:R-:W-:Y:S01]  /*0080*/  IMAD.MOV.U32 R13, RZ, RZ, R3 ;  /* 0x000000ffff0d7224 */ /* 0x004fe200078e0003 */
[----:B------:R2:W-:Y:S01]  /*0090*/  STL [R1+0xbb8], R2 ;  /* 0x000bb80201007387 */ /* 0x0005e20000100800 */
[----:B------:R-:W-:-:S02]  /*00a0*/  IMAD.MOV.U32 R12, RZ, RZ, R2 ;  /* 0x000000ffff0c7224 */ /* 0x000fc400078e0002 */
[----:B------:R-:W-:Y:S01]  /*00b0*/  VIADD R0, R13, 0xff ;  /* 0x000000ff0d007836 */ /* 0x000fe20000000000 */
[----:B------:R-:W-:-:S04]  /*00c0*/  IABS R201, R13 ;  /* 0x0000000d00c97213 */ /* 0x000fc80000000000 */
[----:B------:R-:W-:Y:S02]  /*00d0*/  SHF.R.S32.HI R3, RZ, 0x1f, R0 ;  /* 0x0000001fff037819 */ /* 0x000fe40000011400 */
[----:B---3--:R-:W-:Y:S02]  /*00e0*/  IABS R8, R5 ;  /* 0x0000000500087213 */ /* 0x008fe40000000000 */
[----:B------:R-:W-:-:S04]  /*00f0*/  LEA.HI R3, R3, R0, RZ, 0x8 ;  /* 0x0000000003037211 */ /* 0x000fc800078f40ff */
[----:B------:R-:W-:-:S05]  /*0100*/  SHF.R.S32.HI R3, RZ, 0x8, R3 ;  /* 0x00000008ff037819 */ /* 0x000fca0000011403 */
[----:B------:R-:W-:-:S05]  /*0110*/  IMAD.SHL.U32 R4, R3, 0x8, RZ ;  /* 0x0000000803047824 */ /* 0x000fca00078e00ff */
[-C--:B------:R-:W-:Y:S02]  /*0120*/  IABS R7, R4.reuse ;  /* 0x0000000400077213 */ /* 0x080fe40000000000 */
[----:B------:R-:W-:Y:S02]  /*0130*/  IABS R10, R4 ;  /* 0x00000004000a7213 */ /* 0x000fe40000000000 */
[----:B------:R-:W3:Y:S08]  /*0140*/  I2F.RP R0, R7 ;  /* 0x0000000700007306 */ /* 0x000ef00000209400 */
[----:B---3--:R-:W2:Y:S02]  /*0150*/  MUFU.RCP R0, R0 ;  /* 0x0000000000007308 */ /* 0x008ea40000001000 */
[----:B--2---:R-:W-:-:S02]  /*0160*/  VIADD R2, R0, 0xffffffe ;  /* 0x0ffffffe00027836 */ /* 0x004fc40000000000 */
[----:B------:R-:W-:-:S04]  /*0170*/  IMAD.MOV R0, RZ, RZ, -R10 ;  /* 0x000000ffff007224 */ /* 0x000fc800078e0a0a */
[----:B------:R2:W3:Y:S02]  /*0180*/  F2I.FTZ.U32.TRUNC.NTZ R3, R2 ;  /* 0x0000000200037305 */ /* 0x0004e4000021f000 */
[----:B--2---:R-:W-:Y:S02]  /*0190*/  IMAD.MOV.U32 R2, RZ, RZ, RZ ;  /* 0x000000ffff027224 */ /* 0x004fe400078e00ff */
[----:B---3--:R-:W-:-:S04]  /*01a0*/  IMAD.MOV R6, RZ, RZ, -R3 ;  /* 0x000000ffff067224 */ /* 0x008fc800078e0a03 */
[----:B------:R-:W-:Y:S02]  /*01b0*/  IMAD R9, R6, R7, RZ ;  /* 0x0000000706097224 */ /* 0x000fe400078e02ff */
[----:B------:R-:W-:Y:S02]  /*01c0*/  IMAD.MOV.U32 R6, RZ, RZ, R8 ;  /* 0x000000ffff067224 */ /* 0x000fe400078e0008 */
[----:B------:R-:W-:-:S06]  /*01d0*/  IMAD.HI.U32 R3, R3, R9, R2 ;  /* 0x0000000903037227 */ /* 0x000fcc00078e0002 */
[----:B------:R-:W-:-:S04]  /*01e0*/  IMAD.HI.U32 R3, R3, R6, RZ ;  /* 0x0000000603037227 */ /* 0x000fc800078e00ff */
[----:B------:R-:W-:-:S05]  /*01f0*/  IMAD R0, R3, R0, R6 ;  /* 0x0000000003007224 */ /* 0x000fca00078e0206 */
[----:B------:R-:W-:-:S13]  /*0200*/  ISETP.GT.U32.AND P1, PT, R7, R0, PT ;  /* 0x000000000700720c */ /* 0x000fda0003f24070 */
[----:B------:R-:W-:Y:S02]  /*0210*/  @!P1 IMAD.IADD R0, R0, 0x1, -R7 ;  /* 0x0000000100009824 */ /* 0x000fe400078e0a07 */
[----:B------:R-:W-:Y:S01]  /*0220*/  @!P1 VIADD R3, R3, 0x1 ;  /* 0x0000000103039836 */ /* 0x000fe20000000000 */
[----:B------:R-:W-:Y:S02]  /*0230*/  ISETP.NE.AND P1, PT, R4, RZ, PT ;  /* 0x000000ff0400720c */ /* 0x000fe40003f25270 */
[----:B------:R-:W-:Y:S02]  /*0240*/  ISETP.GE.U32.AND P0, PT, R0, R7, PT ;  /* 0x000000070000720c */ /* 0x000fe40003f06070 */
[----:B------:R-:W-:-:S04]  /*0250*/  LOP3.LUT R0, R5, R4, RZ, 0x3c, !PT ;  /* 0x0000000405007212 */ /* 0x000fc800078e3cff */
[----:B------:R-:W-:Y:S01]  /*0260*/  ISETP.GE.AND P2, PT, R0, RZ, PT ;  /* 0x000000ff0000720c */ /* 0x000fe20003f46270 */
[----:B------:R-:W-:-:S06]  /*0270*/  VIADD R0, R12, 0x3f ;  /* 0x0000003f0c007836 */ /* 0x000fcc0000000000 */
[----:B------:R-:W-:-:S04]  /*0280*/  @P0 VIADD R3, R3, 0x1 ;  /* 0x0000000103030836 */ /* 0x000fc80000000000 */
[----:B------:R-:W-:Y:S01]  /*0290*/  IMAD.MOV.U32 R2, RZ, RZ, R3 ;  /* 0x000000ffff027224 */ /* 0x000fe200078e0003 */
[----:B------:R-:W-:-:S03]  /*02a0*/  SHF.R.S32.HI R3, RZ, 0x1f, R0 ;  /* 0x0000001fff037819 */ /* 0x000fc60000011400 */
[----:B------:R-:W-:Y:S01]  /*02b0*/  @!P2 IMAD.MOV R2, RZ, RZ, -R2 ;  /* 0x000000ffff02a224 */ /* 0x000fe200078e0a02 */
[----:B------:R-:W-:Y:S02]  /*02c0*/  @!P1 LOP3.LUT R2, RZ, R4, RZ, 0x33, !PT ;  /* 0x00000004ff029212 */ /* 0x000fe400078e33ff */
[----:B------:R-:W-:-:S03]  /*02d0*/  LEA.HI R3, R3, R0, RZ, 0x6 ;  /* 0x0000000003037211 */ /* 0x000fc600078f30ff */
[----:B------:R-:W-:Y:S02]  /*02e0*/  IMAD.SHL.U32 R6, R2, 0x8, RZ ;  /* 0x0000000802067824 */ /* 0x000fe400078e00ff */
[----:B------:R-:W-:-:S03]  /*02f0*/  IMAD.MOV R2, RZ, RZ, -R2 ;  /* 0x000000ffff027224 */ /* 0x000fc600078e0a02 */
[----:B------:R-:W-:Y:S01]  /*0300*/  LEA.HI.SX32 R3, R3, -R6, 0x1a ;  /* 0x8000000603037211 */ /* 0x000fe200078fd2ff */
[----:B------:R-:W-:-:S03]  /*0310*/  IMAD R8, R4, R2, R5 ;  /* 0x0000000204087224 */ /* 0x000fc600078e0205 */
[----:B------:R-:W-:-:S04]  /*0320*/  VIMNMX R11, R3, 0x8, PT ;  /* 0x00000008030b7848 */ /* 0x000fc80003fe0100 */
[-C--:B------:R-:W-:Y:S02]  /*0330*/  IABS R7, R11.reuse ;  /* 0x0000000b00077213 */ /* 0x080fe40000000000 */
[----:B------:R-:W-:Y:S02]  /*0340*/  IABS R4, R11 ;  /* 0x0000000b00047213 */ /* 0x000fe40000000000 */
[----:B------:R-:W2:Y:S08]  /*0350*/  I2F.RP R0, R7 ;  /* 0x0000000700007306 */ /* 0x000eb00000209400 */
[----:B--2---:R-:W2:Y:S02]  /*0360*/  MUFU.RCP R0, R0 ;  /* 0x0000000000007308 */ /* 0x004ea40000001000 */
[----:B--2---:R-:W-:-:S02]  /*0370*/  VIADD R3, R0, 0xffffffe ;  /* 0x0ffffffe00037836 */ /* 0x004fc40000000000 */
[----:B------:R-:W-:-:S04]  /*0380*/  IMAD.MOV R0, RZ, RZ, -R4 ;  /* 0x000000ffff007224 */ /* 0x000fc800078e0a04 */
[----:B------:R-:W2:Y:S08]  /*0390*/  I2F.RP R4, R201 ;  /* 0x000000c900047306 */ /* 0x000eb00000209400 */
[----:B------:R-:W3:Y:S08]  /*03a0*/  F2I.FTZ.U32.TRUNC.NTZ R3, R3 ;  /* 0x0000000300037305 */ /* 0x000ef0000021f000 */
[----:B--2---:R-:W2:Y:S01]  /*03b0*/  MUFU.RCP R4, R4 ;  /* 0x0000000400047308 */ /* 0x004ea20000001000 */
[----:B---3--:R-:W-:-:S04]  /*03c0*/  IMAD.MOV R9, RZ, RZ, -R3 ;  /* 0x000000ffff097224 */ /* 0x008fc800078e0a03 */
[----:B------:R-:W-:Y:S01]  /*03d0*/  IMAD.MOV.U32 R2, RZ, RZ, R9 ;  /* 0x000000ffff027224 */ /* 0x000fe200078e0009 */
[----:B------:R-:W-:-:S03]  /*03e0*/  IABS R9, R8 ;  /* 0x0000000800097213 */ /* 0x000fc60000000000 */
[----:B------:R-:W-:Y:S02]  /*03f0*/  IMAD R5, R2, R7, RZ ;  /* 0x0000000702057224 */ /* 0x000fe400078e02ff */
[----:B------:R-:W-:-:S04]  /*0400*/  IMAD.MOV.U32 R2, RZ, RZ, RZ ;  /* 0x000000ffff027224 */ /* 0x000fc800078e00ff */
[----:B------:R-:W-:-:S04]  /*0410*/  IMAD.HI.U32 R2, R3, R5, R2 ;  /* 0x0000000503027227 */ /* 0x000fc800078e0002 */
[----:B--2---:R-:W-:Y:S02]  /*0420*/  VIADD R5, R4, 0xffffffe ;  /* 0x0ffffffe04057836 */ /* 0x004fe40000000000 */
[----:B------:R-:W-:-:S04]  /*0430*/  IMAD.HI.U32 R2, R2, R9, RZ ;  /* 0x0000000902027227 */ /* 0x000fc800078e00ff */
[----:B------:R-:W-:Y:S01]  /*0440*/  IMAD R0, R2, R0, R9 ;  /* 0x0000000002007224 */ /* 0x000fe200078e0209 */
[----:B------:R-:W-:Y:S01]  /*0450*/  IABS R9, R12 ;  /* 0x0000000c00097213 */ /* 0x000fe20000000000 */
[----:B------:R-:W2:Y:S03]  /*0460*/  F2I.FTZ.U32.TRUNC.NTZ R5, R5 ;  /* 0x0000000500057305 */ /* 0x000ea6000021f000 */
[----:B------:R-:W-:-:S05]  /*0470*/  ISETP.GT.U32.AND P1, PT, R7, R0, PT ;  /* 0x000000000700720c */ /* 0x000fca0003f24070 */
[----:B------:R-:W3:Y:S01]  /*0480*/  I2F.RP R3, R9 ;  /* 0x0000000900037306 */ /* 0x000ee20000209400 */
[----:B--2---:R-:W-:-:S07]  /*0490*/  IMAD.MOV R12, RZ, RZ, -R5 ;  /* 0x000000ffff0c7224 */ /* 0x004fce00078e0a05 */
[----:B------:R-:W-:Y:S02]  /*04a0*/  @!P1 IMAD.IADD R0, R0, 0x1, -R7 ;  /* 0x0000000100009824 */ /* 0x000fe400078e0a07 */
[----:B------:R-:W-:Y:S01]  /*04b0*/  @!P1 VIADD R2, R2, 0x1 ;  /* 0x0000000102029836 */ /* 0x000fe20000000000 */
[----:B------:R-:W-:Y:S01]  /*04c0*/  ISETP.NE.AND P1, PT, R11, RZ, PT ;  /* 0x000000ff0b00720c */ /* 0x000fe20003f25270 */
[----:B------:R-:W-:Y:S01]  /*04d0*/  IMAD R207, R12, R201, RZ ;  /* 0x000000c90ccf7224 */ /* 0x000fe200078e02ff */
[----:B------:R-:W-:Y:S01]  /*04e0*/  ISETP.GE.U32.AND P0, PT, R0, R7, PT ;  /* 0x000000070000720c */ /* 0x000fe20003f06070 */
[----:B---3--:R-:W2:Y:S01]  /*04f0*/  MUFU.RCP R3, R3 ;  /* 0x0000000300037308 */ /* 0x008ea20000001000 */
[----:B------:R-:W-:Y:S02]  /*0500*/  LOP3.LUT R0, R8, R11, RZ, 0x3c, !PT ;  /* 0x0000000b08007212 */ /* 0x000fe400078e3cff */
[----:B-1----:R-:W-:Y:S02]  /*0510*/  LOP3.LUT R7, R179, 0x3f, RZ, 0xc0, !PT ;  /* 0x0000003fb3077812 */ /* 0x002fe400078ec0ff */
[----:B------:R-:W-:-:S07]  /*0520*/  ISETP.GE.AND P2, PT, R0, RZ, PT ;  /* 0x000000ff0000720c */ /* 0x000fce0003f46270 */
[----:B------:R-:W-:-:S04]  /*0530*/  @P0 VIADD R2, R2, 0x1 ;  /* 0x0000000102020836 */ /* 0x000fc80000000000 */
[----:B------:R-:W-:Y:S02]  /*0540*/  IMAD.MOV.U32 R0, RZ, RZ, R2 ;  /* 0x000000ffff007224 */ /* 0x000fe400078e0002 */
[----:B--2---:R-:W-:Y:S02]  /*0550*/  VIADD R4, R3, 0xffffffe ;  /* 0x0ffffffe03047836 */ /* 0x004fe40000000000 */
[----:B------:R-:W-:Y:S01]  /*0560*/  @!P2 IMAD.MOV R0, RZ, RZ, -R0 ;  /* 0x000000ffff00a224 */ /* 0x000fe200078e0a00 */
[----:B------:R-:W-:Y:S01]  /*0570*/  @!P1 LOP3.LUT R0, RZ, R11, RZ, 0x33, !PT ;  /* 0x0000000bff009212 */ /* 0x000fe200078e33ff */
[----:B------:R1:W2:Y:S04]  /*0580*/  F2I.FTZ.U32.TRUNC.NTZ R3, R4 ;  /* 0x0000000400037305 */ /* 0x0002a8000021f000 */
[----:B------:R-:W-:-:S02]  /*0590*/  IMAD.MOV R2, RZ, RZ, -R0 ;  /* 0x000000ffff027224 */ /* 0x000fc400078e0a00 */
[----:B------:R-:W-:Y:S02]  /*05a0*/  IMAD.SHL.U32 R0, R0, 0x100, RZ ;  /* 0x0000010000007824 */ /* 0x000fe400078e00ff */
[----:B------:R-:W-:Y:S02]  /*05b0*/  IMAD R2, R11, R2, R8 ;  /* 0x000000020b027224 */ /* 0x000fe400078e0208 */
[----:B------:R-:W-:Y:S01]  /*05c0*/  VIADD R10, R0, 0xff ;  /* 0x000000ff000a7836 */ /* 0x000fe20000000000 */
[----:B------:R-:W-:Y:S01]  /*05d0*/  IABS R252, R0 ;  /* 0x0000000000fc7213 */ /* 0x000fe20000000000 */
[----:B-1----:R-:W-:Y:S02]  /*05e0*/  IMAD.MOV.U32 R4, RZ, RZ, RZ ;  /* 0x000000ffff047224 */ /* 0x002fe400078e00ff */
[----:B------:R-:W-:Y:S01]  /*05f0*/  IMAD.IADD R6, R6, 0x1, R2 ;  /* 0x0000000106067824 */ /* 0x000fe200078e0202 */
[----:B------:R-:W-:Y:S01]  /*0600*/  IABS R200, R10 ;  /* 0x0000000a00c87213 */ /* 0x000fe20000000000 */
[----:B------:R-:W-:Y:S01]  /*0610*/  IMAD.HI.U32 R207, R5, R207, R4 ;  /* 0x000000cf05cf7227 */ /* 0x000fe200078e0004 */
[----:B------:R-:W-:-:S03]  /*0620*/  ISETP.GE.AND P1, PT, R10, RZ, PT ;  /* 0x000000ff0a00720c */ /* 0x000fc60003f26270 */
[----:B--2---:R-:W-:Y:S02]  /*0630*/  IMAD.MOV R8, RZ, RZ, -R3 ;  /* 0x000000ffff087224 */ /* 0x004fe400078e0a03 */
[----:B------:R-:W-:-:S04]  /*0640*/  IMAD.HI.U32 R4, R207, R200, RZ ;  /* 0x000000c8cf047227 */ /* 0x000fc800078e00ff */
[----:B------:R-:W-:Y:S02]  /*0650*/  IMAD.MOV.U32 R2, RZ, RZ, RZ ;  /* 0x000000ffff027224 */ /* 0x000fe400078e00ff */
[----:B------:R-:W-:Y:S02]  /*0660*/  IMAD R5, R8, R9, RZ ;  /* 0x0000000908057224 */ /* 0x000fe400078e02ff */
[----:B------:R-:W-:Y:S02]  /*0670*/  VIADD R11, R0, 0x1 ;  /* 0x00000001000b7836 */ /* 0x000fe40000000000 */
[----:B------:R-:W-:Y:S02]  /*0680*/  IMAD R13, R6, 0x40, R7 ;  /* 0x00000040060d7824 */ /* 0x000fe400078e0207 */
[----:B------:R-:W-:Y:S01]  /*0690*/  IMAD.MOV R6, RZ, RZ, -R4 ;  /* 0x000000ffff067224 */ /* 0x000fe200078e0a04 */
[----:B------:R-:W-:Y:S01]  /*06a0*/  IABS R8, R11 ;  /* 0x0000000b00087213 */ /* 0x000fe20000000000 */
[----:B------:R-:W-:Y:S01]  /*06b0*/  IMAD.HI.U32 R2, R3, R5, R2 ;  /* 0x0000000503027227 */ /* 0x000fe200078e0002 */
[----:B------:R-:W-:Y:S01]  /*06c0*/  LOP3.LUT R3, R179, 0x40, RZ, 0xc0, !PT ;  /* 0x00000040b3037812 */ /* 0x000fe200078ec0ff */
[----:B------:R1:W-:Y:S01]  /*06d0*/  STL [R1+0xbbc], R13 ;  /* 0x000bbc0d01007387 */ /* 0x0003e20000100800 */
[----:B------:R-:W-:Y:S01]  /*06e0*/  IABS R204, R13 ;  /* 0x0000000d00cc7213 */ /* 0x000fe20000000000 */
[----:B------:R-:W-:Y:S01]  /*06f0*/  IMAD.SHL.U32 R4, R7, 0x80, RZ ;  /* 0x0000008007047824 */ /* 0x000fe200078e00ff */
[----:B------:R-:W-:Y:S01]  /*0700*/  ISETP.GE.AND P6, PT, R11, RZ, PT ;  /* 0x000000ff0b00720c */ /* 0x000fe20003fc6270 */
[----:B------:R-:W-:-:S02]  /*0710*/  IMAD.SHL.U32 R5, R179, 0x10, RZ ;  /* 0x00000010b3057824 */ /* 0x000fc400078e00ff */
[----:B------:R-:W-:Y:S01]  /*0720*/  IMAD R200, R201, R6, R200 ;  /* 0x00000006c9c87224 */ /* 0x000fe200078e02c8 */
[----:B------:R-:W-:Y:S01]  /*0730*/  LEA.HI R4, R3, R4, RZ, 0x1c ;  /* 0x0000000403047211 */ /* 0x000fe200078fe0ff */
[----:B------:R-:W-:Y:S01]  /*0740*/  IMAD.HI.U32 R3, R207, R8, RZ ;  /* 0x00000008cf037227 */ /* 0x000fe200078e00ff */
[----:B------:R-:W-:Y:S02]  /*0750*/  LOP3.LUT R5, R5, 0x70, RZ, 0xc0, !PT ;  /* 0x0000007005057812 */ /* 0x000fe400078ec0ff */
[----:B------:R-:W-:Y:S01]  /*0760*/  ISETP.GT.U32.AND P2, PT, R201, R200, PT ;  /* 0x000000c8c900720c */ /* 0x000fe20003f44070 */
[----:B------:R-:W-:-:S04]  /*0770*/  IMAD.HI.U32 R2, R2, R204, RZ ;  /* 0x000000cc02027227 */ /* 0x000fc800078e00ff */
[----:B------:R-:W-:Y:S02]  /*0780*/  IMAD.MOV R3, RZ, RZ, -R3 ;  /* 0x000000ffff037224 */ /* 0x000fe400078e0a03 */
[----:B------:R-:W-:Y:S02]  /*0790*/  IMAD.MOV R6, RZ, RZ, -R2 ;  /* 0x000000ffff067224 */ /* 0x000fe400078e0a02 */
[----:B------:R-:W-:Y:S02]  /*07a0*/  IMAD.IADD R2, R5, 0x1, R4 ;  /* 0x0000000105027824 */ /* 0x000fe400078e0204 */
[----:B------:R-:W-:Y:S02]  /*07b0*/  IMAD R4, R201, R3, R8 ;  /* 0x00000003c9047224 */ /* 0x000fe400078e0208 */
[----:B------:R-:W-:Y:S01]  /*07c0*/  IMAD R204, R9, R6, R204 ;  /* 0x0000000609cc7224 */ /* 0x000fe200078e02cc */
[----:B------:R2:W-:Y:S01]  /*07d0*/  STL [R1+0xcd8], R2 ;  /* 0x000cd80201007387 */ /* 0x0005e20000100800 */
[--C-:B------:R-:W-:Y:S01]  /*07e0*/  @!P2 IMAD.IADD R200, R200, 0x1, -R201.reuse ;  /* 0x00000001c8c8a824 */ /* 0x100fe200078e0ac9 */
[----:B------:R-:W-:Y:S01]  /*07f0*/  ISETP.GT.U32.AND P4, PT, R201, R4, PT ;  /* 0x00000004c900720c */ /* 0x000fe20003f84070 */
[C---:B------:R-:W-:Y:S01]  /*0800*/  VIADD R3, R0.reuse, 0x2 ;  /* 0x0000000200037836 */ /* 0x040fe20000000000 */
[----:B------:R-:W-:Y:S01]  /*0810*/  ISETP.GT.U32.AND P0, PT, R9, R204, PT ;  /* 0x000000cc0900720c */ /* 0x000fe20003f04070 */
[C---:B------:R-:W-:Y:S01]  /*0820*/  VIADD R6, R0.reuse, 0x3 ;  /* 0x0000000300067836 */ /* 0x040fe20000000000 */
[----:B------:R-:W-:Y:S01]  /*0830*/  ISETP.GT.U32.AND P5, PT, R201, R200, PT ;  /* 0x000000c8c900720c */ /* 0x000fe20003fa4070 */
[C---:B------:R-:W-:Y:S01]  /*0840*/  VIADD R7, R0.reuse, 0x4 ;  /* 0x0000000400077836 */ /* 0x040fe20000000000 */
[----:B------:R-:W-:Y:S01]  /*0850*/  IABS R8, R3 ;  /* 0x0000000300087213 */ /* 0x000fe20000000000 */
[C---:B------:R-:W-:Y:S01]  /*0860*/  VIADD R11, R0.reuse, 0x6 ;  /* 0x00000006000b7836 */ /* 0x040fe20000000000 */
[----:B------:R-:W-:Y:S01]  /*0870*/  IABS R10, R6 ;  /* 0x00000006000a7213 */ /* 0x000fe20000000000 */
[C---:B-1----:R-:W-:Y:S01]  /*0880*/  VIADD R13, R0.reuse, 0x7 ;  /* 0x00000007000d7836 */ /* 0x042fe20000000000 */
[----:B------:R-:W-:Y:S01]  /*0890*/  IABS R12, R7 ;  /* 0x00000007000c7213 */ /* 0x000fe20000000000 */
[----:B------:R-:W-:Y:S01]  /*08a0*/  VIADD R15, R0, 0x8 ;  /* 0x00000008000f7836 */ /* 0x000fe20000000000 */
[----:B------:R-:W-:Y:S01]  /*08b0*/  ISETP.GE.AND P2, PT, R3, RZ, PT ;  /* 0x000000ff0300720c */ /* 0x000fe20003f46270 */
[----:B------:R-:W-:Y:S01]  /*08c0*/  @!P4 IMAD.IADD R4, R4, 0x1, -R201 ;  /* 0x000000010404c824 */ /* 0x000fe200078e0ac9 */
[----:B------:R-:W-:Y:S01]  /*08d0*/  IABS R14, R11 ;  /* 0x0000000b000e7213 */ /* 0x000fe20000000000 */
[----:B------:R-:W-:Y:S01]  /*08e0*/  IMAD.HI.U32 R3, R207, R8, RZ ;  /* 0x00000008cf037227 */ /* 0x000fe200078e00ff */
[----:B------:R-:W-:-:S02]  /*08f0*/  IABS R16, R13 ;  /* 0x0000000d00107213 */ /* 0x000fc40000000000 */
[----:B------:R-:W-:Y:S01]  /*0900*/  ISETP.GT.U32.AND P4, PT, R201, R4, PT ;  /* 0x00000004c900720c */ /* 0x000fe20003f84070 */
[----:B------:R-:W-:Y:S01]  /*0910*/  @!P0 IMAD.IADD R204, R204, 0x1, -R9 ;  /* 0x00000001cccc8824 */ /* 0x000fe200078e0a09 */
[----:B------:R-:W-:Y:S01]  /*0920*/  ISETP.GE.AND P0, PT, R6, RZ, PT ;  /* 0x000000ff0600720c */ /* 0x000fe20003f06270 */
[----:B------:R-:W-:Y:S01]  /*0930*/  IMAD.HI.U32 R5, R207, R10, RZ ;  /* 0x0000000acf057227 */ /* 0x000fe200078e00ff */
[----:B------:R-:W-:Y:S02]  /*0940*/  IABS R18, R15 ;  /* 0x0000000f00127213 */ /* 0x000fe40000000000 */
[----:B------:R-:W-:Y:S01]  /*0950*/  ISETP.GT.U32.AND P3, PT, R9, R204, PT ;  /* 0x000000cc0900720c */ /* 0x000fe20003f64070 */
[----:B------:R-:W-:-:S04]  /*0960*/  IMAD.HI.U32 R6, R207, R12, RZ ;  /* 0x0000000ccf067227 */ /* 0x000fc800078e00ff */
[----:B------:R-:W-:Y:S02]  /*0970*/  IMAD.MOV R3, RZ, RZ, -R3 ;  /* 0x000000ffff037224 */ /* 0x000fe400078e0a03 */
[----:B------:R-:W-:Y:S02]  /*0980*/  IMAD.MOV R5, RZ, RZ, -R5 ;  /* 0x000000ffff057224 */ /* 0x000fe400078e0a05 */
[----:B------:R-:W-:Y:S01]  /*0990*/  @!P5 IMAD.IADD R200, R200, 0x1, -R201 ;  /* 0x00000001c8c8d824 */ /* 0x000fe200078e0ac9 */
[----:B------:R-:W-:Y:S01]  /*09a0*/  ISETP.GE.AND P5, PT, R7, RZ, PT ;  /* 0x000000ff0700720c */ /* 0x000fe20003fa6270 */
[----:B------:R-:W-:Y:S02]  /*09b0*/  IMAD.MOV R7, RZ, RZ, -R6 ;  /* 0x000000ffff077224 */ /* 0x000fe400078e0a06 */
[C---:B------:R-:W-:Y:S02]  /*09c0*/  IMAD R6, R201.reuse, R3, R8 ;  /* 0x00000003c9067224 */ /* 0x040fe400078e0208 */
[----:B------:R-:W-:-:S02]  /*09d0*/  IMAD R8, R201, R5, R10 ;  /* 0x00000005c9087224 */ /* 0x000fc400078e020a */
[----:B------:R-:W-:Y:S02]  /*09e0*/  @!P4 IMAD.IADD R4, R4, 0x1, -R201 ;  /* 0x000000010404c824 */ /* 0x000fe400078e0ac9 */
[----:B------:R-:W-:Y:S01]  /*09f0*/  VIADD R3, R0, 0x5 ;  /* 0x0000000500037836 */ /* 0x000fe20000000000 */
[C---:B------:R-:W-:Y:S01]  /*0a00*/  ISETP.GT.U32.AND P4, PT, R201.reuse, R8, PT ;  /* 0x00000008c900720c */ /* 0x040fe20003f84070 */
[----:B------:R-:W-:Y:S01]  /*0a10*/  @!P1 IMAD.MOV R200, RZ, RZ, -R200 ;  /* 0x000000ffffc89224 */ /* 0x000fe200078e0ac8 */
[C---:B------:R-:W-:Y:S01]  /*0a20*/  ISETP.GT.U32.AND P1, PT, R201.reuse, R6, PT ;  /* 0x00000006c900720c */ /* 0x040fe20003f24070 */
[----:B------:R-:W-:Y:S01]  /*0a30*/  IMAD R10, R201, R7, R12 ;  /* 0x00000007c90a7224 */ /* 0x000fe200078e020c */
[----:B------:R-:W-:Y:S01]  /*0a40*/  IABS R12, R3 ;  /* 0x00000003000c7213 */ /* 0x000fe20000000000 */
[----:B------:R-:W-:Y:S02]  /*0a50*/  IMAD.MOV.U32 R17, RZ, RZ, R4 ;  /* 0x000000ffff117224 */ /* 0x000fe400078e0004 */
[----:B------:R-:W-:Y:S01]  /*0a60*/  @!P3 IMAD.IADD R204, R204, 0x1, -R9 ;  /* 0x00000001ccccb824 */ /* 0x000fe200078e0a09 */
[----:B------:R-:W-:Y:S01]  /*0a70*/  ISETP.GE.AND P3, PT, R3, RZ, PT ;  /* 0x000000ff0300720c */ /* 0x000fe20003f66270 */
[----:B------:R-:W-:Y:S01]  /*0a80*/  @!P6 IMAD.MOV R17, RZ, RZ, -R17 ;  /* 0x000000ffff11e224 */ /* 0x000fe200078e0a11 */
[----:B------:R-:W-:Y:S01]  /*0a90*/  ISETP.GT.U32.AND P6, PT, R201, R10, PT ;  /* 0x0000000ac900720c */ /* 0x000fe20003fc4070 */
[C---:B------:R-:W-:Y:S01]  /*0aa0*/  IMAD.HI.U32 R3, R207.reuse, R12, RZ ;  /* 0x0000000ccf037227 */ /* 0x040fe200078e00ff */
[----:B------:R-:W-:Y:S03]  /*0ab0*/  STL [R1+0xd08], R204 ;  /* 0x000d08cc01007387 */ /* 0x000fe60000100800 */
[----:B------:R-:W-:Y:S01]  /*0ac0*/  @!P4 IMAD.IADD R8, R8, 0x1, -R201 ;  /* 0x000000010808c824 */ /* 0x000fe200078e0ac9 */
[----:B------:R-:W-:Y:S01]  /*0ad0*/  STL [R1+0x2c], R17 ;  /* 0x00002c1101007387 */ /* 0x000fe20000100800 */
[----:B------:R-:W-:-:S03]  /*0ae0*/  IMAD.HI.U32 R5, R207, R14, RZ ;  /* 0x0000000ecf057227 */ /* 0x000fc600078e00ff */
[C---:B------:R-:W-:Y:S01]  /*0af0*/  ISETP.GT.U32.AND P4, PT, R201.reuse, R8, PT ;  /* 0x00000008c900720c */ /* 0x040fe20003f84070 */
[----:B------:R-:W-:Y:S02]  /*0b00*/  @!P1 IMAD.IADD R6, R6, 0x1, -R201 ;  /* 0x0000000106069824 */ /* 0x000fe400078e0ac9 */
[----:B------:R-:W-:Y:S02]  /*0b10*/  IMAD.MOV R3, RZ, RZ, -R3 ;  /* 0x000000ffff037224 */ /* 0x000fe400078e0a03 */
[----:B------:R-:W-:Y:S01]  /*0b20*/  IMAD.MOV R5, RZ, RZ, -R5 ;  /* 0x000000ffff057224 */ /* 0x000fe200078e0a05 */
[C---:B------:R-:W-:Y:S01]  /*0b30*/  ISETP.GT.U32.AND P1, PT, R201.reuse, R6, PT ;  /* 0x00000006c900720c */ /* 0x040fe20003f24070 */
[C---:B------:R-:W-:Y:S02]  /*0b40*/  IMAD R4, R201.reuse, R3, R12 ;  /* 0x00000003c9047224 */ /* 0x040fe400078e020c */
[----:B------:R-:W-:Y:S02]  /*0b50*/  IMAD R12, R201, R5, R14 ;  /* 0x00000005c90c7224 */ /* 0x000fe400078e020e */
[----:B------:R-:W-:-:S04]  /*0b60*/  IMAD.HI.U32 R7, R207, R16, RZ ;  /* 0x00000010cf077227 */ /* 0x000fc800078e00ff */
[--C-:B------:R-:W-:Y:S01]  /*0b70*/  @!P4 IMAD.IADD R8, R8, 0x1, -R201.reuse ;  /* 0x000000010808c824 */ /* 0x100fe200078e0ac9 */
[C---:B------:R-:W-:Y:S01]  /*0b80*/  ISETP.GT.U32.AND P4, PT, R201.reuse, R4, PT ;  /* 0x00000004c900720c */ /* 0x040fe20003f84070 */
[----:B------:R-:W-:Y:S01]  /*0b90*/  @!P6 IMAD.IADD R10, R10, 0x1, -R201 ;  /* 0x000000010a0ae824 */ /* 0x000fe200078e0ac9 */
[----:B------:R-:W-:Y:S01]  /*0ba0*/  ISETP.GT.U32.AND P6, PT, R201, R12, PT ;  /* 0x0000000cc900720c */ /* 0x000fe20003fc4070 */
[----:B------:R-:W-:-:S04]  /*0bb0*/  IMAD.HI.U32 R9, R207, R18, RZ ;  /* 0x00000012cf097227 */ /* 0x000fc800078e00ff */
[----:B------:R-:W-:Y:S02]  /*0bc0*/  IMAD.MOV R7, RZ, RZ, -R7 ;  /* 0x000000ffff077224 */ /* 0x000fe400078e0a07 */
[----:B------:R-:W-:Y:S02]  /*0bd0*/  IMAD.MOV R9, RZ, RZ, -R9 ;  /* 0x000000ffff097224 */ /* 0x000fe400078e0a09 */
[----:B------:R-:W-:Y:S02]  /*0be0*/  IMAD R14, R201, R7, R16 ;  /* 0x00000007c90e7224 */ /* 0x000fe400078e0210 */
[----:B------:R-:W-:Y:S01]  /*0bf0*/  @!P1 IMAD.IADD R6, R6, 0x1, -R201 ;  /* 0x0000000106069824 */ /* 0x000fe200078e0ac9 */
[----:B------:R-:W-:Y:S01]  /*0c00*/  ISETP.GE.AND P1, PT, R11, RZ, PT ;  /* 0x000000ff0b00720c */ /* 0x000fe20003f26270 */
[----:B------:R-:W-:Y:S02]  /*0c10*/  IMAD R16, R201, R9, R18 ;  /* 0x00000009c9107224 */ /* 0x000fe400078e0212 */
[----:B------:R-:W-:-:S02]  /*0c20*/  VIADD R7, R0, 0x9 ;  /* 0x0000000900077836 */ /* 0x000fc40000000000 */
[----:B------:R-:W-:Y:S02]  /*0c30*/  VIADD R9, R0, 0xa ;  /* 0x0000000a00097836 */ /* 0x000fe40000000000 */
[--C-:B------:R-:W-:Y:S01]  /*0c40*/  @!P4 IMAD.IADD R4, R4, 0x1, -R201.reuse ;  /* 0x000000010404c824 */ /* 0x100fe200078e0ac9 */
[----:B------:R-:W-:Y:S01]  /*0c50*/  IABS R18, R7 ;  /* 0x0000000700127213 */ /* 0x000fe20000000000 */
[----:B--2---:R-:W-:Y:S01]  /*0c60*/  IMAD.MOV.U32 R2, RZ, RZ, R6 ;  /* 0x000000ffff027224 */ /* 0x004fe200078e0006 */
[----:B------:R-:W-:Y:S01]  /*0c70*/  IABS R20, R9 ;  /* 0x0000000900147213 */ /* 0x000fe20000000000 */
[----:B------:R-:W-:Y:S01]  /*0c80*/  @!P6 IMAD.IADD R12, R12, 0x1, -R201 ;  /* 0x000000010c0ce824 */ /* 0x000fe200078e0ac9 */
[C---:B------:R-:W-:Y:S01]  /*0c90*/  ISETP.GT.U32.AND P4, PT, R201.reuse, R10, PT ;  /* 0x0000000ac900720c */ /* 0x040fe20003f84070 */
[----:B------:R-:W-:Y:S01]  /*0ca0*/  @!P2 IMAD.MOV R2, RZ, RZ, -R2 ;  /* 0x000000ffff02a224 */ /* 0x000fe200078e0a02 */
[----:B------:R-:W-:Y:S01]  /*0cb0*/  ISETP.GT.U32.AND P2, PT, R201, R4, PT ;  /* 0x00000004c900720c */ /* 0x000fe20003f44070 */
[----:B------:R-:W-:Y:S01]  /*0cc0*/  IMAD.HI.U32 R3, R207, R18, RZ ;  /* 0x00000012cf037227 */ /* 0x000fe200078e00ff */
[----:B------:R-:W-:-:S02]  /*0cd0*/  ISETP.GT.U32.AND P6, PT, R201, R12, PT ;  /* 0x0000000cc900720c */ /* 0x000fc40003fc4070 */
[----:B------:R1:W-:Y:S01]  /*0ce0*/  STL [R1+0x28], R2 ;  /* 0x0000280201007387 */ /* 0x0003e20000100800 */
[----:B------:R-:W-:-:S04]  /*0cf0*/  IMAD.HI.U32 R5, R207, R20, RZ ;  /* 0x00000014cf057227 */ /* 0x000fc800078e00ff */
[----:B------:R-:W-:Y:S02]  /*0d00*/  IMAD.MOV R3, RZ, RZ, -R3 ;  /* 0x000000ffff037224 */ /* 0x000fe400078e0a03 */
[----:B------:R-:W-:Y:S01]  /*0d10*/  @!P4 IMAD.IADD R10, R10, 0x1, -R201 ;  /* 0x000000010a0ac824 */ /* 0x000fe200078e0ac9 */
[C---:B------:R-:W-:Y:S01]  /*0d20*/  ISETP.GT.U32.AND P4, PT, R201.reuse, R16, PT ;  /* 0x00000010c900720c */ /* 0x040fe20003f84070 */
[C---:B------:R-:W-:Y:S02]  /*0d30*/  IMAD R6, R201.reuse, R3, R18 ;  /* 0x00000003c9067224 */ /* 0x040fe400078e0212 */
[----:B-1----:R-:W-:Y:S02]  /*0d40*/  IMAD.MOV.U32 R2, RZ, RZ, R8 ;  /* 0x000000ffff027224 */ /* 0x002fe400078e0008 */
[----:B------:R-:W-:Y:S02]  /*0d50*/  IMAD.MOV R8, RZ, RZ, -R5 ;  /* 0x000000ffff087224 */ /* 0x000fe400078e0a05 */
[----:B------:R-:W-:Y:S01]  /*0d60*/  @!P0 IMAD.MOV R2, RZ, RZ, -R2 ;  /* 0x000000ffff028224 */ /* 0x000fe200078e0a02 */
[C---:B------:R-:W-:Y:S01]  /*0d70*/  ISETP.GT.U32.AND P0, PT, R201.reuse, R14, PT ;  /* 0x0000000ec900720c */ /* 0x040fe20003f04070 */
[----:B------:R-:W-:-:S02]  /*0d80*/  IMAD R8, R201, R8, R20 ;  /* 0x00000008c9087224 */ /* 0x000fc400078e0214 */
[--C-:B------:R-:W-:Y:S01]  /*0d90*/  @!P2 IMAD.IADD R4, R4, 0x1, -R201.reuse ;  /* 0x000000010404a824 */ /* 0x100fe200078e0ac9 */
[C---:B------:R-:W-:Y:S01]  /*0da0*/  ISETP.GT.U32.AND P2, PT, R201.reuse, R6, PT ;  /* 0x00000006c900720c */ /* 0x040fe20003f44070 */
[--C-:B------:R-:W-:Y:S01]  /*0db0*/  @!P6 IMAD.IADD R12, R12, 0x1, -R201.reuse ;  /* 0x000000010c0ce824 */ /* 0x100fe200078e0ac9 */
[----:B------:R-:W-:Y:S01]  /*0dc0*/  ISETP.GT.U32.AND P6, PT, R201, R8, PT ;  /* 0x00000008c900720c */ /* 0x000fe20003fc4070 */
[C---:B------:R-:W-:Y:S01]  /*0dd0*/  VIADD R17, R0.reuse, 0xc ;  /* 0x0000000c00117836 */ /* 0x040fe20000000000 */
[----:B------:R1:W-:Y:S01]  /*0de0*/  STL [R1+0x24], R2 ;  /* 0x0000240201007387 */ /* 0x0003e20000100800 */
[----:B------:R-:W-:Y:S02]  /*0df0*/  VIADD R11, R0, 0xb ;  /* 0x0000000b000b7836 */ /* 0x000fe40000000000 */
[--C-:B------:R-:W-:Y:S01]  /*0e00*/  @!P4 IMAD.IADD R16, R16, 0x1, -R201.reuse ;  /* 0x000000011010c824 */ /* 0x100fe200078e0ac9 */
[----:B------:R-:W-:Y:S01]  /*0e10*/  IABS R24, R17 ;  /* 0x0000001100187213 */ /* 0x000fe20000000000 */
[----:B------:R-:W-:Y:S01]  /*0e20*/  @!P0 IMAD.IADD R14, R14, 0x1, -R201 ;  /* 0x000000010e0e8824 */ /* 0x000fe200078e0ac9 */
[----:B------:R-:W-:Y:S01]  /*0e30*/  IABS R22, R11 ;  /* 0x0000000b00167213 */ /* 0x000fe20000000000 */
[----:B------:R-:W-:Y:S01]  /*0e40*/  IMAD.MOV.U32 R19, RZ, RZ, R10 ;  /* 0x000000ffff137224 */ /* 0x000fe200078e000a */
[----:B------:R-:W-:Y:S01]  /*0e50*/  ISETP.GE.AND P0, PT, R13, RZ, PT ;  /* 0x000000ff0d00720c */ /* 0x000fe20003f06270 */
[----:B------:R-:W-:Y:S01]  /*0e60*/  IMAD.HI.U32 R5, R207, R24, RZ ;  /* 0x00000018cf057227 */ /* 0x000fe200078e00ff */
[----:B------:R-:W-:-:S03]  /*0e70*/  ISETP.GE.AND P4, PT, R15, RZ, PT ;  /* 0x000000ff0f00720c */ /* 0x000fc60003f86270 */
[----:B-1----:R-:W-:Y:S02]  /*0e80*/  IMAD.MOV.U32 R2, RZ, RZ, R4 ;  /* 0x000000ffff027224 */ /* 0x002fe400078e0004 */
[--C-:B------:R-:W-:Y:S01]  /*0e90*/  @!P2 IMAD.IADD R6, R6, 0x1, -R201.reuse ;  /* 0x000000010606a824 */ /* 0x100fe200078e0ac9 */
[C---:B------:R-:W-:Y:S01]  /*0ea0*/  ISETP.GT.U32.AND P2, PT, R201.reuse, R14, PT ;  /* 0x0000000ec900720c */ /* 0x040fe20003f44070 */
[----:B------:R-:W-:Y:S01]  /*0eb0*/  @!P6 IMAD.IADD R8, R8, 0x1, -R201 ;  /* 0x000000010808e824 */ /* 0x000fe200078e0ac9 */
[C---:B------:R-:W-:Y:S01]  /*0ec0*/  ISETP.GT.U32.AND P6, PT, R201.reuse, R16, PT ;  /* 0x00000010c900720c */ /* 0x040fe20003fc4070 */
[----:B------:R-:W-:Y:S02]  /*0ed0*/  IMAD.MOV R5, RZ, RZ, -R5 ;  /* 0x000000ffff057224 */ /* 0x000fe400078e0a05 */
[----:B------:R-:W-:Y:S01]  /*0ee0*/  @!P5 IMAD.MOV R19, RZ, RZ, -R19 ;  /* 0x000000ffff13d224 */ /* 0x000fe200078e0a13 */
[C---:B------:R-:W-:Y:S01]  /*0ef0*/  ISETP.GT.U32.AND P5, PT, R201.reuse, R6, PT ;  /* 0x00000006c900720c */ /* 0x040fe20003fa4070 */
[----:B------:R-:W-:Y:S01]  /*0f00*/  @!P3 IMAD.MOV R2, RZ, RZ, -R2 ;  /* 0x000000ffff02b224 */ /* 0x000fe200078e0a02 */
[----:B------:R-:W-:Y:S01]  /*0f10*/  ISETP.GT.U32.AND P3, PT, R201, R8, PT ;  /* 0x00000008c900720c */ /* 0x000fe20003f64070 */
[----:B------:R-:W-:Y:S01]  /*0f20*/  IMAD.HI.U32 R3, R207, R22, RZ ;  /* 0x00000016cf037227 */ /* 0x000fe200078e00ff */
[----:B------:R-:W-:Y:S03]  /*0f30*/  STL [R1+0x20], R19 ;  /* 0x0000201301007387 */ /* 0x000fe60000100800 */
[----:B------:R-:W-:Y:S01]  /*0f40*/  IMAD R20, R201, R5, R24 ;  /* 0x00000005c9147224 */ /* 0x000fe200078e0218 */
[----:B------:R1:W-:Y:S01]  /*0f50*/  STL [R1+0x1c], R2 ;  /* 0x00001c0201007387 */ /* 0x0003e20000100800 */
[----:B------:R-:W-:-:S02]  /*0f60*/  VIADD R5, R0, 0xd ;  /* 0x0000000d00057836 */ /* 0x000fc40000000000 */
[----:B------:R-:W-:Y:S02]  /*0f70*/  IMAD.MOV R3, RZ, RZ, -R3 ;  /* 0x000000ffff037224 */ /* 0x000fe400078e0a03 */
[----:B------:R-:W-:Y:S01]  /*0f80*/  VIADD R13, R0, 0xe ;  /* 0x0000000e000d7836 */ /* 0x000fe20000000000 */
[----:B------:R-:W-:Y:S01]  /*0f90*/  IABS R10, R5 ;  /* 0x00000005000a7213 */ /* 0x000fe20000000000 */
[----:B------:R-:W-:Y:S02]  /*0fa0*/  IMAD R18, R201, R3, R22 ;  /* 0x00000003c9127224 */ /* 0x000fe400078e0216 */
[--C-:B------:R-:W-:Y:S01]  /*0fb0*/  @!P2 IMAD.IADD R14, R14, 0x1, -R201.reuse ;  /* 0x000000010e0ea824 */ /* 0x100fe200078e0ac9 */
[----:B------:R-:W-:Y:S01]  /*0fc0*/  IABS R216, R13 ;  /* 0x0000000d00d87213 */ /* 0x000fe20000000000 */
[----:B-1----:R-:W-:Y:S01]  /*0fd0*/  IMAD.MOV.U32 R2, RZ, RZ, R12 ;  /* 0x000000ffff027224 */ /* 0x002fe200078e000c */
[----:B------:R-:W-:Y:S01]  /*0fe0*/  ISETP.GE.AND P2, PT, R7, RZ, PT ;  /* 0x000000ff0700720c */ /* 0x000fe20003f46270 */
[----:B------:R-:W-:Y:S01]  /*0ff0*/  @!P6 IMAD.IADD R16, R16, 0x1, -R201 ;  /* 0x000000011010e824 */ /* 0x000fe200078e0ac9 */
[C---:B------:R-:W-:Y:S01]  /*1000*/  ISETP.GT.U32.AND P6, PT, R201.reuse, R20, PT ;  /* 0x00000014c900720c */ /* 0x040fe20003fc4070 */
[----:B------:R-:W-:Y:S01]  /*1010*/  @!P1 IMAD.MOV R2, RZ, RZ, -R2 ;  /* 0x000000ffff029224 */ /* 0x000fe200078e0a02 */
[----:B------:R-:W-:Y:S01]  /*1020*/  ISETP.GT.U32.AND P1, PT, R201, R18, PT ;  /* 0x00000012c900720c */ /* 0x000fe20003f24070 */
[----:B------:R-:W-:-:S03]  /*1030*/  IMAD.HI.U32 R3, R207, R10, RZ ;  /* 0x0000000acf037227 */ /* 0x000fc600078e00ff */
[----:B------:R1:W-:Y:S01]  /*1040*/  STL [R1+0x18], R2 ;  /* 0x0000180201007387 */ /* 0x0003e20000100800 */
[----:B------:R-:W-:Y:S02]  /*1050*/  IMAD.MOV.U32 R12, RZ, RZ, R14 ;  /* 0x000000ffff0c7224 */ /* 0x000fe400078e000e */
[----:B------:R-:W-:Y:S01]  /*1060*/  @!P5 IMAD.IADD R6, R6, 0x1, -R201 ;  /* 0x000000010606d824 */ /* 0x000fe200078e0ac9 */
[----:B------:R-:W-:Y:S01]  /*1070*/  ISETP.GE.AND P5, PT, R9, RZ, PT ;  /* 0x000000ff0900720c */ /* 0x000fe20003fa6270 */
[----:B------:R-:W-:-:S04]  /*1080*/  IMAD.HI.U32 R4, R207, R216, RZ ;  /* 0x000000d8cf047227 */ /* 0x000fc800078e00ff */
[----:B------:R-:W-:Y:S02]  /*1090*/  IMAD.MOV R3, RZ, RZ, -R3 ;  /* 0x000000ffff037224 */ /* 0x000fe400078e0a03 */
[----:B-1----:R-:W-:Y:S02]  /*10a0*/  IMAD.MOV.U32 R2, RZ, RZ, R16 ;  /* 0x000000ffff027224 */ /* 0x002fe400078e0010 */
[----:B------:R-:W-:Y:S02]  /*10b0*/  @!P0 IMAD.MOV R12, RZ, RZ, -R12 ;  /* 0x000000ffff0c8224 */ /* 0x000fe400078e0a0c */
[----:B------:R-:W-:Y:S02]  /*10c0*/  @!P4 IMAD.MOV R2, RZ, RZ, -R2 ;  /* 0x000000ffff02c224 */ /* 0x000fe400078e0a02 */
[--C-:B------:R-:W-:Y:S01]  /*10d0*/  @!P3 IMAD.IADD R8, R8, 0x1, -R201.reuse ;  /* 0x000000010808b824 */ /* 0x100fe200078e0ac9 */
[----:B------:R-:W-:Y:S01]  /*10e0*/  STL [R1+0x14], R12 ;  /* 0x0000140c01007387 */ /* 0x000fe20000100800 */
[----:B------:R-:W-:Y:S01]  /*10f0*/  IMAD.MOV R4, RZ, RZ, -R4 ;  /* 0x000000ffff047224 */ /* 0x000fe200078e0a04 */
[----:B------:R-:W-:Y:S01]  /*1100*/  ISETP.GE.AND P3, PT, R11, RZ, PT ;  /* 0x000000ff0b00720c */ /* 0x000fe20003f66270 */
[----:B------:R-:W-:Y:S01]  /*1110*/  IMAD R215, R201, R3, R10 ;  /* 0x00000003c9d77224 */ /* 0x000fe200078e020a */
[----:B------:R1:W-:Y:S01]  /*1120*/  STL [R1+0x10], R2 ;  /* 0x0000100201007387 */ /* 0x0003e20000100800 */
[----:B------:R-:W-:Y:S01]  /*1130*/  @!P6 IMAD.IADD R20, R20, 0x1, -R201 ;  /* 0x000000011414e824 */ /* 0x000fe200078e0ac9 */
[----:B------:R-:W-:Y:S01]  /*1140*/  ISETP.GE.AND P6, PT, R5, RZ, PT ;  /* 0x000000ff0500720c */ /* 0x000fe20003fc6270 */
[----:B------:R-:W-:-:S02]  /*1150*/  IMAD R216, R201, R4, R216 ;  /* 0x00000004c9d87224 */ /* 0x000fc400078e02d8 */
[----:B------:R-:W-:Y:S01]  /*1160*/  @!P2 IMAD.MOV R6, RZ, RZ, -R6 ;  /* 0x000000ffff06a224 */ /* 0x000fe200078e0a06 */
[C---:B------:R-:W-:Y:S01]  /*1170*/  ISETP.GT.U32.AND P2, PT, R201.reuse, R215, PT ;  /* 0x000000d7c900720c */ /* 0x040fe20003f44070 */
[--C-:B------:R-:W-:Y:S01]  /*1180*/  @!P1 IMAD.IADD R18, R18, 0x1, -R201.reuse ;  /* 0x0000000112129824 */ /* 0x100fe200078e0ac9 */
[C---:B------:R-:W-:Y:S01]  /*1190*/  ISETP.GT.U32.AND P4, PT, R201.reuse, R20, PT ;  /* 0x00000014c900720c */ /* 0x040fe20003f84070 */
[C---:B------:R-:W-:Y:S01]  /*11a0*/  VIADD R3, R0.reuse, 0xf ;  /* 0x0000000f00037836 */ /* 0x040fe20000000000 */
[----:B------:R2:W-:Y:S01]  /*11b0*/  STL [R1+0xc], R6 ;  /* 0x00000c0601007387 */ /* 0x0005e20000100800 */
[----:B-1----:R-:W-:Y:S01]  /*11c0*/  IMAD.MOV.U32 R2, RZ, RZ, R8 ;  /* 0x000000ffff027224 */ /* 0x002fe200078e0008 */
[----:B------:R-:W-:Y:S01]  /*11d0*/  ISETP.GT.U32.AND P0, PT, R201, R18, PT ;  /* 0x00000012c900720c */ /* 0x000fe20003f04070 */
[C---:B------:R-:W-:Y:S01]  /*11e0*/  VIADD R4, R0.reuse, 0x10 ;  /* 0x0000001000047836 */ /* 0x040fe20000000000 */
[----:B------:R-:W-:Y:S01]  /*11f0*/  ISETP.GE.AND P1, PT, R17, RZ, PT ;  /* 0x000000ff1100720c */ /* 0x000fe20003f26270 */
[----:B------:R-:W-:Y:S01]  /*1200*/  @!P5 IMAD.MOV R2, RZ, RZ, -R2 ;  /* 0x000000ffff02d224 */ /* 0x000fe200078e0a02 */
[----:B------:R-:W-:Y:S01]  /*1210*/  ISETP.GT.U32.AND P5, PT, R201, R216, PT ;  /* 0x000000d8c900720c */ /* 0x000fe20003fa4070 */
[----:B------:R-:W-:Y:S01]  /*1220*/  VIADD R7, R0, 0x14 ;  /* 0x0000001400077836 */ /* 0x000fe20000000000 */
[----:B------:R-:W-:Y:S01]  /*1230*/  IABS R218, R4 ;  /* 0x0000000400da7213 */ /* 0x000fe20000000000 */
[--C-:B------:R-:W-:Y:S01]  /*1240*/  @!P2 IMAD.IADD R215, R215, 0x1, -R201.reuse ;  /* 0x00000001d7d7a824 */ /* 0x100fe200078e0ac9 */
[----:B--2---:R-:W-:Y:S01]  /*1250*/  IABS R6, R3 ;  /* 0x0000000300067213 */ /* 0x004fe20000000000 */
[--C-:B------:R-:W-:Y:S01]  /*1260*/  @!P4 IMAD.IADD R20, R20, 0x1, -R201.reuse ;  /* 0x000000011414c824 */ /* 0x100fe200078e0ac9 */
[----:B------:R-:W-:Y:S01]  /*1270*/  ISETP.GE.AND P4, PT, R3, RZ, PT ;  /* 0x000000ff0300720c */ /* 0x000fe20003f86270 */
[----:B------:R1:W-:Y:S01]  /*1280*/  STL [R1+0xce4], R2 ;  /* 0x000ce40201007387 */ /* 0x0003e20000100800 */
[----:B------:R-:W-:Y:S01]  /*1290*/  ISETP.GE.AND P2, PT, R4, RZ, PT ;  /* 0x000000ff0400720c */ /* 0x000fe20003f46270 */
[----:B------:R-:W-:Y:S01]  /*12a0*/  @!P0 IMAD.IADD R18, R18, 0x1, -R201 ;  /* 0x0000000112128824 */ /* 0x000fe200078e0ac9 */
[----:B------:R-:W-:Y:S01]  /*12b0*/  ISETP.GE.AND P0, PT, R13, RZ, PT ;  /* 0x000000ff0d00720c */ /* 0x000fe20003f06270 */
[----:B------:R-:W-:Y:S01]  /*12c0*/  IMAD.HI.U32 R3, R207, R6, RZ ;  /* 0x00000006cf037227 */ /* 0x000fe200078e00ff */
[----:B------:R-:W-:-:S03]  /*12d0*/  IABS R222, R7 ;  /* 0x0000000700de7213 */ /* 0x000fc60000000000 */
[----:B------:R-:W-:Y:S01]  /*12e0*/  @!P5 IMAD.IADD R216, R216, 0x1, -R201 ;  /* 0x00000001d8d8d824 */ /* 0x000fe200078e0ac9 */
[C---:B------:R-:W-:Y:S01]  /*12f0*/  ISETP.GT.U32.AND P5, PT, R201.reuse, R215, PT ;  /* 0x000000d7c900720c */ /* 0x040fe20003fa4070 */
[----:B------:R-:W-:Y:S02]  /*1300*/  IMAD.MOV.U32 R5, RZ, RZ, R18 ;  /* 0x000000ffff057224 */ /* 0x000fe400078e0012 */
[----:B------:R-:W-:Y:S02]  /*1310*/  IMAD.MOV R3, RZ, RZ, -R3 ;  /* 0x000000ffff037224 */ /* 0x000fe400078e0a03 */
[----:B------:R-:W-:Y:S01]  /*1320*/  @!P3 IMAD.MOV R5, RZ, RZ, -R5 ;  /* 0x000000ffff05b224 */ /* 0x000fe200078e0a05 */
[C---:B------:R-:W-:Y:S01]  /*1330*/  ISETP.GT.U32.AND P3, PT, R201.reuse, R216, PT ;  /* 0x000000d8c900720c */ /* 0x040fe20003f64070 */
[----:B------:R-:W-:Y:S02]  /*1340*/  IMAD R217, R201, R3, R6 ;  /* 0x00000003c9d97224 */ /* 0x000fe400078e0206 */
[----:B------:R-:W-:Y:S01]  /*1350*/  IMAD.HI.U32 R4, R207, R218, RZ ;  /* 0x000000dacf047227 */ /* 0x000fe200078e00ff */
[----:B------:R2:W-:Y:S03]  /*1360*/  STL [R1+0x4], R5 ;  /* 0x0000040501007387 */ /* 0x0005e60000100800 */
[----:B------:R-:W-:Y:S01]  /*1370*/  @!P5 IMAD.IADD R215, R215, 0x1, -R201 ;  /* 0x00000001d7d7d824 */ /* 0x000fe200078e0ac9 */
[----:B------:R-:W-:Y:S01]  /*1380*/  ISETP.GT.U32.AND P5, PT, R201, R217, PT ;  /* 0x000000d9c900720c */ /* 0x000fe20003fa4070 */
[----:B-1----:R-:W-:-:S02]  /*1390*/  IMAD.MOV.U32 R2, RZ, RZ, R20 ;  /* 0x000000ffff027224 */ /* 0x002fc400078e0014 */
[----:B------:R-:W-:Y:S02]  /*13a0*/  IMAD.MOV R4, RZ, RZ, -R4 ;  /* 0x000000ffff047224 */ /* 0x000fe400078e0a04 */
[----:B------:R-:W-:Y:S02]  /*13b0*/  @!P1 IMAD.MOV R2, RZ, RZ, -R2 ;  /* 0x000000ffff029224 */ /* 0x000fe400078e0a02 */
[C---:B--2---:R-:W-:Y:S02]  /*13c0*/  VIADD R5, R0.reuse, 0x11 ;  /* 0x0000001100057836 */ /* 0x044fe40000000000 */
[----:B------:R-:W-:Y:S01]  /*13d0*/  IMAD R218, R201, R4, R218 ;  /* 0x00000004c9da7224 */ /* 0x000fe200078e02da */
[----:B------:R1:W-:Y:S01]  /*13e0*/  STL [R1], R2 ;  /* 0x0000000201007387 */ /* 0x0003e20000100800 */
[----:B------:R-:W-:Y:S01]  /*13f0*/  VIADD R3, R0, 0x12 ;  /* 0x0000001200037836 */ /* 0x000fe20000000000 */
[----:B------:R-:W-:Y:S01]  /*1400*/  ISETP.GE.AND P1, PT, R5, RZ, PT ;  /* 0x000000ff0500720c */ /* 0x000fe20003f26270 */
[----:B------:R-:W-:Y:S01]  /*1410*/  @!P6 IMAD.MOV R215, RZ, RZ, -R215 ;  /* 0x000000ffffd7e224 */ /* 0x000fe200078e0ad7 */
[----:B------:R-:W-:Y:S01]  /*1420*/  IABS R5, R5 ;  /* 0x0000000500057213 */ /* 0x000fe20000000000 */
[--C-:B------:R-:W-:Y:S01]  /*1430*/  @!P3 IMAD.IADD R216, R216, 0x1, -R201.reuse ;  /* 0x00000001d8d8b824 */ /* 0x100fe200078e0ac9 */
[----:B------:R-:W-:Y:S01]  /*1440*/  ISETP.GT.U32.AND P6, PT, R201, R218, PT ;  /* 0x000000dac900720c */ /* 0x000fe20003fc4070 */
[----:B------:R-:W-:Y:S01]  /*1450*/  @!P5 IMAD.IADD R217, R217, 0x1, -R201 ;  /* 0x00000001d9d9d824 */ /* 0x000fe200078e0ac9 */
[----:B------:R-:W-:Y:S01]  /*1460*/  ISETP.GE.AND P3, PT, R3, RZ, PT ;  /* 0x000000ff0300720c */ /* 0x000fe20003f66270 */
[----:B------:R-:W-:Y:S01]  /*1470*/  IMAD.MOV.U32 R4, RZ, RZ, R5 ;  /* 0x000000ffff047224 */ /* 0x000fe200078e0005 */
[----:B------:R-:W-:Y:S01]  /*1480*/  IABS R220, R3 ;  /* 0x0000000300dc7213 */ /* 0x000fe20000000000 */
[----:B------:R-:W-:Y:S01]  /*1490*/  VIADD R5, R0, 0x13 ;  /* 0x0000001300057836 */ /* 0x000fe20000000000 */
[----:B------:R-:W-:Y:S01]  /*14a0*/  ISETP.GT.U32.AND P5, PT, R201, R217, PT ;  /* 0x000000d9c900720c */ /* 0x000fe20003fa4070 */
[----:B------:R-:W-:Y:S01]  /*14b0*/  IMAD.HI.U32 R3, R207, R4, RZ ;  /* 0x00000004cf037227 */ /* 0x000fe200078e00ff */
[----:B------:R-:W-:Y:S02]  /*14c0*/  STL [R1+0xce8], R215 ;  /* 0x000ce8d701007387 */ /* 0x000fe40000100800 */
[----:B------:R-:W-:Y:S01]  /*14d0*/  IABS R6, R5 ;  /* 0x0000000500067213 */ /* 0x000fe20000000000 */
[----:B------:R-:W-:-:S02]  /*14e0*/  IMAD.MOV R219, RZ, RZ, -R3 ;  /* 0x000000ffffdb7224 */ /* 0x000fc400078e0a03 */
[----:B------:R-:W-:-:S04]  /*14f0*/  IMAD.HI.U32 R3, R207, R220, RZ ;  /* 0x000000dccf037227 */ /* 0x000fc800078e00ff */
[----:B------:R-:W-:Y:S02]  /*1500*/  @!P6 IMAD.IADD R218, R218, 0x1, -R201 ;  /* 0x00000001dadae824 */ /* 0x000fe400078e0ac9 */
[----:B------:R-:W-:Y:S02]  /*1510*/  IMAD.MOV R3, RZ, RZ, -R3 ;  /* 0x000000ffff037224 */ /* 0x000fe400078e0a03 */
[C---:B------:R-:W-:Y:S01]  /*1520*/  IMAD R219, R201.reuse, R219, R4 ;  /* 0x000000dbc9db7224 */ /* 0x040fe200078e0204 */
[C---:B------:R-:W-:Y:S01]  /*1530*/  ISETP.GT.U32.AND P6, PT, R201.reuse, R218, PT ;  /* 0x000000dac900720c */ /* 0x040fe20003fc4070 */
[----:B------:R-:W-:Y:S02]  /*1540*/  IMAD R220, R201, R3, R220 ;  /* 0x00000003c9dc7224 */ /* 0x000fe400078e02dc */
[----:B------:R-:W-:-:S04]  /*1550*/  IMAD.HI.U32 R3, R207, R6, RZ ;  /* 0x00000006cf037227 */ /* 0x000fc800078e00ff */
[----:B------:R-:W-:Y:S01]  /*1560*/  @!P5 IMAD.IADD R217, R217, 0x1, -R201 ;  /* 0x00000001d9d9d824 */ /* 0x000fe200078e0ac9 */
[----:B------:R-:W-:Y:S01]  /*1570*/  ISETP.GT.U32.AND P5, PT, R201, R219, PT ;  /* 0x000000dbc900720c */ /* 0x000fe20003fa4070 */
[----:B------:R-:W-:-:S04]  /*1580*/  IMAD.HI.U32 R4, R207, R222, RZ ;  /* 0x000000decf047227 */ /* 0x000fc800078e00ff */
[----:B------:R-:W-:Y:S02]  /*1590*/  IMAD.MOV R3, RZ, RZ, -R3 ;  /* 0x000000ffff037224 */ /* 0x000fe400078e0a03 */
[----:B------:R-:W-:Y:S02]  /*15a0*/  IMAD.MOV R4, RZ, RZ, -R4 ;  /* 0x000000ffff047224 */ /* 0x000fe400078e0a04 */
[----:B------:R-:W-:Y:S02]  /*15b0*/  IMAD R221, R201, R3, R6 ;  /* 0x00000003c9dd7224 */ /* 0x000fe400078e0206 */
[----:B------:R-:W-:Y:S01]  /*15c0*/  @!P0 IMAD.MOV R216, RZ, RZ, -R216 ;  /* 0x000000ffffd88224 */ /* 0x000fe200078e0ad8 */
[----:B------:R-:W-:Y:S01]  /*15d0*/  ISETP.GE.AND P0, PT, R5, RZ, PT ;  /* 0x000000ff0500720c */ /* 0x000fe20003f06270 */
[C---:B------:R-:W-:Y:S02]  /*15e0*/  IMAD R222, R201.reuse, R4, R222 ;  /* 0x00000004c9de7224 */ /* 0x040fe400078e02de */
[--C-:B------:R-:W-:Y:S01]  /*15f0*/  @!P6 IMAD.IADD R218, R218, 0x1, -R201.reuse ;  /* 0x00000001dadae824 */ /* 0x100fe200078e0ac9 */
[----:B------:R-:W-:Y:S01]  /*1600*/  ISETP.GT.U32.AND P6, PT, R201, R221, PT ;  /* 0x000000ddc900720c */ /* 0x000fe20003fc4070 */
[C---:B------:R-:W-:Y:S01]  /*1610*/  VIADD R5, R0.reuse, 0x15 ;  /* 0x0000001500057836 */ /* 0x040fe20000000000 */
[----:B------:R-:W-:Y:S01]  /*1620*/  STL [R1+0xcec], R216 ;  /* 0x000cecd801007387 */ /* 0x000fe20000100800 */
[----:B------:R-:W-:Y:S01]  /*1630*/  @!P5 IMAD.IADD R219, R219, 0x1, -R201 ;  /* 0x00000001dbdbd824 */ /* 0x000fe200078e0ac9 */
[C---:B------:R-:W-:Y:S01]  /*1640*/  ISETP.GT.U32.AND P5, PT, R201.reuse, R222, PT ;  /* 0x000000dec900720c */ /* 0x040fe20003fa4070 */
[----:B------:R-:W-:Y:S01]  /*1650*/  @!P4 IMAD.MOV R217, RZ, RZ, -R217 ;  /* 0x000000ffffd9c224 */ /* 0x000fe200078e0ad9 */
[----:B------:R-:W-:Y:S01]  /*1660*/  IABS R8, R5 ;  /* 0x0000000500087213 */ /* 0x000fe20000000000 */
[C---:B------:R-:W-:Y:S01]  /*1670*/  VIADD R9, R0.reuse, 0x16 ;  /* 0x0000001600097836 */ /* 0x040fe20000000000 */
[----:B------:R-:W-:Y:S01]  /*1680*/  ISETP.GT.U32.AND P4, PT, R201, R220, PT ;  /* 0x000000dcc900720c */ /* 0x000fe20003f84070 */
[----:B------:R-:W-:Y:S01]  /*1690*/  VIADD R10, R0, 0x17 ;  /* 0x00000017000a7836 */ /* 0x000fe20000000000 */
[----:B------:R-:W-:Y:S01]  /*16a0*/  STL [R1+0xcf0], R217 ;  /* 0x000cf0d901007387 */ /* 0x000fe20000100800 */
[----:B------:R-:W-:Y:S01]  /*16b0*/  IMAD.HI.U32 R3, R207, R8, RZ ;  /* 0x00000008cf037227 */ /* 0x000fe200078e00ff */
[----:B------:R-:W-:-:S02]  /*16c0*/  IABS R224, R9 ;  /* 0x0000000900e07213 */ /* 0x000fc40000000000 */
[----:B------:R-:W-:Y:S01]  /*16d0*/  IABS R6, R10 ;  /* 0x0000000a00067213 */ /* 0x000fe20000000000 */
[----:B------:R-:W-:Y:S02]  /*16e0*/  @!P6 IMAD.IADD R221, R221, 0x1, -R201 ;  /* 0x00000001dddde824 */ /* 0x000fe400078e0ac9 */
[----:B------:R-:W-:Y:S02]  /*16f0*/  IMAD.MOV R3, RZ, RZ, -R3 ;  /* 0x000000ffff037224 */ /* 0x000fe400078e0a03 */
[----:B------:R-:W-:Y:S01]  /*1700*/  @!P5 IMAD.IADD R222, R222, 0x1, -R201 ;  /* 0x00000001deded824 */ /* 0x000fe200078e0ac9 */
[C---:B------:R-:W-:Y:S01]  /*1710*/  ISETP.GT.U32.AND P5, PT, R201.reuse, R221, PT ;  /* 0x000000ddc900720c */ /* 0x040fe20003fa4070 */
[----:B------:R-:W-:Y:S02]  /*1720*/  IMAD R223, R201, R3, R8 ;  /* 0x00000003c9df7224 */ /* 0x000fe400078e0208 */
[----:B------:R-:W-:-:S04]  /*1730*/  IMAD.HI.U32 R3, R207, R224, RZ ;  /* 0x000000e0cf037227 */ /* 0x000fc800078e00ff */
[----:B------:R-:W-:Y:S01]  /*1740*/  @!P4 IMAD.IADD R220, R220, 0x1, -R201 ;  /* 0x00000001dcdcc824 */ /* 0x000fe200078e0ac9 */
[C---:B------:R-:W-:Y:S01]  /*1750*/  ISETP.GT.U32.AND P4, PT, R201.reuse, R219, PT ;  /* 0x000000dbc900720c */ /* 0x040fe20003f84070 */
[----:B------:R-:W-:Y:S02]  /*1760*/  IMAD.MOV R3, RZ, RZ, -R3 ;  /* 0x000000ffff037224 */ /* 0x000fe400078e0a03 */
[----:B------:R-:W-:Y:S01]  /*1770*/  VIADD R11, R0, 0x18 ;  /* 0x00000018000b7836 */ /* 0x000fe20000000000 */
[C---:B------:R-:W-:Y:S01]  /*1780*/  ISETP.GT.U32.AND P6, PT, R201.reuse, R220, PT ;  /* 0x000000dcc900720c */ /* 0x040fe20003fc4070 */
[----:B------:R-:W-:Y:S02]  /*1790*/  IMAD R224, R201, R3, R224 ;  /* 0x00000003c9e07224 */ /* 0x000fe400078e02e0 */
[----:B------:R-:W-:Y:S01]  /*17a0*/  @!P5 IMAD.IADD R221, R221, 0x1, -R201 ;  /* 0x00000001ddddd824 */ /* 0x000fe200078e0ac9 */
[----:B------:R-:W-:Y:S01]  /*17b0*/  IABS R226, R11 ;  /* 0x0000000b00e27213 */ /* 0x000fe20000000000 */
[----:B------:R-:W-:Y:S01]  /*17c0*/  IMAD.HI.U32 R3, R207, R6, RZ ;  /* 0x00000006cf037227 */ /* 0x000fe200078e00ff */
[----:B------:R-:W-:-:S03]  /*17d0*/  ISETP.GT.U32.AND P5, PT, R201, R224, PT ;  /* 0x000000e0c900720c */ /* 0x000fc60003fa4070 */
[----:B------:R-:W-:Y:S02]  /*17e0*/  IMAD.MOV R3, RZ, RZ, -R3 ;  /* 0x000000ffff037224 */ /* 0x000fe400078e0a03 */
[----:B------:R-:W-:Y:S01]  /*17f0*/  @!P2 IMAD.MOV R218, RZ, RZ, -R218 ;  /* 0x000000ffffdaa224 */ /* 0x000fe200078e0ada */
[----:B------:R-:W-:Y:S01]  /*1800*/  ISETP.GT.U32.AND P2, PT, R201, R222, PT ;  /* 0x000000dec900720c */ /* 0x000fe20003f44070 */
[--C-:B------:R-:W-:Y:S01]  /*1810*/  @!P6 IMAD.IADD R220, R220, 0x1, -R201.reuse ;  /* 0x00000001dcdce824 */ /* 0x100fe200078e0ac9 */
[----:B------:R-:W-:Y:S01]  /*1820*/  ISETP.GE.AND P6, PT, R7, RZ, PT ;  /* 0x000000ff0700720c */ /* 0x000fe20003fc6270 */
[----:B------:R-:W-:Y:S01]  /*1830*/  VIADD R7, R0, 0x19 ;  /* 0x0000001900077836 */ /* 0x000fe20000000000 */
[----:B------:R-:W-:Y:S01]  /*1840*/  STL [R1+0xcf4], R218 ;  /* 0x000cf4da01007387 */ /* 0x000fe20000100800 */
[----:B------:R-:W-:Y:S02]  /*1850*/  IMAD R225, R201, R3, R6 ;  /* 0x00000003c9e17224 */ /* 0x000fe400078e0206 */
[--C-:B------:R-:W-:Y:S01]  /*1860*/  @!P5 IMAD.IADD R224, R224, 0x1, -R201.reuse ;  /* 0x00000001e0e0d824 */ /* 0x100fe200078e0ac9 */
[----:B------:R-:W-:Y:S01]  /*1870*/  IABS R8, R7 ;  /* 0x0000000700087213 */ /* 0x000fe20000000000 */
[----:B------:R-:W-:Y:S01]  /*1880*/  @!P4 IMAD.IADD R219, R219, 0x1, -R201 ;  /* 0x00000001dbdbc824 */ /* 0x000fe200078e0ac9 */
[----:B------:R-:W-:Y:S01]  /*1890*/  ISETP.GT.U32.AND P4, PT, R201, R223, PT ;  /* 0x000000dfc900720c */ /* 0x000fe20003f84070 */
[----:B------:R-:W-:Y:S01]  /*18a0*/  IMAD.HI.U32 R4, R207, R226, RZ ;  /* 0x000000e2cf047227 */ /* 0x000fe200078e00ff */
[----:B------:R-:W-:-:S03]  /*18b0*/  ISETP.GT.U32.AND P5, PT, R201, R224, PT ;  /* 0x000000e0c900720c */ /* 0x000fc60003fa4070 */
[----:B------:R-:W-:-:S04]  /*18c0*/  IMAD.HI.U32 R3, R207, R8, RZ ;  /* 0x00000008cf037227 */ /* 0x000fc800078e00ff */
[----:B------:R-:W-:Y:S02]  /*18d0*/  IMAD.MOV R3, RZ, RZ, -R3 ;  /* 0x000000ffff037224 */ /* 0x000fe400078e0a03 */
[----:B------:R-:W-:Y:S02]  /*18e0*/  IMAD.MOV R4, RZ, RZ, -R4 ;  /* 0x000000ffff047224 */ /* 0x000fe400078e0a04 */
[C---:B------:R-:W-:Y:S02]  /*18f0*/  IMAD R227, R201.reuse, R3, R8 ;  /* 0x00000003c9e37224 */ /* 0x040fe400078e0208 */
[--C-:B------:R-:W-:Y:S02]  /*1900*/  @!P5 IMAD.IADD R224, R224, 0x1, -R201.reuse ;  /* 0x00000001e0e0d824 */ /* 0x100fe400078e0ac9 */
[--C-:B------:R-:W-:Y:S01]  /*1910*/  @!P2 IMAD.IADD R222, R222, 0x1, -R201.reuse ;  /* 0x00000001dedea824 */ /* 0x100fe200078e0ac9 */
[----:B------:R-:W-:Y:S01]  /*1920*/  ISETP.GT.U32.AND P5, PT, R201, R227, PT ;  /* 0x000000e3c900720c */ /* 0x000fe20003fa4070 */
[----:B------:R-:W-:Y:S01]  /*1930*/  @!P4 IMAD.IADD R223, R223, 0x1, -R201 ;  /* 0x00000001dfdfc824 */ /* 0x000fe200078e0ac9 */
[----:B------:R-:W-:Y:S01]  /*1940*/  ISETP.GE.AND P2, PT, R5, RZ, PT ;  /* 0x000000ff0500720c */ /* 0x000fe20003f46270 */
[----:B------:R-:W-:Y:S01]  /*1950*/  IMAD R226, R201, R4, R226 ;  /* 0x00000004c9e27224 */ /* 0x000fe200078e02e2 */
[----:B------:R-:W-:Y:S01]  /*1960*/  ISETP.GE.AND P4, PT, R9, RZ, PT ;  /* 0x000000ff0900720c */ /* 0x000fe20003f86270 */
[----:B------:R-:W-:-:S02]  /*1970*/  VIADD R5, R0, 0x1a ;  /* 0x0000001a00057836 */ /* 0x000fc40000000000 */
[----:B------:R-:W-:Y:S01]  /*1980*/  @!P1 IMAD.MOV R219, RZ, RZ, -R219 ;  /* 0x000000ffffdb9224 */ /* 0x000fe200078e0adb */
[C---:B------:R-:W-:Y:S01]  /*1990*/  ISETP.GT.U32.AND P1, PT, R201.reuse, R223, PT ;  /* 0x000000dfc900720c */ /* 0x040fe20003f24070 */
[----:B------:R-:W-:Y:S01]  /*19a0*/  @!P6 IMAD.MOV R222, RZ, RZ, -R222 ;  /* 0x000000ffffdee224 */ /* 0x000fe200078e0ade */
[----:B------:R-:W-:Y:S01]  /*19b0*/  ISETP.GT.U32.AND P6, PT, R201, R226, PT ;  /* 0x000000e2c900720c */ /* 0x000fe20003fc4070 */
[----:B------:R-:W-:Y:S01]  /*19c0*/  VIADD R9, R0, 0x1b ;  /* 0x0000001b00097836 */ /* 0x000fe20000000000 */
[----:B------:R-:W-:Y:S01]  /*19d0*/  IABS R228, R5 ;  /* 0x0000000500e47213 */ /* 0x000fe20000000000 */
[----:B------:R-:W-:Y:S01]  /*19e0*/  @!P5 IMAD.IADD R227, R227, 0x1, -R201 ;  /* 0x00000001e3e3d824 */ /* 0x000fe200078e0ac9 */
[----:B------:R-:W-:Y:S01]  /*19f0*/  STL [R1+0xcf8], R219 ;  /* 0x000cf8db01007387 */ /* 0x000fe20000100800 */
[----:B------:R-:W-:Y:S01]  /*1a00*/  @!P3 IMAD.MOV R220, RZ, RZ, -R220 ;  /* 0x000000ffffdcb224 */ /* 0x000fe200078e0adc */
[----:B------:R-:W-:Y:S01]  /*1a10*/  IABS R6, R9 ;  /* 0x0000000900067213 */ /* 0x000fe20000000000 */
[----:B------:R-:W-:Y:S01]  /*1a20*/  IMAD.HI.U32 R3, R207, R228, RZ ;  /* 0x000000e4cf037227 */ /* 0x000fe200078e00ff */
[----:B------:R-:W-:-:S02]  /*1a30*/  ISETP.GT.U32.AND P3, PT, R201, R225, PT ;  /* 0x000000e1c900720c */ /* 0x000fc40003f64070 */
[----:B------:R-:W-:Y:S01]  /*1a40*/  ISETP.GT.U32.AND P5, PT, R201, R227, PT ;  /* 0x000000e3c900720c */ /* 0x000fe20003fa4070 */
[----:B------:R-:W-:Y:S01]  /*1a50*/  IMAD.MOV R4, RZ, RZ, -R3 ;  /* 0x000000ffff047224 */ /* 0x000fe200078e0a03 */
[----:B------:R-:W-:Y:S01]  /*1a60*/  STL [R1+0xcfc], R220 ;  /* 0x000cfcdc01007387 */ /* 0x000fe20000100800 */
[----:B------:R-:W-:-:S04]  /*1a70*/  IMAD.HI.U32 R3, R207, R6, RZ ;  /* 0x00000006cf037227 */ /* 0x000fc800078e00ff */
[--C-:B------:R-:W-:Y:S01]  /*1a80*/  @!P1 IMAD.IADD R223, R223, 0x1, -R201.reuse ;  /* 0x00000001dfdf9824 */ /* 0x100fe200078e0ac9 */
[----:B------:R-:W-:Y:S01]  /*1a90*/  ISETP.GE.AND P1, PT, R11, RZ, PT ;  /* 0x000000ff0b00720c */ /* 0x000fe20003f26270 */
[----:B------:R-:W-:Y:S02]  /*1aa0*/  @!P6 IMAD.IADD R226, R226, 0x1, -R201 ;  /* 0x00000001e2e2e824 */ /* 0x000fe400078e0ac9 */
[----:B------:R-:W-:Y:S02]  /*1ab0*/  IMAD.MOV R3, RZ, RZ, -R3 ;  /* 0x000000ffff037224 */ /* 0x000fe400078e0a03 */
[----:B------:R-:W-:Y:S01]  /*1ac0*/  @!P2 IMAD.MOV R223, RZ, RZ, -R223 ;  /* 0x000000ffffdfa224 */ /* 0x000fe200078e0adf */
[C---:B------:R-:W-:Y:S01]  /*1ad0*/  ISETP.GT.U32.AND P2, PT, R201.reuse, R226, PT ;  /* 0x000000e2c900720c */ /* 0x040fe20003f44070 */
[----:B------:R-:W-:Y:S02]  /*1ae0*/  IMAD R229, R201, R3, R6 ;  /* 0x00000003c9e57224 */ /* 0x000fe400078e0206 */
[--C-:B------:R-:W-:Y:S01]  /*1af0*/  @!P3 IMAD.IADD R225, R225, 0x1, -R201.reuse ;  /* 0x00000001e1e1b824 */ /* 0x100fe200078e0ac9 */
[----:B------:R-:W-:Y:S01]  /*1b00*/  ISETP.GE.AND P3, PT, R7, RZ, PT ;  /* 0x000000ff0700720c */ /* 0x000fe20003f66270 */
[----:B------:R-:W-:Y:S01]  /*1b10*/  @!P5 IMAD.IADD R227, R227, 0x1, -R201 ;  /* 0x00000001e3e3d824 */ /* 0x000fe200078e0ac9 */
[C---:B------:R-:W-:Y:S01]  /*1b20*/  ISETP.GT.U32.AND P5, PT, R201.reuse, R229, PT ;  /* 0x000000e5c900720c */ /* 0x040fe20003fa4070 */
[----:B------:R-:W-:Y:S01]  /*1b30*/  VIADD R7, R0, 0x1c ;  /* 0x0000001c00077836 */ /* 0x000fe20000000000 */
[C---:B------:R-:W-:Y:S01]  /*1b40*/  ISETP.GT.U32.AND P6, PT, R201.reuse, R225, PT ;  /* 0x000000e1c900720c */ /* 0x040fe20003fc4070 */
[----:B------:R-:W-:-:S02]  /*1b50*/  IMAD R228, R201, R4, R228 ;  /* 0x00000004c9e47224 */ /* 0x000fc400078e02e4 */
[----:B------:R-:W-:Y:S01]  /*1b60*/  @!P0 IMAD.MOV R221, RZ, RZ, -R221 ;  /* 0x000000ffffdd8224 */ /* 0x000fe200078e0add */
[----:B------:R-:W-:Y:S01]  /*1b70*/  IABS R230, R7 ;  /* 0x0000000700e67213 */ /* 0x000fe20000000000 */
[--C-:B------:R-:W-:Y:S01]  /*1b80*/  @!P2 IMAD.IADD R226, R226, 0x1, -R201.reuse ;  /* 0x00000001e2e2a824 */ /* 0x100fe200078e0ac9 */
[----:B------:R-:W-:Y:S01]  /*1b90*/  ISETP.GE.AND P2, PT, R5, RZ, PT ;  /* 0x000000ff0500720c */ /* 0x000fe20003f46270 */
[----:B------:R-:W-:Y:S01]  /*1ba0*/  VIADD R5, R0, 0x1e ;  /* 0x0000001e00057836 */ /* 0x000fe20000000000 */
[----:B------:R-:W-:Y:S01]  /*1bb0*/  ISETP.GE.AND P0, PT, R10, RZ, PT ;  /* 0x000000ff0a00720c */ /* 0x000fe20003f06270 */
[----:B------:R-:W-:Y:S01]  /*1bc0*/  IMAD.HI.U32 R3, R207, R230, RZ ;  /* 0x000000e6cf037227 */ /* 0x000fe200078e00ff */
[----:B------:R-:W-:Y:S02]  /*1bd0*/  STL [R1+0xd00], R221 ;  /* 0x000d00dd01007387 */ /* 0x000fe40000100800 */
[----:B------:R-:W-:Y:S01]  /*1be0*/  IABS R232, R5 ;  /* 0x0000000500e87213 */ /* 0x000fe20000000000 */
[----:B------:R-:W-:Y:S01]  /*1bf0*/  @!P5 IMAD.IADD R229, R229, 0x1, -R201 ;  /* 0x00000001e5e5d824 */ /* 0x000fe200078e0ac9 */
[----:B------:R-:W-:Y:S01]  /*1c00*/  STL [R1+0xd04], R222 ;  /* 0x000d04de01007387 */ /* 0x000fe20000100800 */
[----:B------:R-:W-:-:S02]  /*1c10*/  IMAD.MOV R3, RZ, RZ, -R3 ;  /* 0x000000ffff037224 */ /* 0x000fc400078e0a03 */
[----:B------:R-:W-:Y:S01]  /*1c20*/  @!P6 IMAD.IADD R225, R225, 0x1, -R201 ;  /* 0x00000001e1e1e824 */ /* 0x000fe200078e0ac9 */
[C---:B------:R-:W-:Y:S01]  /*1c30*/  ISETP.GT.U32.AND P6, PT, R201.reuse, R228, PT ;  /* 0x000000e4c900720c */ /* 0x040fe20003fc4070 */
[----:B------:R-:W-:Y:S01]  /*1c40*/  VIADD R10, R0, 0x1d ;  /* 0x0000001d000a7836 */ /* 0x000fe20000000000 */
[C---:B------:R-:W-:Y:S01]  /*1c50*/  ISETP.GT.U32.AND P5, PT, R201.reuse, R229, PT ;  /* 0x000000e5c900720c */ /* 0x040fe20003fa4070 */
[----:B------:R-:W-:Y:S02]  /*1c60*/  IMAD R230, R201, R3, R230 ;  /* 0x00000003c9e67224 */ /* 0x000fe400078e02e6 */
[----:B------:R-:W-:Y:S01]  /*1c70*/  IMAD.HI.U32 R3, R207, R232, RZ ;  /* 0x000000e8cf037227 */ /* 0x000fe200078e00ff */
[----:B------:R-:W-:-:S03]  /*1c80*/  IABS R8, R10 ;  /* 0x0000000a00087213 */ /* 0x000fc60000000000 */
[----:B------:R-:W-:Y:S02]  /*1c90*/  IMAD.MOV R3, RZ, RZ, -R3 ;  /* 0x000000ffff037224 */ /* 0x000fe400078e0a03 */
[----:B------:R-:W-:-:S04]  /*1ca0*/  IMAD.HI.U32 R4, R207, R8, RZ ;  /* 0x00000008cf047227 */ /* 0x000fc800078e00ff */
[----:B------:R-:W-:Y:S02]  /*1cb0*/  IMAD R232, R201, R3, R232 ;  /* 0x00000003c9e87224 */ /* 0x000fe400078e02e8 */
[--C-:B------:R-:W-:Y:S01]  /*1cc0*/  @!P6 IMAD.IADD R228, R228, 0x1, -R201.reuse ;  /* 0x00000001e4e4e824 */ /* 0x100fe200078e0ac9 */
[----:B------:R-:W-:Y:S01]  /*1cd0*/  ISETP.GE.AND P6, PT, R9, RZ, PT ;  /* 0x000000ff0900720c */ /* 0x000fe20003fc6270 */
[----:B------:R-:W-:Y:S02]  /*1ce0*/  IMAD.MOV R4, RZ, RZ, -R4 ;  /* 0x000000ffff047224 */ /* 0x000fe400078e0a04 */
[----:B------:R-:W-:Y:S01]  /*1cf0*/  @!P5 IMAD.IADD R229, R229, 0x1, -R201 ;  /* 0x00000001e5e5d824 */ /* 0x000fe200078e0ac9 */
[C---:B------:R-:W-:Y:S01]  /*1d00*/  ISETP.GT.U32.AND P5, PT, R201.reuse, R232, PT ;  /* 0x000000e8c900720c */ /* 0x040fe20003fa4070 */
[C---:B------:R-:W-:Y:S02]  /*1d10*/  VIADD R6, R0.reuse, 0x1f ;  /* 0x0000001f00067836 */ /* 0x040fe40000000000 */
[----:B------:R-:W-:Y:S01]  /*1d20*/  @!P4 IMAD.MOV R224, RZ, RZ, -R224 ;  /* 0x000000ffffe0c224 */ /* 0x000fe200078e0ae0 */
[C---:B------:R-:W-:Y:S01]  /*1d30*/  ISETP.GT.U32.AND P4, PT, R201.reuse, R228, PT ;  /* 0x000000e4c900720c */ /* 0x040fe20003f84070 */
[----:B------:R-:W-:Y:S01]  /*1d40*/  @!P0 IMAD.MOV R225, RZ, RZ, -R225 ;  /* 0x000000ffffe18224 */ /* 0x000fe200078e0ae1 */
[C---:B------:R-:W-:Y:S01]  /*1d50*/  ISETP.GT.U32.AND P0, PT, R201.reuse, R230, PT ;  /* 0x000000e6c900720c */ /* 0x040fe20003f04070 */
[----:B------:R-:W-:Y:S01]  /*1d60*/  IMAD R231, R201, R4, R8 ;  /* 0x00000004c9e77224 */ /* 0x000fe200078e0208 */
[----:B------:R-:W-:Y:S01]  /*1d70*/  IABS R4, R6 ;  /* 0x0000000600047213 */ /* 0x000fe20000000000 */
[----:B------:R-:W-:Y:S01]  /*1d80*/  @!P1 IMAD.MOV R226, RZ, RZ, -R226 ;  /* 0x000000ffffe29224 */ /* 0x000fe200078e0ae2 */
[----:B------:R-:W-:Y:S01]  /*1d90*/  ISETP.GE.AND P1, PT, R7, RZ, PT ;  /* 0x000000ff0700720c */ /* 0x000fe20003f26270 */
[----:B------:R-:W-:Y:S01]  /*1da0*/  @!P3 IMAD.MOV R227, RZ, RZ, -R227 ;  /* 0x000000ffffe3b224 */ /* 0x000fe200078e0ae3 */
[----:B------:R-:W-:Y:S01]  /*1db0*/  ISETP.GT.U32.AND P3, PT, R201, R231, PT ;  /* 0x000000e7c900720c */ /* 0x000fe20003f64070 */
[----:B------:R-:W-:-:S02]  /*1dc0*/  VIADD R7, R0, 0x20 ;  /* 0x0000002000077836 */ /* 0x000fc40000000000 */
[----:B------:R-:W-:-:S03]  /*1dd0*/  IMAD.HI.U32 R3, R207, R4, RZ ;  /* 0x00000004cf037227 */ /* 0x000fc600078e00ff */
[----:B------:R-:W-:Y:S01]  /*1de0*/  IABS R234, R7 ;  /* 0x0000000700ea7213 */ /* 0x000fe20000000000 */
[----:B------:R-:W-:Y:S02]  /*1df0*/  @!P5 IMAD.IADD R232, R232, 0x1, -R201 ;  /* 0x00000001e8e8d824 */ /* 0x000fe400078e0ac9 */
[----:B------:R-:W-:Y:S02]  /*1e00*/  IMAD.MOV R3, RZ, RZ, -R3 ;  /* 0x000000ffff037224 */ /* 0x000fe400078e0a03 */
[--C-:B------:R-:W-:Y:S01]  /*1e10*/  @!P4 IMAD.IADD R228, R228, 0x1, -R201.reuse ;  /* 0x00000001e4e4c824 */ /* 0x100fe200078e0ac9 */
[----:B------:R-:W-:Y:S01]  /*1e20*/  ISETP.GT.U32.AND P5, PT, R201, R232, PT ;  /* 0x000000e8c900720c */ /* 0x000fe20003fa4070 */
[----:B------:R-:W-:Y:S01]  /*1e30*/  @!P0 IMAD.IADD R230, R230, 0x1, -R201 ;  /* 0x00000001e6e68824 */ /* 0x000fe200078e0ac9 */
[----:B------:R-:W-:Y:S01]  /*1e40*/  ISETP.GE.AND P0, PT, R5, RZ, PT ;  /* 0x000000ff0500720c */ /* 0x000fe20003f06270 */
[C---:B------:R-:W-:Y:S01]  /*1e50*/  IMAD R233, R201.reuse, R3, R4 ;  /* 0x00000003c9e97224 */ /* 0x040fe200078e0204 */
[----:B------:R-:W-:Y:S01]  /*1e60*/  ISETP.GE.AND P4, PT, R10, RZ, PT ;  /* 0x000000ff0a00720c */ /* 0x000fe20003f86270 */
[----:B------:R-:W-:Y:S01]  /*1e70*/  @!P2 IMAD.MOV R228, RZ, RZ, -R228 ;  /* 0x000000ffffe4a224 */ /* 0x000fe200078e0ae4 */
[----:B------:R-:W-:Y:S01]  /*1e80*/  ISETP.GT.U32.AND P2, PT, R201, R230, PT ;  /* 0x000000e6c900720c */ /* 0x000fe20003f44070 */
[----:B------:R-:W-:-:S04]  /*1e90*/  IMAD.HI.U32 R3, R207, R234, RZ ;  /* 0x000000eacf037227 */ /* 0x000fc800078e00ff */
[----:B------:R-:W-:Y:S02]  /*1ea0*/  @!P3 IMAD.IADD R231, R231, 0x1, -R201 ;  /* 0x00000001e7e7b824 */ /* 0x000fe400078e0ac9 */
[----:B------:R-:W-:Y:S02]  /*1eb0*/  IMAD.MOV R3, RZ, RZ, -R3 ;  /* 0x000000ffff037224 */ /* 0x000fe400078e0a03 */
[--C-:B------:R-:W-:Y:S01]  /*1ec0*/  @!P5 IMAD.IADD R232, R232, 0x1, -R201.reuse ;  /* 0x00000001e8e8d824 */ /* 0x100fe200078e0ac9 */
[C---:B------:R-:W-:Y:S01]  /*1ed0*/  ISETP.GT.U32.AND P3, PT, R201.reuse, R231, PT ;  /* 0x000000e7c900720c */ /* 0x040fe20003f64070 */
[C---:B------:R-:W-:Y:S02]  /*1ee0*/  IMAD R234, R201.reuse, R3, R234 ;  /* 0x00000003c9ea7224 */ /* 0x040fe400078e02ea */
[----:B------:R-:W-:Y:S02]  /*1ef0*/  VIADD R5, R0, 0x21 ;  /* 0x0000002100057836 */ /* 0x000fe40000000000 */
[----:B------:R-:W-:Y:S01]  /*1f00*/  @!P2 IMAD.IADD R230, R230, 0x1, -R201 ;  /* 0x00000001e6e6a824 */ /* 0x000fe200078e0ac9 */
[C---:B------:R-:W-:Y:S01]  /*1f10*/  ISETP.GT.U32.AND P5, PT, R201.reuse, R234, PT ;  /* 0x000000eac900720c */ /* 0x040fe20003fa4070 */
[----:B------:R-:W-:Y:S01]  /*1f20*/  VIADD R8, R0, 0x23 ;  /* 0x0000002300087836 */ /* 0x000fe20000000000 */
[----:B------:R-:W-:Y:S01]  /*1f30*/  ISETP.GT.U32.AND P2, PT, R201, R233, PT ;  /* 0x000000e9c900720c */ /* 0x000fe20003f44070 */
[----:B------:R-:W-:Y:S01]  /*1f40*/  @!P6 IMAD.MOV R229, RZ, RZ, -R229 ;  /* 0x000000ffffe5e224 */ /* 0x000fe200078e0ae5 */
[----:B------:R-:W-:Y:S01]  /*1f50*/  IABS R4, R5 ;  /* 0x0000000500047213 */ /* 0x000fe20000000000 */
[----:B------:R-:W-:Y:S01]  /*1f60*/  @!P1 IMAD.MOV R230, RZ, RZ, -R230 ;  /* 0x000000ffffe69224 */ /* 0x000fe200078e0ae6 */
[----:B------:R-:W-:Y:S01]  /*1f70*/  ISETP.GE.AND P6, PT, R6, RZ, PT ;  /* 0x000000ff0600720c */ /* 0x000fe20003fc6270 */
[----:B------:R-:W-:Y:S01]  /*1f80*/  @!P3 IMAD.IADD R231, R231, 0x1, -R201 ;  /* 0x00000001e7e7b824 */ /* 0x000fe200078e0ac9 */
[----:B------:R-:W-:Y:S01]  /*1f90*/  ISETP.GE.AND P3, PT, R7, RZ, PT ;  /* 0x000000ff0700720c */ /* 0x000fe20003f66270 */
[----:B------:R-:W-:Y:S01]  /*1fa0*/  VIADD R7, R0, 0x22 ;  /* 0x0000002200077836 */ /* 0x000fe20000000000 */
[----:B------:R-:W-:Y:S01]  /*1fb0*/  IABS R6, R8 ;  /* 0x0000000800067213 */ /* 0x000fe20000000000 */
[----:B------:R-:W-:-:S03]  /*1fc0*/  IMAD.HI.U32 R3, R207, R4, RZ ;  /* 0x00000004cf037227 */ /* 0x000fc600078e00ff */
[----:B------:R-:W-:Y:S01]  /*1fd0*/  IABS R236, R7 ;  /* 0x0000000700ec7213 */ /* 0x000fe20000000000 */
[----:B------:R-:W-:Y:S02]  /*1fe0*/  @!P5 IMAD.IADD R234, R234, 0x1, -R201 ;  /* 0x00000001eaead824 */ /* 0x000fe400078e0ac9 */
[----:B------:R-:W-:Y:S02]  /*1ff0*/  IMAD.MOV R3, RZ, RZ, -R3 ;  /* 0x000000ffff037224 */ /* 0x000fe400078e0a03 */
[----:B------:R-:W-:Y:S01]  /*2000*/  @!P2 IMAD.IADD R233, R233, 0x1, -R201 ;  /* 0x00000001e9e9a824 */ /* 0x000fe200078e0ac9 */
[C---:B------:R-:W-:Y:S01]  /*2010*/  ISETP.GT.U32.AND P5, PT, R201.reuse, R234, PT ;  /* 0x000000eac900720c */ /* 0x040fe20003fa4070 */
[----:B------:R-:W-:Y:S01]  /*2020*/  IMAD R235, R201, R3, R4 ;  /* 0x00000003c9eb7224 */ /* 0x000fe200078e0204 */
[----:B------:R-:W-:Y:S01]  /*2030*/  ISETP.GE.AND P2, PT, R5, RZ, PT ;  /* 0x000000ff0500720c */ /* 0x000fe20003f46270 */
[----:B------:R-:W-:Y:S01]  /*2040*/  IMAD.HI.U32 R3, R207, R236, RZ ;  /* 0x000000eccf037227 */ /* 0x000fe200078e00ff */
[----:B------:R-:W-:-:S03]  /*2050*/  ISETP.GT.U32.AND P1, PT, R201, R233, PT ;  /* 0x000000e9c900720c */ /* 0x000fc60003f24070 */
[----:B------:R-:W-:Y:S02]  /*2060*/  IMAD.MOV R3, RZ, RZ, -R3 ;  /* 0x000000ffff037224 */ /* 0x000fe400078e0a03 */
[----:B------:R-:W-:-:S04]  /*2070*/  IMAD.HI.U32 R4, R207, R6, RZ ;  /* 0x00000006cf047227 */ /* 0x000fc800078e00ff */
[----:B------:R-:W-:Y:S01]  /*2080*/  @!P4 IMAD.MOV R231, RZ, RZ, -R231 ;  /* 0x000000ffffe7c224 */ /* 0x000fe200078e0ae7 */
[C---:B------:R-:W-:Y:S01]  /*2090*/  ISETP.GT.U32.AND P4, PT, R201.reuse, R235, PT ;  /* 0x000000ebc900720c */ /* 0x040fe20003f84070 */
[C---:B------:R-:W-:Y:S02]  /*20a0*/  IMAD R236, R201.reuse, R3, R236 ;  /* 0x00000003c9ec7224 */ /* 0x040fe400078e02ec */
[----:B------:R-:W-:Y:S02]  /*20b0*/  IMAD.MOV R4, RZ, RZ, -R4 ;  /* 0x000000ffff047224 */ /* 0x000fe400078e0a04 */
[--C-:B------:R-:W-:Y:S01]  /*20c0*/  @!P5 IMAD.IADD R234, R234, 0x1, -R201.reuse ;  /* 0x00000001eaead824 */ /* 0x100fe200078e0ac9 */
[----:B------:R-:W-:Y:S01]  /*20d0*/  ISETP.GT.U32.AND P5, PT, R201, R236, PT ;  /* 0x000000ecc900720c */ /* 0x000fe20003fa4070 */
[----:B------:R-:W-:Y:S01]  /*20e0*/  @!P1 IMAD.IADD R233, R233, 0x1, -R201 ;  /* 0x00000001e9e99824 */ /* 0x000fe200078e0ac9 */
[----:B------:R-:W-:Y:S01]  /*20f0*/  ISETP.GE.AND P1, PT, R8, RZ, PT ;  /* 0x000000ff0800720c */ /* 0x000fe20003f26270 */
[----:B------:R-:W-:-:S02]  /*2100*/  IMAD R237, R201, R4, R6 ;  /* 0x00000004c9ed7224 */ /* 0x000fc400078e0206 */
[----:B------:R-:W-:Y:S02]  /*2110*/  @!P6 IMAD.MOV R233, RZ, RZ, -R233 ;  /* 0x000000ffffe9e224 */ /* 0x000fe400078e0ae9 */
[----:B------:R-:W-:Y:S01]  /*2120*/  VIADD R5, R0, 0x24 ;  /* 0x0000002400057836 */ /* 0x000fe20000000000 */
[----:B------:R-:W-:Y:S01]  /*2130*/  ISETP.GT.U32.AND P6, PT, R201, R237, PT ;  /* 0x000000edc900720c */ /* 0x000fe20003fc4070 */
[--C-:B------:R-:W-:Y:S02]  /*2140*/  @!P4 IMAD.IADD R235, R235, 0x1, -R201.reuse ;  /* 0x00000001ebebc824 */ /* 0x100fe400078e0ac9 */
[----:B------:R-:W-:Y:S01]  /*2150*/  @!P0 IMAD.MOV R232, RZ, RZ, -R232 ;  /* 0x000000ffffe88224 */ /* 0x000fe200078e0ae8 */
[----:B------:R-:W-:Y:S01]  /*2160*/  IABS R238, R5 ;  /* 0x0000000500ee7213 */ /* 0x000fe20000000000 */
[----:B------:R-:W-:Y:S01]  /*2170*/  @!P5 IMAD.IADD R236, R236, 0x1, -R201 ;  /* 0x00000001ececd824 */ /* 0x000fe200078e0ac9 */
[----:B------:R-:W-:Y:S01]  /*2180*/  ISETP.GT.U32.AND P4, PT, R201, R235, PT ;  /* 0x000000ebc900720c */ /* 0x000fe20003f84070 */
[----:B------:R-:W-:Y:S01]  /*2190*/  @!P3 IMAD.MOV R234, RZ, RZ, -R234 ;  /* 0x000000ffffeab224 */ /* 0x000fe200078e0aea */
[----:B------:R-:W-:Y:S01]  /*21a0*/  ISETP.GE.AND P0, PT, R7, RZ, PT ;  /* 0x000000ff0700720c */ /* 0x000fe20003f06270 */
[----:B------:R-:W-:Y:S01]  /*21b0*/  VIADD R7, R0, 0x26 ;  /* 0x0000002600077836 */ /* 0x000fe20000000000 */
[----:B------:R-:W-:Y:S01]  /*21c0*/  ISETP.GT.U32.AND P5, PT, R201, R236, PT ;  /* 0x000000ecc900720c */ /* 0x000fe20003fa4070 */
[----:B------:R-:W-:Y:S01]  /*21d0*/  IMAD.HI.U32 R3, R207, R238, RZ ;  /* 0x000000eecf037227 */ /* 0x000fe200078e00ff */
[----:B------:R-:W-:-:S02]  /*21e0*/  ISETP.GE.AND P3, PT, R5, RZ, PT ;  /* 0x000000ff0500720c */ /* 0x000fc40003f66270 */
[----:B------:R-:W-:Y:S01]  /*21f0*/  IABS R240, R7 ;  /* 0x0000000700f07213 */ /* 0x000fe20000000000 */
[----:B------:R-:W-:Y:S02]  /*2200*/  @!P6 IMAD.IADD R237, R237, 0x1, -R201 ;  /* 0x00000001edede824 */ /* 0x000fe400078e0ac9 */
[----:B------:R-:W-:Y:S02]  /*2210*/  VIADD R4, R0, 0x25 ;  /* 0x0000002500047836 */ /* 0x000fe40000000000 */
[----:B------:R-:W-:Y:S01]  /*2220*/  IMAD.MOV R5, RZ, RZ, -R3 ;  /* 0x000000ffff057224 */ /* 0x000fe200078e0a03 */
[----:B------:R-:W-:Y:S01]  /*2230*/  ISETP.GT.U32.AND P6, PT, R201, R237, PT ;  /* 0x000000edc900720c */ /* 0x000fe20003fc4070 */
[----:B------:R-:W-:Y:S01]  /*2240*/  @!P4 IMAD.IADD R235, R235, 0x1, -R201 ;  /* 0x00000001ebebc824 */ /* 0x000fe200078e0ac9 */
[----:B------:R-:W-:Y:S01]  /*2250*/  IABS R6, R4 ;  /* 0x0000000400067213 */ /* 0x000fe20000000000 */
[----:B------:R-:W-:Y:S01]  /*2260*/  IMAD R238, R201, R5, R238 ;  /* 0x00000005c9ee7224 */ /* 0x000fe200078e02ee */
[----:B------:R-:W-:Y:S01]  /*2270*/  ISETP.GE.AND P4, PT, R4, RZ, PT ;  /* 0x000000ff0400720c */ /* 0x000fe20003f86270 */
[----:B------:R-:W-:-:S04]  /*2280*/  IMAD.HI.U32 R4, R207, R240, RZ ;  /* 0x000000f0cf047227 */ /* 0x000fc800078e00ff */
[----:B------:R-:W-:Y:S01]  /*2290*/  @!P5 IMAD.IADD R236, R236, 0x1, -R201 ;  /* 0x00000001ececd824 */ /* 0x000fe200078e0ac9 */
[----:B------:R-:W-:Y:S01]  /*22a0*/  ISETP.GT.U32.AND P5, PT, R201, R238, PT ;  /* 0x000000eec900720c */ /* 0x000fe20003fa4070 */
[----:B------:R-:W-:Y:S02]  /*22b0*/  IMAD.MOV R4, RZ, RZ, -R4 ;  /* 0x000000ffff047224 */ /* 0x000fe400078e0a04 */
[----:B------:R-:W-:-:S04]  /*22c0*/  IMAD.HI.U32 R3, R207, R6, RZ ;  /* 0x00000006cf037227 */ /* 0x000fc800078e00ff */
[----:B------:R-:W-:Y:S02]  /*22d0*/  IMAD R240, R201, R4, R240 ;  /* 0x00000004c9f07224 */ /* 0x000fe400078e02f0 */
[----:B------:R-:W-:Y:S02]  /*22e0*/  @!P6 IMAD.IADD R237, R237, 0x1, -R201 ;  /* 0x00000001edede824 */ /* 0x000fe400078e0ac9 */
[----:B------:R-:W-:Y:S02]  /*22f0*/  IMAD.MOV R3, RZ, RZ, -R3 ;  /* 0x000000ffff037224 */ /* 0x000fe400078e0a03 */
[----:B------:R-:W-:Y:S01]  /*2300*/  @!P1 IMAD.MOV R237, RZ, RZ, -R237 ;  /* 0x000000ffffed9224 */ /* 0x000fe200078e0aed */
[C---:B------:R-:W-:Y:S01]  /*2310*/  ISETP.GT.U32.AND P1, PT, R201.reuse, R240, PT ;  /* 0x000000f0c900720c */ /* 0x040fe20003f24070 */
[----:B------:R-:W-:Y:S02]  /*2320*/  IMAD R239, R201, R3, R6 ;  /* 0x00000003c9ef7224 */ /* 0x000fe400078e0206 */
[----:B------:R-:W-:-:S02]  /*2330*/  VIADD R5, R0, 0x28 ;  /* 0x0000002800057836 */ /* 0x000fc40000000000 */
[----:B------:R-:W-:Y:S02]  /*2340*/  @!P5 IMAD.IADD R238, R238, 0x1, -R201 ;  /* 0x00000001eeeed824 */ /* 0x000fe400078e0ac9 */
[----:B------:R-:W-:Y:S01]  /*2350*/  @!P0 IMAD.MOV R236, RZ, RZ, -R236 ;  /* 0x000000ffffec8224 */ /* 0x000fe200078e0aec */
[C---:B------:R-:W-:Y:S01]  /*2360*/  ISETP.GT.U32.AND P0, PT, R201.reuse, R239, PT ;  /* 0x000000efc900720c */ /* 0x040fe20003f04070 */
[----:B------:R-:W-:Y:S01]  /*2370*/  VIADD R9, R0, 0x2a ;  /* 0x0000002a00097836 */ /* 0x000fe20000000000 */
[----:B------:R-:W-:Y:S01]  /*2380*/  IABS R242, R5 ;  /* 0x0000000500f27213 */ /* 0x000fe20000000000 */
[----:B------:R-:W-:Y:S01]  /*2390*/  @!P2 IMAD.MOV R235, RZ, RZ, -R235 ;  /* 0x000000ffffeba224 */ /* 0x000fe200078e0aeb */
[----:B------:R-:W-:Y:S01]  /*23a0*/  ISETP.GT.U32.AND P5, PT, R201, R238, PT ;  /* 0x000000eec900720c */ /* 0x000fe20003fa4070 */
[----:B------:R-:W-:Y:S01]  /*23b0*/  @!P1 IMAD.IADD R240, R240, 0x1, -R201 ;  /* 0x00000001f0f09824 */ /* 0x000fe200078e0ac9 */
[----:B------:R-:W-:Y:S01]  /*23c0*/  IABS R244, R9 ;  /* 0x0000000900f47213 */ /* 0x000fe20000000000 */
[----:B------:R-:W-:Y:S01]  /*23d0*/  IMAD.HI.U32 R4, R207, R242, RZ ;  /* 0x000000f2cf047227 */ /* 0x000fe200078e00ff */
[----:B------:R-:W-:-:S02]  /*23e0*/  ISETP.GE.AND P2, PT, R7, RZ, PT ;  /* 0x000000ff0700720c */ /* 0x000fc40003f46270 */
[----:B------:R-:W-:Y:S01]  /*23f0*/  ISETP.GT.U32.AND P1, PT, R201, R240, PT ;  /* 0x000000f0c900720c */ /* 0x000fe20003f24070 */
[----:B------:R-:W-:Y:S02]  /*2400*/  IMAD.MOV R4, RZ, RZ, -R4 ;  /* 0x000000ffff047224 */ /* 0x000fe400078e0a04 */
[----:B------:R-:W-:Y:S02]  /*2410*/  VIADD R3, R0, 0x27 ;  /* 0x0000002700037836 */ /* 0x000fe40000000000 */
[--C-:B------:R-:W-:Y:S02]  /*2420*/  @!P0 IMAD.IADD R239, R239, 0x1, -R201.reuse ;  /* 0x00000001efef8824 */ /* 0x100fe400078e0ac9 */
[----:B------:R-:W-:Y:S01]  /*2430*/  @!P5 IMAD.IADD R238, R238, 0x1, -R201 ;  /* 0x00000001eeeed824 */ /* 0x000fe200078e0ac9 */
[----:B------:R-:W-:Y:S01]  /*2440*/  IABS R6, R3 ;  /* 0x0000000300067213 */ /* 0x000fe20000000000 */
[C---:B------:R-:W-:Y:S01]  /*2450*/  IMAD R242, R201.reuse, R4, R242 ;  /* 0x00000004c9f27224 */ /* 0x040fe200078e02f2 */
[----:B------:R-:W-:Y:S01]  /*2460*/  ISETP.GT.U32.AND P0, PT, R201, R239, PT ;  /* 0x000000efc900720c */ /* 0x000fe20003f04070 */
[----:B------:R-:W-:Y:S01]  /*2470*/  IMAD.HI.U32 R4, R207, R244, RZ ;  /* 0x000000f4cf047227 */ /* 0x000fe200078e00ff */
[----:B------:R-:W-:-:S02]  /*2480*/  ISETP.GE.AND P6, PT, R3, RZ, PT ;  /* 0x000000ff0300720c */ /* 0x000fc40003fc6270 */
[----:B------:R-:W-:Y:S01]  /*2490*/  ISETP.GE.AND P5, PT, R5, RZ, PT ;  /* 0x000000ff0500720c */ /* 0x000fe20003fa6270 */
[----:B------:R-:W-:Y:S01]  /*24a0*/  @!P3 IMAD.MOV R238, RZ, RZ, -R238 ;  /* 0x000000ffffeeb224 */ /* 0x000fe200078e0aee */
[----:B------:R-:W-:Y:S01]  /*24b0*/  ISETP.GT.U32.AND P3, PT, R201, R242, PT ;  /* 0x000000f2c900720c */ /* 0x000fe20003f64070 */
[----:B------:R-:W-:Y:S02]  /*24c0*/  VIADD R7, R0, 0x29 ;  /* 0x0000002900077836 */ /* 0x000fe40000000000 */
[----:B------:R-:W-:Y:S02]  /*24d0*/  IMAD.MOV R4, RZ, RZ, -R4 ;  /* 0x000000ffff047224 */ /* 0x000fe400078e0a04 */
[----:B------:R-:W-:Y:S01]  /*24e0*/  IMAD.HI.U32 R3, R207, R6, RZ ;  /* 0x00000006cf037227 */ /* 0x000fe200078e00ff */
[----:B------:R-:W-:-:S03]  /*24f0*/  IABS R8, R7 ;  /* 0x0000000700087213 */ /* 0x000fc60000000000 */
[C---:B------:R-:W-:Y:S02]  /*2500*/  IMAD R244, R201.reuse, R4, R244 ;  /* 0x00000004c9f47224 */ /* 0x040fe400078e02f4 */
[----:B------:R-:W-:Y:S02]  /*2510*/  @!P1 IMAD.IADD R240, R240, 0x1, -R201 ;  /* 0x00000001f0f09824 */ /* 0x000fe400078e0ac9 */
[----:B------:R-:W-:Y:S02]  /*2520*/  IMAD.MOV R241, RZ, RZ, -R3 ;  /* 0x000000fffff17224 */ /* 0x000fe400078e0a03 */
[----:B------:R-:W-:Y:S02]  /*2530*/  VIADD R5, R0, 0x2b ;  /* 0x0000002b00057836 */ /* 0x000fe40000000000 */
[----:B------:R-:W-:Y:S01]  /*2540*/  @!P2 IMAD.MOV R240, RZ, RZ, -R240 ;  /* 0x000000fffff0a224 */ /* 0x000fe200078e0af0 */
[----:B------:R-:W-:Y:S01]  /*2550*/  ISETP.GT.U32.AND P2, PT, R201, R244, PT ;  /* 0x000000f4c900720c */ /* 0x000fe20003f44070 */
[----:B------:R-:W-:Y:S01]  /*2560*/  IMAD.HI.U32 R3, R207, R8, RZ ;  /* 0x00000008cf037227 */ /* 0x000fe200078e00ff */
[----:B------:R-:W-:-:S03]  /*2570*/  IABS R4, R5 ;  /* 0x0000000500047213 */ /* 0x000fc60000000000 */
[--C-:B------:R-:W-:Y:S02]  /*2580*/  @!P0 IMAD.IADD R239, R239, 0x1, -R201.reuse ;  /* 0x00000001efef8824 */ /* 0x100fe400078e0ac9 */
[----:B------:R-:W-:Y:S02]  /*2590*/  @!P3 IMAD.IADD R242, R242, 0x1, -R201 ;  /* 0x00000001f2f2b824 */ /* 0x000fe400078e0ac9 */
[----:B------:R-:W-:Y:S02]  /*25a0*/  IMAD.MOV R3, RZ, RZ, -R3 ;  /* 0x000000ffff037224 */ /* 0x000fe400078e0a03 */
[----:B------:R-:W-:Y:S01]  /*25b0*/  @!P4 IMAD.MOV R239, RZ, RZ, -R239 ;  /* 0x000000ffffefc224 */ /* 0x000fe200078e0aef */
[----:B------:R-:W-:Y:S01]  /*25c0*/  ISETP.GE.AND P4, PT, R7, RZ, PT ;  /* 0x000000ff0700720c */ /* 0x000fe20003f86270 */
[C---:B------:R-:W-:Y:S01]  /*25d0*/  IMAD R243, R201.reuse, R3, R8 ;  /* 0x00000003c9f37224 */ /* 0x040fe200078e0208 */
[----:B------:R-:W-:Y:S01]  /*25e0*/  ISETP.GT.U32.AND P3, PT, R201, R242, PT ;  /* 0x000000f2c900720c */ /* 0x000fe20003f64070 */
[----:B------:R-:W-:-:S02]  /*25f0*/  VIADD R7, R0, 0x2c ;  /* 0x0000002c00077836 */ /* 0x000fc40000000000 */
[----:B------:R-:W-:Y:S01]  /*2600*/  IMAD.HI.U32 R3, R207, R4, RZ ;  /* 0x00000004cf037227 */ /* 0x000fe200078e00ff */
[C---:B------:R-:W-:Y:S02]  /*2610*/  ISETP.GT.U32.AND P1, PT, R201.reuse, R243, PT ;  /* 0x000000f3c900720c */ /* 0x040fe40003f24070 */
[----:B------:R-:W-:Y:S01]  /*2620*/  IABS R246, R7 ;  /* 0x0000000700f67213 */ /* 0x000fe20000000000 */
[C---:B------:R-:W-:Y:S02]  /*2630*/  IMAD R241, R201.reuse, R241, R6 ;  /* 0x000000f1c9f17224 */ /* 0x040fe400078e0206 */
[----:B------:R-:W-:Y:S02]  /*2640*/  IMAD.MOV R3, RZ, RZ, -R3 ;  /* 0x000000ffff037224 */ /* 0x000fe400078e0a03 */
[----:B------:R-:W-:Y:S01]  /*2650*/  @!P2 IMAD.IADD R244, R244, 0x1, -R201 ;  /* 0x00000001f4f4a824 */ /* 0x000fe200078e0ac9 */
[C---:B------:R-:W-:Y:S01]  /*2660*/  ISETP.GT.U32.AND P0, PT, R201.reuse, R241, PT ;  /* 0x000000f1c900720c */ /* 0x040fe20003f04070 */
[----:B------:R-:W-:-:S02]  /*2670*/  IMAD R245, R201, R3, R4 ;  /* 0x00000003c9f57224 */ /* 0x000fc400078e0204 */
[----:B------:R-:W-:Y:S01]  /*2680*/  IMAD.HI.U32 R3, R207, R246, RZ ;  /* 0x000000f6cf037227 */ /* 0x000fe200078e00ff */
[----:B------:R-:W-:-:S03]  /*2690*/  ISETP.GT.U32.AND P2, PT, R201, R244, PT ;  /* 0x000000f4c900720c */ /* 0x000fc60003f44070 */
[----:B------:R-:W-:Y:S01]  /*26a0*/  @!P3 IMAD.IADD R242, R242, 0x1, -R201 ;  /* 0x00000001f2f2b824 */ /* 0x000fe200078e0ac9 */
[----:B------:R-:W-:Y:S01]  /*26b0*/  ISETP.GT.U32.AND P3, PT, R201, R245, PT ;  /* 0x000000f5c900720c */ /* 0x000fe20003f64070 */
[----:B------:R-:W-:Y:S02]  /*26c0*/  IMAD.MOV R3, RZ, RZ, -R3 ;  /* 0x000000ffff037224 */ /* 0x000fe400078e0a03 */
[--C-:B------:R-:W-:Y:S02]  /*26d0*/  @!P1 IMAD.IADD R243, R243, 0x1, -R201.reuse ;  /* 0x00000001f3f39824 */ /* 0x100fe400078e0ac9 */
[----:B------:R-:W-:Y:S02]  /*26e0*/  IMAD R246, R201, R3, R246 ;  /* 0x00000003c9f67224 */ /* 0x000fe400078e02f6 */
[----:B------:R-:W-:Y:S01]  /*26f0*/  @!P0 IMAD.IADD R241, R241, 0x1, -R201 ;  /* 0x00000001f1f18824 */ /* 0x000fe200078e0ac9 */
[----:B------:R-:W-:Y:S01]  /*2700*/  ISETP.GT.U32.AND P1, PT, R201, R243, PT ;  /* 0x000000f3c900720c */ /* 0x000fe20003f24070 */
[----:B------:R-:W-:-:S02]  /*2710*/  VIADD R8, R0, 0x2d ;  /* 0x0000002d00087836 */ /* 0x000fc40000000000 */
[--C-:B------:R-:W-:Y:S01]  /*2720*/  @!P2 IMAD.IADD R244, R244, 0x1, -R201.reuse ;  /* 0x00000001f4f4a824 */ /* 0x100fe200078e0ac9 */
[----:B------:R-:W-:Y:S01]  /*2730*/  ISETP.GT.U32.AND P2, PT, R201, R246, PT ;  /* 0x000000f6c900720c */ /* 0x000fe20003f44070 */
[----:B------:R-:W-:Y:S01]  /*2740*/  @!P3 IMAD.IADD R245, R245, 0x1, -R201 ;  /* 0x00000001f5f5b824 */ /* 0x000fe200078e0ac9 */
[C---:B------:R-:W-:Y:S01]  /*2750*/  ISETP.GT.U32.AND P0, PT, R201.reuse, R241, PT ;  /* 0x000000f1c900720c */ /* 0x040fe20003f04070 */
[C---:B------:R-:W-:Y:S01]  /*2760*/  VIADD R3, R0.reuse, 0x2e ;  /* 0x0000002e00037836 */ /* 0x040fe20000000000 */
[----:B------:R-:W-:Y:S01]  /*2770*/  IABS R6, R8 ;  /* 0x0000000800067213 */ /* 0x000fe20000000000 */
[----:B------:R-:W-:Y:S01]  /*2780*/  @!P5 IMAD.MOV R242, RZ, RZ, -R242 ;  /* 0x000000fffff2d224 */ /* 0x000fe200078e0af2 */
[----:B------:R-:W-:Y:S01]  /*2790*/  ISETP.GT.U32.AND P3, PT, R201, R245, PT ;  /* 0x000000f5c900720c */ /* 0x000fe20003f64070 */
[----:B------:R-:W-:Y:S01]  /*27a0*/  VIADD R11, R0, 0x34 ;  /* 0x00000034000b7836 */ /* 0x000fe20000000000 */
[----:B------:R-:W-:Y:S01]  /*27b0*/  IABS R248, R3 ;  /* 0x0000000300f87213 */ /* 0x000fe20000000000 */
[----:B------:R-:W-:Y:S01]  /*27c0*/  IMAD.HI.U32 R4, R207, R6, RZ ;  /* 0x00000006cf047227 */ /* 0x000fe200078e00ff */
[----:B------:R-:W-:-:S02]  /*27d0*/  ISETP.GE.AND P5, PT, R7, RZ, PT ;  /* 0x000000ff0700720c */ /* 0x000fc40003fa6270 */
[----:B------:R-:W-:Y:S01]  /*27e0*/  IABS R202, R11 ;  /* 0x0000000b00ca7213 */ /* 0x000fe20000000000 */
[----:B------:R-:W-:Y:S02]  /*27f0*/  IMAD.MOV R4, RZ, RZ, -R4 ;  /* 0x000000ffff047224 */ /* 0x000fe400078e0a04 */
[--C-:B------:R-:W-:Y:S01]  /*2800*/  @!P1 IMAD.IADD R243, R243, 0x1, -R201.reuse ;  /* 0x00000001f3f39824 */ /* 0x100fe200078e0ac9 */
[----:B------:R-:W-:Y:S01]  /*2810*/  ISETP.GE.AND P1, PT, R8, RZ, PT ;  /* 0x000000ff0800720c */ /* 0x000fe20003f26270 */
[--C-:B------:R-:W-:Y:S02]  /*2820*/  @!P2 IMAD.IADD R246, R246, 0x1, -R201.reuse ;  /* 0x00000001f6f6a824 */ /* 0x100fe400078e0ac9 */
[----:B------:R-:W-:Y:S01]  /*2830*/  @!P0 IMAD.IADD R241, R241, 0x1, -R201 ;  /* 0x00000001f1f18824 */ /* 0x000fe200078e0ac9 */
[----:B------:R-:W-:Y:S01]  /*2840*/  ISETP.GE.AND P0, PT, R9, RZ, PT ;  /* 0x000000ff0900720c */ /* 0x000fe20003f06270 */
[C---:B------:R-:W-:Y:S01]  /*2850*/  IMAD R247, R201.reuse, R4, R6 ;  /* 0x00000004c9f77224 */ /* 0x040fe200078e0206 */
[----:B------:R-:W-:Y:S01]  /*2860*/  ISETP.GT.U32.AND P2, PT, R201, R246, PT ;  /* 0x000000f6c900720c */ /* 0x000fe20003f44070 */
[----:B------:R-:W-:Y:S01]  /*2870*/  @!P4 IMAD.MOV R243, RZ, RZ, -R243 ;  /* 0x000000fffff3c224 */ /* 0x000fe200078e0af3 */
[----:B------:R-:W-:Y:S01]  /*2880*/  ISETP.GE.AND P4, PT, R3, RZ, PT ;  /* 0x000000ff0300720c */ /* 0x000fe20003f86270 */
[----:B------:R-:W-:-:S04]  /*2890*/  IMAD.HI.U32 R3, R207, R248, RZ ;  /* 0x000000f8cf037227 */ /* 0x000fc800078e00ff */
[----:B------:R-:W-:Y:S01]  /*28a0*/  @!P3 IMAD.IADD R245, R245, 0x1, -R201 ;  /* 0x00000001f5f5b824 */ /* 0x000fe200078e0ac9 */
[C---:B------:R-:W-:Y:S01]  /*28b0*/  ISETP.GT.U32.AND P3, PT, R201.reuse, R247, PT ;  /* 0x000000f7c900720c */ /* 0x040fe20003f64070 */
[----:B------:R-:W-:Y:S02]  /*28c0*/  VIADD R4, R0, 0x2f ;  /* 0x0000002f00047836 */ /* 0x000fe40000000000 */
[----:B------:R-:W-:Y:S02]  /*28d0*/  IMAD.MOV R3, RZ, RZ, -R3 ;  /* 0x000000ffff037224 */ /* 0x000fe400078e0a03 */
[----:B------:R-:W-:Y:S01]  /*28e0*/  @!P6 IMAD.MOV R241, RZ, RZ, -R241 ;  /* 0x000000fffff1e224 */ /* 0x000fe200078e0af1 */
[----:B------:R-:W-:Y:S01]  /*28f0*/  IABS R6, R4 ;  /* 0x0000000400067213 */ /* 0x000fe20000000000 */
[----:B------:R-:W-:Y:S01]  /*2900*/  IMAD R248, R201, R3, R248 ;  /* 0x00000003c9f87224 */ /* 0x000fe200078e02f8 */
[----:B------:R-:W-:Y:S01]  /*2910*/  ISETP.GE.AND P6, PT, R5, RZ, PT ;  /* 0x000000ff0500720c */ /* 0x000fe20003fc6270 */
[----:B------:R-:W-:Y:S01]  /*2920*/  @!P0 IMAD.MOV R244, RZ, RZ, -R244 ;  /* 0x000000fffff48224 */ /* 0x000fe200078e0af4 */
[----:B------:R-:W-:Y:S01]  /*2930*/  ISETP.GE.AND P0, PT, R4, RZ, PT ;  /* 0x000000ff0400720c */ /* 0x000fe20003f06270 */
[----:B------:R-:W-:Y:S01]  /*2940*/  @!P2 IMAD.IADD R246, R246, 0x1, -R201 ;  /* 0x00000001f6f6a824 */ /* 0x000fe200078e0ac9 */
[----:B------:R-:W-:Y:S01]  /*2950*/  ISETP.GT.U32.AND P2, PT, R201, R248, PT ;  /* 0x000000f8c900720c */ /* 0x000fe20003f44070 */
[----:B------:R-:W-:-:S04]  /*2960*/  IMAD.HI.U32 R4, R207, R6, RZ ;  /* 0x00000006cf047227 */ /* 0x000fc800078e00ff */
[----:B------:R-:W-:Y:S02]  /*2970*/  @!P3 IMAD.IADD R247, R247, 0x1, -R201 ;  /* 0x00000001f7f7b824 */ /* 0x000fe400078e0ac9 */
[----:B------:R-:W-:Y:S02]  /*2980*/  IMAD.MOV R4, RZ, RZ, -R4 ;  /* 0x000000ffff047224 */ /* 0x000fe400078e0a04 */
[----:B------:R-:W-:Y:S01]  /*2990*/  VIADD R5, R0, 0x30 ;  /* 0x0000003000057836 */ /* 0x000fe20000000000 */
[C---:B------:R-:W-:Y:S01]  /*29a0*/  ISETP.GT.U32.AND P3, PT, R201.reuse, R247, PT ;  /* 0x000000f7c900720c */ /* 0x040fe20003f64070 */
[C---:B------:R-:W-:Y:S02]  /*29b0*/  IMAD R209, R201.reuse, R4, R6 ;  /* 0x00000004c9d17224 */ /* 0x040fe400078e0206 */
[----:B------:R-:W-:Y:S01]  /*29c0*/  @!P6 IMAD.MOV R245, RZ, RZ, -R245 ;  /* 0x000000fffff5e224 */ /* 0x000fe200078e0af5 */
[----:B------:R-:W-:Y:S01]  /*29d0*/  IABS R192, R5 ;  /* 0x0000000500c07213 */ /* 0x000fe20000000000 */
[----:B------:R-:W-:Y:S01]  /*29e0*/  @!P2 IMAD.IADD R248, R248, 0x1, -R201 ;  /* 0x00000001f8f8a824 */ /* 0x000fe200078e0ac9 */
[----:B------:R-:W-:Y:S01]  /*29f0*/  ISETP.GT.U32.AND P6, PT, R201, R209, PT ;  /* 0x000000d1c900720c */ /* 0x000fe20003fc4070 */
[----:B------:R-:W-:-:S02]  /*2a00*/  VIADD R7, R0, 0x31 ;  /* 0x0000003100077836 */ /* 0x000fc40000000000 */
[----:B------:R-:W-:Y:S01]  /*2a10*/  IMAD.HI.U32 R3, R207, R192, RZ ;  /* 0x000000c0cf037227 */ /* 0x000fe200078e00ff */
[----:B------:R-:W-:Y:S02]  /*2a20*/  ISETP.GT.U32.AND P2, PT, R201, R248, PT ;  /* 0x000000f8c900720c */ /* 0x000fe40003f44070 */
[----:B------:R-:W-:Y:S01]  /*2a30*/  IABS R8, R7 ;  /* 0x0000000700087213 */ /* 0x000fe20000000000 */
[----:B------:R-:W-:Y:S01]  /*2a40*/  @!P3 IMAD.IADD R247, R247, 0x1, -R201 ;  /* 0x00000001f7f7b824 */ /* 0x000fe200078e0ac9 */
[----:B------:R-:W-:Y:S01]  /*2a50*/  ISETP.GE.AND P3, PT, R7, RZ, PT ;  /* 0x000000ff0700720c */ /* 0x000fe20003f66270 */
[----:B------:R-:W-:Y:S02]  /*2a60*/  IMAD.MOV R3, RZ, RZ, -R3 ;  /* 0x000000ffff037224 */ /* 0x000fe400078e0a03 */
[----:B------:R-:W-:Y:S02]  /*2a70*/  VIADD R7, R0, 0x32 ;  /* 0x0000003200077836 */ /* 0x000fe40000000000 */
[----:B------:R-:W-:-:S02]  /*2a80*/  @!P6 IMAD.IADD R209, R209, 0x1, -R201 ;  /* 0x00000001d1d1e824 */ /* 0x000fc400078e0ac9 */
[C---:B------:R-:W-:Y:S01]  /*2a90*/  IMAD R192, R201.reuse, R3, R192 ;  /* 0x00000003c9c07224 */ /* 0x040fe200078e02c0 */
[----:B------:R-:W-:Y:S01]  /*2aa0*/  IABS R6, R7 ;  /* 0x0000000700067213 */ /* 0x000fe20000000000 */
[----:B------:R-:W-:Y:S01]  /*2ab0*/  @!P2 IMAD.IADD R248, R248, 0x1, -R201 ;  /* 0x00000001f8f8a824 */ /* 0x000fe200078e0ac9 */
[----:B------:R-:W-:Y:S01]  /*2ac0*/  ISETP.GT.U32.AND P6, PT, R201, R209, PT ;  /* 0x000000d1c900720c */ /* 0x000fe20003fc4070 */
[----:B------:R-:W-:Y:S01]  /*2ad0*/  IMAD.HI.U32 R4, R207, R8, RZ ;  /* 0x00000008cf047227 */ /* 0x000fe200078e00ff */
[----:B------:R-:W-:-:S03]  /*2ae0*/  ISETP.GT.U32.AND P2, PT, R201, R192, PT ;  /* 0x000000c0c900720c */ /* 0x000fc60003f44070 */
[----:B------:R-:W-:-:S04]  /*2af0*/  IMAD.HI.U32 R3, R207, R6, RZ ;  /* 0x00000006cf037227 */ /* 0x000fc800078e00ff */
[----:B------:R-:W-:Y:S02]  /*2b00*/  IMAD.MOV R4, RZ, RZ, -R4 ;  /* 0x000000ffff047224 */ /* 0x000fe400078e0a04 */
[----:B------:R-:W-:Y:S02]  /*2b10*/  VIADD R9, R0, 0x33 ;  /* 0x0000003300097836 */ /* 0x000fe40000000000 */
[----:B------:R-:W-:Y:S02]  /*2b20*/  IMAD.MOV R197, RZ, RZ, -R3 ;  /* 0x000000ffffc57224 */ /* 0x000fe400078e0a03 */
[C---:B------:R-:W-:Y:S01]  /*2b30*/  IMAD R195, R201.reuse, R4, R8 ;  /* 0x00000004c9c37224 */ /* 0x040fe200078e0208 */
[----:B------:R-:W-:Y:S01]  /*2b40*/  IABS R8, R9 ;  /* 0x0000000900087213 */ /* 0x000fe20000000000 */
[----:B------:R-:W-:Y:S02]  /*2b50*/  IMAD R197, R201, R197, R6 ;  /* 0x000000c5c9c57224 */ /* 0x000fe400078e0206 */
[--C-:B------:R-:W-:Y:S01]  /*2b60*/  @!P6 IMAD.IADD R209, R209, 0x1, -R201.reuse ;  /* 0x00000001d1d1e824 */ /* 0x100fe200078e0ac9 */
[C---:B------:R-:W-:Y:S01]  /*2b70*/  ISETP.GT.U32.AND P6, PT, R201.reuse, R195, PT ;  /* 0x000000c3c900720c */ /* 0x040fe20003fc4070 */
[----:B------:R-:W-:Y:S01]  /*2b80*/  @!P2 IMAD.IADD R192, R192, 0x1, -R201 ;  /* 0x00000001c0c0a824 */ /* 0x000fe200078e0ac9 */
[----:B------:R-:W-:Y:S01]  /*2b90*/  ISETP.GT.U32.AND P2, PT, R201, R197, PT ;  /* 0x000000c5c900720c */ /* 0x000fe20003f44070 */
[----:B------:R-:W-:-:S04]  /*2ba0*/  IMAD.HI.U32 R3, R207, R8, RZ ;  /* 0x00000008cf037227 */ /* 0x000fc800078e00ff */
[----:B------:R-:W-:-:S04]  /*2bb0*/  IMAD.HI.U32 R4, R207, R202, RZ ;  /* 0x000000cacf047227 */ /* 0x000fc800078e00ff */
[----:B------:R-:W-:Y:S02]  /*2bc0*/  IMAD.MOV R199, RZ, RZ, -R3 ;  /* 0x000000ffffc77224 */ /* 0x000fe400078e0a03 */
[----:B------:R-:W-:Y:S02]  /*2bd0*/  IMAD.MOV R4, RZ, RZ, -R4 ;  /* 0x000000ffff047224 */ /* 0x000fe400078e0a04 */
[C---:B------:R-:W-:Y:S02]  /*2be0*/  VIADD R12, R0.reuse, 0x35 ;  /* 0x00000035000c7836 */ /* 0x040fe40000000000 */
[C---:B------:R-:W-:Y:S02]  /*2bf0*/  IMAD R199, R201.reuse, R199, R8 ;  /* 0x000000c7c9c77224 */ /* 0x040fe400078e0208 */
[----:B------:R-:W-:Y:S01]  /*2c00*/  IMAD R202, R201, R4, R202 ;  /* 0x00000004c9ca7224 */ /* 0x000fe200078e02ca */
[----:B------:R-:W-:Y:S01]  /*2c10*/  IABS R208, R12 ;  /* 0x0000000c00d07213 */ /* 0x000fe20000000000 */
[--C-:B------:R-:W-:Y:S01]  /*2c20*/  @!P6 IMAD.IADD R195, R195, 0x1, -R201.reuse ;  /* 0x00000001c3c3e824 */ /* 0x100fe200078e0ac9 */
[----:B------:R-:W-:Y:S01]  /*2c30*/  ISETP.GT.U32.AND P6, PT, R201, R199, PT ;  /* 0x000000c7c900720c */ /* 0x000fe20003fc4070 */
[----:B------:R-:W-:Y:S01]  /*2c40*/  @!P2 IMAD.IADD R197, R197, 0x1, -R201 ;  /* 0x00000001c5c5a824 */ /* 0x000fe200078e0ac9 */
[C---:B------:R-:W-:Y:S01]  /*2c50*/  ISETP.GT.U32.AND P2, PT, R201.reuse, R192, PT ;  /* 0x000000c0c900720c */ /* 0x040fe20003f44070 */
[----:B------:R-:W-:Y:S01]  /*2c60*/  @!P0 IMAD.MOV R209, RZ, RZ, -R209 ;  /* 0x000000ffffd18224 */ /* 0x000fe200078e0ad1 */
[----:B------:R-:W-:Y:S01]  /*2c70*/  ISETP.GT.U32.AND P0, PT, R201, R202, PT ;  /* 0x000000cac900720c */ /* 0x000fe20003f04070 */
[----:B------:R-:W-:Y:S01]  /*2c80*/  @!P5 IMAD.MOV R246, RZ, RZ, -R246 ;  /* 0x000000fffff6d224 */ /* 0x000fe200078e0af6 */
[----:B------:R-:W-:Y:S01]  /*2c90*/  ISETP.GE.AND P5, PT, R5, RZ, PT ;  /* 0x000000ff0500720c */ /* 0x000fe20003fa6270 */
[----:B------:R-:W-:-:S02]  /*2ca0*/  VIADD R13, R0, 0x36 ;  /* 0x00000036000d7836 */ /* 0x000fc40000000000 */
[----:B------:R-:W-:-:S03]  /*2cb0*/  IMAD.HI.U32 R5, R207, R208, RZ ;  /* 0x000000d0cf057227 */ /* 0x000fc600078e00ff */
[----:B------:R-:W-:Y:S01]  /*2cc0*/  IABS R10, R13 ;  /* 0x0000000d000a7213 */ /* 0x000fe20000000000 */
[----:B------:R-:W-:Y:S01]  /*2cd0*/  @!P1 IMAD.MOV R247, RZ, RZ, -R247 ;  /* 0x000000fffff79224 */ /* 0x000fe200078e0af7 */
[C---:B------:R-:W-:Y:S01]  /*2ce0*/  ISETP.GT.U32.AND P1, PT, R201.reuse, R195, PT ;  /* 0x000000c3c900720c */ /* 0x040fe20003f24070 */
[----:B------:R-:W-:Y:S02]  /*2cf0*/  IMAD.MOV R5, RZ, RZ, -R5 ;  /* 0x000000ffff057224 */ /* 0x000fe400078e0a05 */
[C---:B------:R-:W-:Y:S02]  /*2d00*/  VIADD R8, R0.reuse, 0x38 ;  /* 0x0000003800087836 */ /* 0x040fe40000000000 */
[----:B------:R-:W-:Y:S02]  /*2d10*/  IMAD R208, R201, R5, R208 ;  /* 0x00000005c9d07224 */ /* 0x000fe400078e02d0 */
[--C-:B------:R-:W-:Y:S01]  /*2d20*/  @!P6 IMAD.IADD R199, R199, 0x1, -R201.reuse ;  /* 0x00000001c7c7e824 */ /* 0x100fe200078e0ac9 */
[C---:B------:R-:W-:Y:S01]  /*2d30*/  ISETP.GT.U32.AND P6, PT, R201.reuse, R197, PT ;  /* 0x000000c5c900720c */ /* 0x040fe20003fc4070 */
[----:B------:R-:W-:Y:S01]  /*2d40*/  VIADD R5, R0, 0x37 ;  /* 0x0000003700057836 */ /* 0x000fe20000000000 */
[----:B------:R-:W-:Y:S01]  /*2d50*/  IABS R210, R8 ;  /* 0x0000000800d27213 */ /* 0x000fe20000000000 */
[--C-:B------:R-:W-:Y:S01]  /*2d60*/  @!P2 IMAD.IADD R192, R192, 0x1, -R201.reuse ;  /* 0x00000001c0c0a824 */ /* 0x100fe200078e0ac9 */
[----:B------:R-:W-:Y:S01]  /*2d70*/  ISETP.GT.U32.AND P2, PT, R201, R208, PT ;  /* 0x000000d0c900720c */ /* 0x000fe20003f44070 */
[----:B------:R-:W-:Y:S01]  /*2d80*/  @!P0 IMAD.IADD R202, R202, 0x1, -R201 ;  /* 0x00000001caca8824 */ /* 0x000fe200078e0ac9 */
[----:B------:R-:W-:Y:S01]  /*2d90*/  IABS R214, R5 ;  /* 0x0000000500d67213 */ /* 0x000fe20000000000 */
[----:B------:R-:W-:Y:S01]  /*2da0*/  IMAD.HI.U32 R3, R207, R10, RZ ;  /* 0x0000000acf037227 */ /* 0x000fe200078e00ff */
[----:B------:R-:W-:-:S03]  /*2db0*/  ISETP.GE.AND P0, PT, R11, RZ, PT ;  /* 0x000000ff0b00720c */ /* 0x000fc60003f06270 */
[----:B------:R-:W-:Y:S01]  /*2dc0*/  @!P5 IMAD.MOV R192, RZ, RZ, -R192 ;  /* 0x000000ffffc0d224 */ /* 0x000fe200078e0ac0 */
[----:B------:R-:W-:Y:S01]  /*2dd0*/  ISETP.GT.U32.AND P5, PT, R201, R202, PT ;  /* 0x000000cac900720c */ /* 0x000fe20003fa4070 */
[----:B------:R-:W-:Y:S02]  /*2de0*/  IMAD.MOV R3, RZ, RZ, -R3 ;  /* 0x000000ffff037224 */ /* 0x000fe400078e0a03 */
[----:B------:R-:W-:-:S04]  /*2df0*/  IMAD.HI.U32 R4, R207, R210, RZ ;  /* 0x000000d2cf047227 */ /* 0x000fc800078e00ff */
[----:B------:R-:W-:Y:S01]  /*2e00*/  @!P4 IMAD.MOV R248, RZ, RZ, -R248 ;  /* 0x000000fffff8c224 */ /* 0x000fe200078e0af8 */
[----:B------:R-:W-:Y:S01]  /*2e10*/  ISETP.GT.U32.AND P4, PT, R201, R199, PT ;  /* 0x000000c7c900720c */ /* 0x000fe20003f84070 */
[----:B------:R-:W-:Y:S01]  /*2e20*/  @!P1 IMAD.IADD R195, R195, 0x1, -R201 ;  /* 0x00000001c3c39824 */ /* 0x000fe200078e0ac9 */
[----:B------:R-:W-:Y:S01]  /*2e30*/  ISETP.GE.AND P1, PT, R7, RZ, PT ;  /* 0x000000ff0700720c */ /* 0x000fe20003f26270 */
[----:B------:R-:W-:Y:S02]  /*2e40*/  IMAD R213, R201, R3, R10 ;  /* 0x00000003c9d57224 */ /* 0x000fe400078e020a */
[----:B------:R-:W-:-:S04]  /*2e50*/  IMAD.HI.U32 R3, R207, R214, RZ ;  /* 0x000000d6cf037227 */ /* 0x000fc800078e00ff */
[----:B------:R-:W-:Y:S02]  /*2e60*/  IMAD.MOV R4, RZ, RZ, -R4 ;  /* 0x000000ffff047224 */ /* 0x000fe400078e0a04 */
[----:B------:R-:W-:Y:S01]  /*2e70*/  @!P6 IMAD.IADD R197, R197, 0x1, -R201 ;  /* 0x00000001c5c5e824 */ /* 0x000fe200078e0ac9 */
[C---:B------:R-:W-:Y:S01]  /*2e80*/  ISETP.GT.U32.AND P6, PT, R201.reuse, R213, PT ;  /* 0x000000d5c900720c */ /* 0x040fe20003fc4070 */
[----:B------:R-:W-:Y:S02]  /*2e90*/  IMAD.MOV R3, RZ, RZ, -R3 ;  /* 0x000000ffff037224 */ /* 0x000fe400078e0a03 */
[C---:B------:R-:W-:Y:S02]  /*2ea0*/  IMAD R210, R201.reuse, R4, R210 ;  /* 0x00000004c9d27224 */ /* 0x040fe400078e02d2 */
[C---:B------:R-:W-:Y:S02]  /*2eb0*/  IMAD R214, R201.reuse, R3, R214 ;  /* 0x00000003c9d67224 */ /* 0x040fe400078e02d6 */
[--C-:B------:R-:W-:Y:S01]  /*2ec0*/  @!P5 IMAD.IADD R202, R202, 0x1, -R201.reuse ;  /* 0x00000001cacad824 */ /* 0x100fe200078e0ac9 */
[----:B------:R-:W-:Y:S01]  /*2ed0*/  ISETP.GT.U32.AND P5, PT, R201, R210, PT ;  /* 0x000000d2c900720c */ /* 0x000fe20003fa4070 */
[----:B------:R-:W-:Y:S01]  /*2ee0*/  @!P4 IMAD.IADD R199, R199, 0x1, -R201 ;  /* 0x00000001c7c7c824 */ /* 0x000fe200078e0ac9 */
[----:B------:R-:W-:Y:S01]  /*2ef0*/  ISETP.GE.AND P4, PT, R9, RZ, PT ;  /* 0x000000ff0900720c */ /* 0x000fe20003f86270 */
[----:B------:R-:W-:Y:S01]  /*2f00*/  @!P1 IMAD.MOV R197, RZ, RZ, -R197 ;  /* 0x000000ffffc59224 */ /* 0x000fe200078e0ac5 */
[----:B------:R-:W-:Y:S01]  /*2f10*/  ISETP.GT.U32.AND P1, PT, R201, R214, PT ;  /* 0x000000d6c900720c */ /* 0x000fe20003f24070 */
[----:B------:R-:W-:-:S02]  /*2f20*/  VIADD R4, R0, 0x39 ;  /* 0x0000003900047836 */ /* 0x000fc40000000000 */
[--C-:B------:R-:W-:Y:S02]  /*2f30*/  @!P6 IMAD.IADD R213, R213, 0x1, -R201.reuse ;  /* 0x00000001d5d5e824 */ /* 0x100fe400078e0ac9 */
[----:B------:R-:W-:Y:S01]  /*2f40*/  VIADD R7, R0, 0x3a ;  /* 0x0000003a00077836 */ /* 0x000fe20000000000 */
[----:B------:R-:W-:Y:S01]  /*2f50*/  IABS R212, R4 ;  /* 0x0000000400d47213 */ /* 0x000fe20000000000 */
[--C-:B------:R-:W-:Y:S01]  /*2f60*/  @!P2 IMAD.IADD R208, R208, 0x1, -R201.reuse ;  /* 0x00000001d0d0a824 */ /* 0x100fe200078e0ac9 */
[----:B------:R-:W-:Y:S01]  /*2f70*/  ISETP.GT.U32.AND P6, PT, R201, R213, PT ;  /* 0x000000d5c900720c */ /* 0x000fe20003fc4070 */
[----:B------:R-:W-:Y:S01]  /*2f80*/  @!P5 IMAD.IADD R210, R210, 0x1, -R201 ;  /* 0x00000001d2d2d824 */ /* 0x000fe200078e0ac9 */
[----:B------:R-:W-:Y:S01]  /*2f90*/  IABS R6, R7 ;  /* 0x0000000700067213 */ /* 0x000fe20000000000 */
[----:B------:R-:W-:Y:S01]  /*2fa0*/  @!P4 IMAD.MOV R199, RZ, RZ, -R199 ;  /* 0x000000ffffc7c224 */ /* 0x000fe200078e0ac7 */
[----:B------:R-:W-:Y:S01]  /*2fb0*/  ISETP.GE.AND P4, PT, R13, RZ, PT ;  /* 0x000000ff0d00720c */ /* 0x000fe20003f86270 */
[----:B------:R-:W-:Y:S01]  /*2fc0*/  @!P1 IMAD.IADD R214, R214, 0x1, -R201 ;  /* 0x00000001d6d69824 */ /* 0x000fe200078e0ac9 */
[----:B------:R-:W-:Y:S01]  /*2fd0*/  ISETP.GE.AND P1, PT, R4, RZ, PT ;  /* 0x000000ff0400720c */ /* 0x000fe20003f26270 */
[----:B------:R-:W-:Y:S01]  /*2fe0*/  IMAD.HI.U32 R3, R207, R212, RZ ;  /* 0x000000d4cf037227 */ /* 0x000fe200078e00ff */
[----:B------:R-:W-:-:S02]  /*2ff0*/  ISETP.GT.U32.AND P5, PT, R201, R210, PT ;  /* 0x000000d2c900720c */ /* 0x000fc40003fa4070 */
[----:B------:R-:W-:Y:S01]  /*3000*/  ISETP.GE.AND P2, PT, R12, RZ, PT ;  /* 0x000000ff0c00720c */ /* 0x000fe20003f46270 */
[----:B------:R-:W-:-:S04]  /*3010*/  IMAD.HI.U32 R4, R207, R6, RZ ;  /* 0x00000006cf047227 */ /* 0x000fc800078e00ff */
[----:B------:R-:W-:Y:S01]  /*3020*/  @!P3 IMAD.MOV R195, RZ, RZ, -R195 ;  /* 0x000000ffffc3b224 */ /* 0x000fe200078e0ac3 */
[----:B------:R-:W-:Y:S01]  /*3030*/  ISETP.GT.U32.AND P3, PT, R201, R208, PT ;  /* 0x000000d0c900720c */ /* 0x000fe20003f64070 */
[----:B------:R-:W-:Y:S02]  /*3040*/  IMAD.MOV R3, RZ, RZ, -R3 ;  /* 0x000000ffff037224 */ /* 0x000fe400078e0a03 */
[----:B------:R-:W-:Y:S02]  /*3050*/  IMAD.MOV R4, RZ, RZ, -R4 ;  /* 0x000000ffff047224 */ /* 0x000fe400078e0a04 */
[----:B------:R-:W-:Y:S01]  /*3060*/  @!P6 IMAD.IADD R213, R213, 0x1, -R201 ;  /* 0x00000001d5d5e824 */ /* 0x000fe200078e0ac9 */
[----:B------:R-:W-:Y:S01]  /*3070*/  ISETP.GE.AND P6, PT, R8, RZ, PT ;  /* 0x000000ff0800720c */ /* 0x000fe20003fc6270 */
[C---:B------:R-:W-:Y:S02]  /*3080*/  IMAD R212, R201.reuse, R3, R212 ;  /* 0x00000003c9d47224 */ /* 0x040fe400078e02d4 */
[----:B------:R-:W-:-:S02]  /*3090*/  IMAD R211, R201, R4, R6 ;  /* 0x00000004c9d37224 */ /* 0x000fc400078e0206 */
[----:B------:R-:W-:Y:S01]  /*30a0*/  @!P0 IMAD.MOV R202, RZ, RZ, -R202 ;  /* 0x000000ffffca8224 */ /* 0x000fe200078e0aca */
[C---:B------:R-:W-:Y:S01]  /*30b0*/  ISETP.GT.U32.AND P0, PT, R201.reuse, R214, PT ;  /* 0x000000d6c900720c */ /* 0x040fe20003f04070 */
[----:B------:R-:W-:Y:S01]  /*30c0*/  @!P4 IMAD.MOV R213, RZ, RZ, -R213 ;  /* 0x000000ffffd5c224 */ /* 0x000fe200078e0ad5 */
[C---:B------:R-:W-:Y:S01]  /*30d0*/  ISETP.GT.U32.AND P4, PT, R201.reuse, R212, PT ;  /* 0x000000d4c900720c */ /* 0x040fe20003f84070 */
[--C-:B------:R-:W-:Y:S01]  /*30e0*/  @!P5 IMAD.IADD R210, R210, 0x1, -R201.reuse ;  /* 0x00000001d2d2d824 */ /* 0x100fe200078e0ac9 */
[----:B------:R-:W-:Y:S01]  /*30f0*/  ISETP.GT.U32.AND P5, PT, R201, R211, PT ;  /* 0x000000d3c900720c */ /* 0x000fe20003fa4070 */
[----:B------:R-:W-:Y:S01]  /*3100*/  @!P3 IMAD.IADD R208, R208, 0x1, -R201 ;  /* 0x00000001d0d0b824 */ /* 0x000fe200078e0ac9 */
[----:B------:R-:W-:Y:S01]  /*3110*/  ISETP.GE.AND P3, PT, R5, RZ, PT ;  /* 0x000000ff0500720c */ /* 0x000fe20003f66270 */
[C---:B------:R-:W-:Y:S02]  /*3120*/  VIADD R4, R0.reuse, 0x3c ;  /* 0x0000003c00047836 */ /* 0x040fe40000000000 */
[----:B------:R-:W-:-:S02]  /*3130*/  VIADD R3, R0, 0x3b ;  /* 0x0000003b00037836 */ /* 0x000fc40000000000 */
[----:B------:R-:W-:Y:S01]  /*3140*/  VIADD R5, R0, 0x3d ;  /* 0x0000003d00057836 */ /* 0x000fe20000000000 */
[----:B------:R-:W-:Y:S01]  /*3150*/  IABS R10, R4 ;  /* 0x00000004000a7213 */ /* 0x000fe20000000000 */
[--C-:B------:R-:W-:Y:S01]  /*3160*/  @!P0 IMAD.IADD R214, R214, 0x1, -R201.reuse ;  /* 0x00000001d6d68824 */ /* 0x100fe200078e0ac9 */
[----:B------:R-:W-:Y:S01]  /*3170*/  IABS R8, R3 ;  /* 0x0000000300087213 */ /* 0x000fe20000000000 */
[--C-:B------:R-:W-:Y:S01]  /*3180*/  @!P4 IMAD.IADD R212, R212, 0x1, -R201.reuse ;  /* 0x00000001d4d4c824 */ /* 0x100fe200078e0ac9 */
[----:B------:R-:W-:Y:S01]  /*3190*/  IABS R12, R5 ;  /* 0x00000005000c7213 */ /* 0x000fe20000000000 */
[----:B------:R-:W-:Y:S01]  /*31a0*/  @!P5 IMAD.IADD R211, R211, 0x1, -R201 ;  /* 0x00000001d3d3d824 */ /* 0x000fe200078e0ac9 */
[----:B------:R-:W-:Y:S01]  /*31b0*/  ISETP.GE.AND P4, PT, R4, RZ, PT ;  /* 0x000000ff0400720c */ /* 0x000fe20003f86270 */
[----:B------:R-:W-:Y:S01]  /*31c0*/  @!P3 IMAD.MOV R214, RZ, RZ, -R214 ;  /* 0x000000ffffd6b224 */ /* 0x000fe200078e0ad6 */
[----:B------:R-:W-:Y:S01]  /*31d0*/  ISETP.GT.U32.AND P3, PT, R201, R212, PT ;  /* 0x000000d4c900720c */ /* 0x000fe20003f64070 */
[----:B------:R-:W-:Y:S01]  /*31e0*/  IMAD.HI.U32 R4, R207, R10, RZ ;  /* 0x0000000acf047227 */ /* 0x000fe200078e00ff */
[----:B------:R-:W-:-:S02]  /*31f0*/  ISETP.GT.U32.AND P5, PT, R201, R211, PT ;  /* 0x000000d3c900720c */ /* 0x000fc40003fa4070 */
[----:B------:R-:W-:Y:S01]  /*3200*/  ISETP.GE.AND P0, PT, R3, RZ, PT ;  /* 0x000000ff0300720c */ /* 0x000fe20003f06270 */
[----:B------:R-:W-:-:S04]  /*3210*/  IMAD.HI.U32 R3, R207, R8, RZ ;  /* 0x00000008cf037227 */ /* 0x000fc800078e00ff */
[----:B------:R-:W-:-:S04]  /*3220*/  IMAD.HI.U32 R6, R207, R12, RZ ;  /* 0x0000000ccf067227 */ /* 0x000fc800078e00ff */
[----:B------:R-:W-:Y:S02]  /*3230*/  IMAD.MOV R4, RZ, RZ, -R4 ;  /* 0x000000ffff047224 */ /* 0x000fe400078e0a04 */
[----:B------:R-:W-:Y:S01]  /*3240*/  @!P2 IMAD.MOV R208, RZ, RZ, -R208 ;  /* 0x000000ffffd0a224 */ /* 0x000fe200078e0ad0 */
[----:B------:R-:W-:Y:S01]  /*3250*/  ISETP.GE.AND P2, PT, R7, RZ, PT ;  /* 0x000000ff0700720c */ /* 0x000fe20003f46270 */
[----:B------:R-:W-:Y:S02]  /*3260*/  IMAD.MOV R3, RZ, RZ, -R3 ;  /* 0x000000ffff037224 */ /* 0x000fe400078e0a03 */
[----:B------:R-:W-:Y:S02]  /*3270*/  IMAD.MOV R7, RZ, RZ, -R6 ;  /* 0x000000ffff077224 */ /* 0x000fe400078e0a06 */
[----:B------:R-:W-:Y:S01]  /*3280*/  @!P6 IMAD.MOV R210, RZ, RZ, -R210 ;  /* 0x000000ffffd2e224 */ /* 0x000fe200078e0ad2 */
[----:B------:R-:W-:Y:S01]  /*3290*/  ISETP.GE.AND P6, PT, R5, RZ, PT ;  /* 0x000000ff0500720c */ /* 0x000fe20003fc6270 */
[----:B------:R-:W-:-:S02]  /*32a0*/  IMAD R6, R201, R4, R10 ;  /* 0x00000004c9067224 */ /* 0x000fc400078e020a */
[C---:B------:R-:W-:Y:S02]  /*32b0*/  IMAD R5, R201.reuse, R3, R8 ;  /* 0x00000003c9057224 */ /* 0x040fe400078e0208 */
[--C-:B------:R-:W-:Y:S02]  /*32c0*/  @!P3 IMAD.IADD R212, R212, 0x1, -R201.reuse ;  /* 0x00000001d4d4b824 */ /* 0x100fe400078e0ac9 */
[C---:B------:R-:W-:Y:S01]  /*32d0*/  IMAD R7, R201.reuse, R7, R12 ;  /* 0x00000007c9077224 */ /* 0x040fe200078e020c */
[----:B------:R-:W-:Y:S01]  /*32e0*/  ISETP.GT.U32.AND P3, PT, R201, R5, PT ;  /* 0x00000005c900720c */ /* 0x000fe20003f64070 */
[----:B------:R-:W-:Y:S01]  /*32f0*/  @!P5 IMAD.IADD R211, R211, 0x1, -R201 ;  /* 0x00000001d3d3d824 */ /* 0x000fe200078e0ac9 */
[C---:B------:R-:W-:Y:S01]  /*3300*/  ISETP.GT.U32.AND P5, PT, R201.reuse, R6, PT ;  /* 0x00000006c900720c */ /* 0x040fe20003fa4070 */
[----:B------:R-:W-:Y:S01]  /*3310*/  @!P1 IMAD.MOV R212, RZ, RZ, -R212 ;  /* 0x000000ffffd49224 */ /* 0x000fe200078e0ad4 */
[----:B------:R-:W-:Y:S01]  /*3320*/  ISETP.GT.U32.AND P1, PT, R201, R7, PT ;  /* 0x00000007c900720c */ /* 0x000fe20003f24070 */
[----:B------:R-:W-:-:S02]  /*3330*/  VIADD R4, R0, 0x3e ;  /* 0x0000003e00047836 */ /* 0x000fc40000000000 */
[C---:B------:R-:W-:Y:S02]  /*3340*/  VIADD R13, R0.reuse, 0x40 ;  /* 0x00000040000d7836 */ /* 0x040fe40000000000 */
[C---:B------:R-:W-:Y:S01]  /*3350*/  VIADD R9, R0.reuse, 0x3f ;  /* 0x0000003f00097836 */ /* 0x040fe20000000000 */
[----:B------:R-:W-:Y:S01]  /*3360*/  IABS R8, R4 ;  /* 0x0000000400087213 */ /* 0x000fe20000000000 */
[----:B------:R-:W-:Y:S01]  /*3370*/  VIADD R15, R0, 0x41 ;  /* 0x00000041000f7836 */ /* 0x000fe20000000000 */
[----:B------:R-:W-:Y:S01]  /*3380*/  IABS R14, R13 ;  /* 0x0000000d000e7213 */ /* 0x000fe20000000000 */
[--C-:B------:R-:W-:Y:S01]  /*3390*/  @!P3 IMAD.IADD R5, R5, 0x1, -R201.reuse ;  /* 0x000000010505b824 */ /* 0x100fe200078e0ac9 */
[----:B------:R-:W-:Y:S01]  /*33a0*/  IABS R12, R9 ;  /* 0x00000009000c7213 */ /* 0x000fe20000000000 */
[----:B------:R-:W-:Y:S01]  /*33b0*/  @!P5 IMAD.IADD R6, R6, 0x1, -R201 ;  /* 0x000000010606d824 */ /* 0x000fe200078e0ac9 */
[----:B------:R-:W-:Y:S01]  /*33c0*/  IABS R16, R15 ;  /* 0x0000000f00107213 */ /* 0x000fe20000000000 */
[----:B------:R-:W-:Y:S01]  /*33d0*/  IMAD.HI.U32 R3, R207, R8, RZ ;  /* 0x00000008cf037227 */ /* 0x000fe200078e00ff */
[----:B------:R-:W-:-:S02]  /*33e0*/  ISETP.GT.U32.AND P3, PT, R201, R5, PT ;  /* 0x00000005c900720c */ /* 0x000fc40003f64070 */
[----:B------:R-:W-:Y:S01]  /*33f0*/  ISETP.GT.U32.AND P5, PT, R201, R6, PT ;  /* 0x00000006c900720c */ /* 0x000fe20003fa4070 */
[----:B------:R-:W-:Y:S02]  /*3400*/  @!P1 IMAD.IADD R7, R7, 0x1, -R201 ;  /* 0x0000000107079824 */ /* 0x000fe400078e0ac9 */
[----:B------:R-:W-:Y:S02]  /*3410*/  IMAD.MOV R3, RZ, RZ, -R3 ;  /* 0x000000ffff037224 */ /* 0x000fe400078e0a03 */
[----:B------:R-:W-:Y:S01]  /*3420*/  @!P2 IMAD.MOV R211, RZ, RZ, -R211 ;  /* 0x000000ffffd3a224 */ /* 0x000fe200078e0ad3 */
[----:B------:R-:W-:Y:S01]  /*3430*/  ISETP.GE.AND P2, PT, R4, RZ, PT ;  /* 0x000000ff0400720c */ /* 0x000fe20003f46270 */
[----:B------:R-:W-:Y:S01]  /*3440*/  IMAD.HI.U32 R4, R207, R14, RZ ;  /* 0x0000000ecf047227 */ /* 0x000fe200078e00ff */
[----:B------:R-:W-:-:S03]  /*3450*/  ISETP.GT.U32.AND P1, PT, R201, R7, PT ;  /* 0x00000007c900720c */ /* 0x000fc60003f24070 */
[----:B------:R-:W-:Y:S02]  /*3460*/  IMAD R8, R201, R3, R8 ;  /* 0x00000003c9087224 */ /* 0x000fe400078e0208 */
[----:B------:R-:W-:-:S04]  /*3470*/  IMAD.HI.U32 R3, R207, R12, RZ ;  /* 0x0000000ccf037227 */ /* 0x000fc800078e00ff */
[----:B------:R-:W-:-:S04]  /*3480*/  IMAD.HI.U32 R10, R207, R16, RZ ;  /* 0x00000010cf0a7227 */ /* 0x000fc800078e00ff */
[----:B------:R-:W-:Y:S02]  /*3490*/  IMAD.MOV R4, RZ, RZ, -R4 ;  /* 0x000000ffff047224 */ /* 0x000fe400078e0a04 */
[----:B------:R-:W-:Y:S02]  /*34a0*/  IMAD.MOV R3, RZ, RZ, -R3 ;  /* 0x000000ffff037224 */ /* 0x000fe400078e0a03 */
[----:B------:R-:W-:Y:S02]  /*34b0*/  IMAD.MOV R11, RZ, RZ, -R10 ;  /* 0x000000ffff0b7224 */ /* 0x000fe400078e0a0a */
[----:B------:R-:W-:Y:S02]  /*34c0*/  IMAD R10, R201, R4, R14 ;  /* 0x00000004c90a7224 */ /* 0x000fe400078e020e */
[--C-:B------:R-:W-:Y:S01]  /*34d0*/  @!P5 IMAD.IADD R6, R6, 0x1, -R201.reuse ;  /* 0x000000010606d824 */ /* 0x100fe200078e0ac9 */
[----:B------:R-:W-:Y:S01]  /*34e0*/  ISETP.GE.AND P5, PT, R9, RZ, PT ;  /* 0x000000ff0900720c */ /* 0x000fe20003fa6270 */
[----:B------:R-:W-:Y:S01]  /*34f0*/  @!P3 IMAD.IADD R5, R5, 0x1, -R201 ;  /* 0x000000010505b824 */ /* 0x000fe200078e0ac9 */
[C---:B------:R-:W-:Y:S01]  /*3500*/  ISETP.GT.U32.AND P3, PT, R201.reuse, R8, PT ;  /* 0x00000008c900720c */ /* 0x040fe20003f64070 */
[----:B------:R-:W-:-:S02]  /*3510*/  IMAD R9, R201, R3, R12 ;  /* 0x00000003c9097224 */ /* 0x000fc400078e020c */
[----:B------:R-:W-:Y:S02]  /*3520*/  IMAD R11, R201, R11, R16 ;  /* 0x0000000bc90b7224 */ /* 0x000fe400078e0210 */
[----:B------:R-:W-:Y:S01]  /*3530*/  @!P1 IMAD.IADD R7, R7, 0x1, -R201 ;  /* 0x0000000107079824 */ /* 0x000fe200078e0ac9 */
[C---:B------:R-:W-:Y:S01]  /*3540*/  ISETP.GT.U32.AND P1, PT, R201.reuse, R10, PT ;  /* 0x0000000ac900720c */ /* 0x040fe20003f24070 */
[C---:B------:R-:W-:Y:S02]  /*3550*/  VIADD R14, R0.reuse, 0x42 ;  /* 0x00000042000e7836 */ /* 0x040fe40000000000 */
[----:B------:R-:W-:Y:S01]  /*3560*/  @!P0 IMAD.MOV R5, RZ, RZ, -R5 ;  /* 0x000000ffff058224 */ /* 0x000fe200078e0a05 */
[C---:B------:R-:W-:Y:S01]  /*3570*/  ISETP.GT.U32.AND P0, PT, R201.reuse, R9, PT ;  /* 0x00000009c900720c */ /* 0x040fe20003f04070 */
[----:B------:R-:W-:Y:S01]  /*3580*/  @!P6 IMAD.MOV R7, RZ, RZ, -R7 ;  /* 0x000000ffff07e224 */ /* 0x000fe200078e0a07 */
[----:B------:R-:W-:Y:S01]  /*3590*/  ISETP.GT.U32.AND P6, PT, R201, R11, PT ;  /* 0x0000000bc900720c */ /* 0x000fe20003fc4070 */
[----:B------:R-:W-:Y:S01]  /*35a0*/  VIADD R17, R0, 0x43 ;  /* 0x0000004300117836 */ /* 0x000fe20000000000 */
[----:B------:R-:W-:Y:S01]  /*35b0*/  IABS R12, R14 ;  /* 0x0000000e000c7213 */ /* 0x000fe20000000000 */
[----:B------:R-:W-:-:S02]  /*35c0*/  @!P3 IMAD.IADD R8, R8, 0x1, -R201 ;  /* 0x000000010808b824 */ /* 0x000fc400078e0ac9 */
[----:B------:R-:W-:Y:S01]  /*35d0*/  @!P4 IMAD.MOV R6, RZ, RZ, -R6 ;  /* 0x000000ffff06c224 */ /* 0x000fe200078e0a06 */
[----:B------:R-:W-:Y:S01]  /*35e0*/  IABS R4, R17 ;  /* 0x0000001100047213 */ /* 0x000fe20000000000 */
[----:B------:R-:W-:Y:S01]  /*35f0*/  IMAD.HI.U32 R3, R207, R12, RZ ;  /* 0x0000000ccf037227 */ /* 0x000fe200078e00ff */
[----:B------:R-:W-:Y:S02]  /*3600*/  ISETP.GT.U32.AND P3, PT, R201, R8, PT ;  /* 0x00000008c900720c */ /* 0x000fe40003f64070 */
[----:B------:R-:W-:Y:S01]  /*3610*/  ISETP.GE.AND P4, PT, R13, RZ, PT ;  /* 0x000000ff0d00720c */ /* 0x000fe20003f86270 */
[----:B------:R-:W-:Y:S02]  /*3620*/  @!P1 IMAD.IADD R10, R10, 0x1, -R201 ;  /* 0x000000010a0a9824 */ /* 0x000fe400078e0ac9 */
[----:B------:R-:W-:Y:S02]  /*3630*/  IMAD.MOV R3, RZ, RZ, -R3 ;  /* 0x000000ffff037224 */ /* 0x000fe400078e0a03 */
[--C-:B------:R-:W-:Y:S01]  /*3640*/  @!P0 IMAD.IADD R9, R9, 0x1, -R201.reuse ;  /* 0x0000000109098824 */ /* 0x100fe200078e0ac9 */
[----:B------:R-:W-:Y:S01]  /*3650*/  ISETP.GE.AND P0, PT, R14, RZ, PT ;  /* 0x000000ff0e00720c */ /* 0x000fe20003f06270 */
[----:B------:R-:W-:Y:S01]  /*3660*/  @!P6 IMAD.IADD R11, R11, 0x1, -R201 ;  /* 0x000000010b0be824 */ /* 0x000fe200078e0ac9 */
[C---:B------:R-:W-:Y:S01]  /*3670*/  ISETP.GT.U32.AND P6, PT, R201.reuse, R10, PT ;  /* 0x0000000ac900720c */ /* 0x040fe20003fc4070 */
[C---:B------:R-:W-:Y:S01]  /*3680*/  IMAD R12, R201.reuse, R3, R12 ;  /* 0x00000003c90c7224 */ /* 0x040fe200078e020c */
[----:B------:R-:W-:Y:S01]  /*3690*/  ISETP.GT.U32.AND P1, PT, R201, R9, PT ;  /* 0x00000009c900720c */ /* 0x000fe20003f24070 */
[----:B------:R-:W-:-:S04]  /*36a0*/  IMAD.HI.U32 R3, R207, R4, RZ ;  /* 0x00000004cf037227 */ /* 0x000fc800078e00ff */
[----:B------:R-:W-:Y:S02]  /*36b0*/  IMAD.MOV R3, RZ, RZ, -R3 ;  /* 0x000000ffff037224 */ /* 0x000fe400078e0a03 */
[--C-:B------:R-:W-:Y:S01]  /*36c0*/  @!P3 IMAD.IADD R8, R8, 0x1, -R201.reuse ;  /* 0x000000010808b824 */ /* 0x100fe200078e0ac9 */
[----:B------:R-:W-:Y:S01]  /*36d0*/  ISETP.GE.AND P3, PT, R15, RZ, PT ;  /* 0x000000ff0f00720c */ /* 0x000fe20003f66270 */
[C---:B------:R-:W-:Y:S02]  /*36e0*/  IMAD R13, R201.reuse, R3, R4 ;  /* 0x00000003c90d7224 */ /* 0x040fe400078e0204 */
[--C-:B------:R-:W-:Y:S02]  /*36f0*/  @!P6 IMAD.IADD R10, R10, 0x1, -R201.reuse ;  /* 0x000000010a0ae824 */ /* 0x100fe400078e0ac9 */
[C---:B------:R-:W-:Y:S01]  /*3700*/  VIADD R15, R0.reuse, 0x44 ;  /* 0x00000044000f7836 */ /* 0x040fe20000000000 */
[----:B------:R-:W-:Y:S01]  /*3710*/  ISETP.GT.U32.AND P6, PT, R201, R13, PT ;  /* 0x0000000dc900720c */ /* 0x000fe20003fc4070 */
[----:B------:R-:W-:Y:S01]  /*3720*/  @!P1 IMAD.IADD R9, R9, 0x1, -R201 ;  /* 0x0000000109099824 */ /* 0x000fe200078e0ac9 */
[----:B------:R-:W-:Y:S01]  /*3730*/  ISETP.GT.U32.AND P1, PT, R201, R12, PT ;  /* 0x0000000cc900720c */ /* 0x000fe20003f24070 */
[C---:B------:R-:W-:Y:S01]  /*3740*/  VIADD R19, R0.reuse, 0x45 ;  /* 0x0000004500137836 */ /* 0x040fe20000000000 */
[----:B------:R-:W-:Y:S01]  /*3750*/  IABS R14, R15 ;  /* 0x0000000f000e7213 */ /* 0x000fe20000000000 */
[----:B------:R-:W-:-:S02]  /*3760*/  VIADD R20, R0, 0x46 ;  /* 0x0000004600147836 */ /* 0x000fc40000000000 */
[----:B------:R-:W-:Y:S01]  /*3770*/  @!P2 IMAD.MOV R8, RZ, RZ, -R8 ;  /* 0x000000ffff08a224 */ /* 0x000fe200078e0a08 */
[----:B------:R-:W-:Y:S01]  /*3780*/  ISETP.GT.U32.AND P2, PT, R201, R11, PT ;  /* 0x0000000bc900720c */ /* 0x000fe20003f44070 */
[----:B------:R-:W-:Y:S01]  /*3790*/  IMAD.HI.U32 R3, R207, R14, RZ ;  /* 0x0000000ecf037227 */ /* 0x000fe200078e00ff */
[----:B------:R-:W-:Y:S02]  /*37a0*/  IABS R16, R19 ;  /* 0x0000001300107213 */ /* 0x000fe40000000000 */
[----:B------:R-:W-:Y:S01]  /*37b0*/  IABS R18, R20 ;  /* 0x0000001400127213 */ /* 0x000fe20000000000 */
[----:B------:R-:W-:Y:S02]  /*37c0*/  @!P6 IMAD.IADD R13, R13, 0x1, -R201 ;  /* 0x000000010d0de824 */ /* 0x000fe400078e0ac9 */
[----:B------:R-:W-:-:S03]  /*37d0*/  IMAD.HI.U32 R4, R207, R16, RZ ;  /* 0x00000010cf047227 */ /* 0x000fc600078e00ff */
[----:B------:R-:W-:Y:S01]  /*37e0*/  ISETP.GT.U32.AND P6, PT, R201, R13, PT ;  /* 0x0000000dc900720c */ /* 0x000fe20003fc4070 */
[----:B------:R-:W-:Y:S02]  /*37f0*/  IMAD.MOV R3, RZ, RZ, -R3 ;  /* 0x000000ffff037224 */ /* 0x000fe400078e0a03 */
[----:B------:R-:W-:Y:S01]  /*3800*/  @!P1 IMAD.IADD R12, R12, 0x1, -R201 ;  /* 0x000000010c0c9824 */ /* 0x000fe200078e0ac9 */
[----:B------:R-:W-:Y:S01]  /*3810*/  ISETP.GE.AND P1, PT, R15, RZ, PT ;  /* 0x000000ff0f00720c */ /* 0x000fe20003f26270 */
[----:B------:R-:W-:-:S04]  /*3820*/  IMAD.HI.U32 R15, R207, R18, RZ ;  /* 0x00000012cf0f7227 */ /* 0x000fc800078e00ff */
[----:B------:R-:W-:Y:S02]  /*3830*/  IMAD.MOV R4, RZ, RZ, -R4 ;  /* 0x000000ffff047224 */ /* 0x000fe400078e0a04 */
[----:B------:R-:W-:Y:S02]  /*3840*/  IMAD R14, R201, R3, R14 ;  /* 0x00000003c90e7224 */ /* 0x000fe400078e020e */
[----:B------:R-:W-:Y:S02]  /*3850*/  IMAD.MOV R3, RZ, RZ, -R15 ;  /* 0x000000ffff037224 */ /* 0x000fe400078e0a0f */
[----:B------:R-:W-:Y:S01]  /*3860*/  @!P2 IMAD.IADD R11, R11, 0x1, -R201 ;  /* 0x000000010b0ba824 */ /* 0x000fe200078e0ac9 */
[----:B------:R-:W-:Y:S01]  /*3870*/  ISETP.GE.AND P2, PT, R17, RZ, PT ;  /* 0x000000ff1100720c */ /* 0x000fe20003f46270 */
[C---:B------:R-:W-:Y:S02]  /*3880*/  IMAD R15, R201.reuse, R4, R16 ;  /* 0x00000004c90f7224 */ /* 0x040fe400078e0210 */
[----:B------:R-:W-:Y:S01]  /*3890*/  @!P4 IMAD.MOV R10, RZ, RZ, -R10 ;  /* 0x000000ffff0ac224 */ /* 0x000fe200078e0a0a */
[C---:B------:R-:W-:Y:S01]  /*38a0*/  ISETP.GT.U32.AND P4, PT, R201.reuse, R14, PT ;  /* 0x0000000ec900720c */ /* 0x040fe20003f84070 */
[----:B------:R-:W-:-:S02]  /*38b0*/  IMAD R16, R201, R3, R18 ;  /* 0x00000003c9107224 */ /* 0x000fc400078e0212 */
[----:B------:R-:W-:Y:S01]  /*38c0*/  @!P3 IMAD.MOV R11, RZ, RZ, -R11 ;  /* 0x000000ffff0bb224 */ /* 0x000fe200078e0a0b */
[----:B------:R-:W-:Y:S01]  /*38d0*/  ISETP.GT.U32.AND P3, PT, R201, R15, PT ;  /* 0x0000000fc900720c */ /* 0x000fe20003f64070 */
[----:B------:R-:W-:Y:S01]  /*38e0*/  @!P6 IMAD.IADD R13, R13, 0x1, -R201 ;  /* 0x000000010d0de824 */ /* 0x000fe200078e0ac9 */
[C---:B------:R-:W-:Y:S01]  /*38f0*/  ISETP.GT.U32.AND P6, PT, R201.reuse, R16, PT ;  /* 0x00000010c900720c */ /* 0x040fe20003fc4070 */
[C---:B------:R-:W-:Y:S02]  /*3900*/  VIADD R21, R0.reuse, 0x47 ;  /* 0x0000004700157836 */ /* 0x040fe40000000000 */
[----:B------:R-:W-:Y:S02]  /*3910*/  VIADD R23, R0, 0x48 ;  /* 0x0000004800177836 */ /* 0x000fe40000000000 */
[----:B------:R-:W-:Y:S01]  /*3920*/  @!P5 IMAD.MOV R9, RZ, RZ, -R9 ;  /* 0x000000ffff09d224 */ /* 0x000fe200078e0a09 */
[----:B------:R-:W-:Y:S01]  /*3930*/  IABS R4, R21 ;  /* 0x0000001500047213 */ /* 0x000fe20000000000 */
[--C-:B------:R-:W-:Y:S01]  /*3940*/  @!P4 IMAD.IADD R14, R14, 0x1, -R201.reuse ;  /* 0x000000010e0ec824 */ /* 0x100fe200078e0ac9 */
[----:B------:R-:W-:Y:S01]  /*3950*/  IABS R18, R23 ;  /* 0x0000001700127213 */ /* 0x000fe20000000000 */
[----:B------:R-:W-:Y:S01]  /*3960*/  VIADD R24, R0, 0x49 ;  /* 0x0000004900187836 */ /* 0x000fe20000000000 */
[----:B------:R-:W-:Y:S01]  /*3970*/  ISETP.GT.U32.AND P5, PT, R201, R12, PT ;  /* 0x0000000cc900720c */ /* 0x000fe20003fa4070 */
[----:B------:R-:W-:Y:S01]  /*3980*/  @!P3 IMAD.IADD R15, R15, 0x1, -R201 ;  /* 0x000000010f0fb824 */ /* 0x000fe200078e0ac9 */
[----:B------:R-:W-:Y:S01]  /*3990*/  ISETP.GT.U32.AND P3, PT, R201, R14, PT ;  /* 0x0000000ec900720c */ /* 0x000fe20003f64070 */
[----:B------:R-:W-:Y:S01]  /*39a0*/  IMAD.HI.U32 R3, R207, R4, RZ ;  /* 0x00000004cf037227 */ /* 0x000fe200078e00ff */
[----:B------:R-:W-:-:S03]  /*39b0*/  ISETP.GE.AND P4, PT, R20, RZ, PT ;  /* 0x000000ff1400720c */ /* 0x000fc60003f86270 */
[----:B------:R-:W-:Y:S01]  /*39c0*/  @!P6 IMAD.IADD R16, R16, 0x1, -R201 ;  /* 0x000000011010e824 */ /* 0x000fe200078e0ac9 */
[----:B------:R-:W-:Y:S01]  /*39d0*/  ISETP.GT.U32.AND P6, PT, R201, R15, PT ;  /* 0x0000000fc900720c */ /* 0x000fe20003fc4070 */
[----:B------:R-:W-:Y:S02]  /*39e0*/  IMAD.MOV R17, RZ, RZ, -R3 ;  /* 0x000000ffff117224 */ /* 0x000fe400078e0a03 */
[----:B------:R-:W-:-:S04]  /*39f0*/  IMAD.HI.U32 R3, R207, R18, RZ ;  /* 0x00000012cf037227 */ /* 0x000fc800078e00ff */
[C---:B------:R-:W-:Y:S01]  /*3a00*/  IMAD R17, R201.reuse, R17, R4 ;  /* 0x00000011c9117224 */ /* 0x040fe200078e0204 */
[----:B------:R-:W-:Y:S01]  /*3a10*/  IABS R4, R24 ;  /* 0x0000001800047213 */ /* 0x000fe20000000000 */
[----:B------:R-:W-:Y:S02]  /*3a20*/  IMAD.MOV R3, RZ, RZ, -R3 ;  /* 0x000000ffff037224 */ /* 0x000fe400078e0a03 */
[--C-:B------:R-:W-:Y:S01]  /*3a30*/  @!P3 IMAD.IADD R14, R14, 0x1, -R201.reuse ;  /* 0x000000010e0eb824 */ /* 0x100fe200078e0ac9 */
[C---:B------:R-:W-:Y:S01]  /*3a40*/  ISETP.GT.U32.AND P3, PT, R201.reuse, R17, PT ;  /* 0x00000011c900720c */ /* 0x040fe20003f64070 */
[----:B------:R-:W-:Y:S02]  /*3a50*/  IMAD R18, R201, R3, R18 ;  /* 0x00000003c9127224 */ /* 0x000fe400078e0212 */
[--C-:B------:R-:W-:Y:S02]  /*3a60*/  @!P6 IMAD.IADD R15, R15, 0x1, -R201.reuse ;  /* 0x000000010f0fe824 */ /* 0x100fe400078e0ac9 */
[----:B------:R-:W-:Y:S01]  /*3a70*/  VIADD R25, R0, 0x4a ;  /* 0x0000004a00197836 */ /* 0x000fe20000000000 */
[----:B------:R-:W-:Y:S01]  /*3a80*/  ISETP.GT.U32.AND P6, PT, R201, R18, PT ;  /* 0x00000012c900720c */ /* 0x000fe20003fc4070 */
[----:B------:R-:W-:Y:S01]  /*3a90*/  @!P5 IMAD.IADD R12, R12, 0x1, -R201 ;  /* 0x000000010c0cd824 */ /* 0x000fe200078e0ac9 */
[----:B------:R-:W-:Y:S01]  /*3aa0*/  ISETP.GE.AND P5, PT, R19, RZ, PT ;  /* 0x000000ff1300720c */ /* 0x000fe20003fa6270 */
[----:B------:R-:W-:Y:S01]  /*3ab0*/  IMAD.HI.U32 R3, R207, R4, RZ ;  /* 0x00000004cf037227 */ /* 0x000fe200078e00ff */
[----:B------:R-:W-:-:S03]  /*3ac0*/  IABS R20, R25 ;  /* 0x0000001900147213 */ /* 0x000fc60000000000 */
[----:B------:R-:W-:Y:S01]  /*3ad0*/  @!P3 IMAD.IADD R17, R17, 0x1, -R201 ;  /* 0x000000011111b824 */ /* 0x000fe200078e0ac9 */
[----:B------:R-:W-:Y:S01]  /*3ae0*/  ISETP.GE.AND P3, PT, R23, RZ, PT ;  /* 0x000000ff1700720c */ /* 0x000fe20003f66270 */
[----:B------:R-:W-:Y:S01]  /*3af0*/  @!P0 IMAD.MOV R12, RZ, RZ, -R12 ;  /* 0x000000ffff0c8224 */ /* 0x000fe200078e0a0c */
[C---:B------:R-:W-:Y:S01]  /*3b00*/  ISETP.GT.U32.AND P0, PT, R201.reuse, R16, PT ;  /* 0x00000010c900720c */ /* 0x040fe20003f04070 */
[----:B------:R-:W-:Y:S02]  /*3b10*/  IMAD.MOV R19, RZ, RZ, -R3 ;  /* 0x000000ffff137224 */ /* 0x000fe400078e0a03 */
[----:B------:R-:W-:Y:S01]  /*3b20*/  @!P6 IMAD.IADD R18, R18, 0x1, -R201 ;  /* 0x000000011212e824 */ /* 0x000fe200078e0ac9 */
[----:B------:R-:W-:Y:S01]  /*3b30*/  ISETP.GT.U32.AND P6, PT, R201, R17, PT ;  /* 0x00000011c900720c */ /* 0x000fe20003fc4070 */
[----:B------:R-:W-:-:S04]  /*3b40*/  IMAD.HI.U32 R3, R207, R20, RZ ;  /* 0x00000014cf037227 */ /* 0x000fc800078e00ff */
[C---:B------:R-:W-:Y:S02]  /*3b50*/  IMAD R19, R201.reuse, R19, R4 ;  /* 0x00000013c9137224 */ /* 0x040fe400078e0204 */
[----:B------:R-:W-:Y:S02]  /*3b60*/  VIADD R26, R0, 0x4b ;  /* 0x0000004b001a7836 */ /* 0x000fe40000000000 */
[----:B------:R-:W-:Y:S02]  /*3b70*/  IMAD.MOV R4, RZ, RZ, -R3 ;  /* 0x000000ffff047224 */ /* 0x000fe400078e0a03 */
[----:B------:R-:W-:Y:S01]  /*3b80*/  @!P1 IMAD.MOV R14, RZ, RZ, -R14 ;  /* 0x000000ffff0e9224 */ /* 0x000fe200078e0a0e */
[C---:B------:R-:W-:Y:S01]  /*3b90*/  ISETP.GT.U32.AND P1, PT, R201.reuse, R19, PT ;  /* 0x00000013c900720c */ /* 0x040fe20003f24070 */
[----:B------:R-:W-:Y:S01]  /*3ba0*/  @!P2 IMAD.MOV R13, RZ, RZ, -R13 ;  /* 0x000000ffff0da224 */ /* 0x000fe200078e0a0d */
[----:B------:R-:W-:Y:S01]  /*3bb0*/  IABS R22, R26 ;  /* 0x0000001a00167213 */ /* 0x000fe20000000000 */
[C---:B------:R-:W-:Y:S01]  /*3bc0*/  IMAD R20, R201.reuse, R4, R20 ;  /* 0x00000004c9147224 */ /* 0x040fe200078e0214 */
[----:B------:R-:W-:Y:S01]  /*3bd0*/  ISETP.GT.U32.AND P2, PT, R201, R18, PT ;  /* 0x00000012c900720c */ /* 0x000fe20003f44070 */
[--C-:B------:R-:W-:Y:S01]  /*3be0*/  @!P0 IMAD.IADD R16, R16, 0x1, -R201.reuse ;  /* 0x0000000110108824 */ /* 0x100fe200078e0ac9 */
[----:B------:R-:W-:Y:S01]  /*3bf0*/  ISETP.GE.AND P0, PT, R21, RZ, PT ;  /* 0x000000ff1500720c */ /* 0x000fe20003f06270 */
[----:B------:R-:W-:Y:S01]  /*3c00*/  @!P6 IMAD.IADD R17, R17, 0x1, -R201 ;  /* 0x000000011111e824 */ /* 0x000fe200078e0ac9 */
[----:B------:R-:W-:Y:S01]  /*3c10*/  ISETP.GT.U32.AND P6, PT, R201, R20, PT ;  /* 0x00000014c900720c */ /* 0x000fe20003fc4070 */
[----:B------:R-:W-:-:S04]  /*3c20*/  IMAD.HI.U32 R3, R207, R22, RZ ;  /* 0x00000016cf037227 */ /* 0x000fc800078e00ff */
[----:B------:R-:W-:Y:S02]  /*3c30*/  VIADD R21, R0, 0x4c ;  /* 0x0000004c00157836 */ /* 0x000fe40000000000 */
[----:B------:R-:W-:Y:S02]  /*3c40*/  IMAD.MOV R3, RZ, RZ, -R3 ;  /* 0x000000ffff037224 */ /* 0x000fe400078e0a03 */
[--C-:B------:R-:W-:Y:S01]  /*3c50*/  @!P1 IMAD.IADD R19, R19, 0x1, -R201.reuse ;  /* 0x0000000113139824 */ /* 0x100fe200078e0ac9 */
[----:B------:R-:W-:Y:S01]  /*3c60*/  IABS R4, R21 ;  /* 0x0000001500047213 */ /* 0x000fe20000000000 */
[----:B------:R-:W-:Y:S01]  /*3c70*/  @!P2 IMAD.IADD R18, R18, 0x1, -R201 ;  /* 0x000000011212a824 */ /* 0x000fe200078e0ac9 */
[----:B------:R-:W-:Y:S01]  /*3c80*/  ISETP.GE.AND P1, PT, R21, RZ, PT ;  /* 0x000000ff1500720c */ /* 0x000fe20003f26270 */
[----:B------:R-:W-:Y:S01]  /*3c90*/  IMAD R21, R201, R3, R22 ;  /* 0x00000003c9157224 */ /* 0x000fe200078e0216 */
[----:B------:R-:W-:Y:S01]  /*3ca0*/  ISETP.GE.AND P2, PT, R26, RZ, PT ;  /* 0x000000ff1a00720c */ /* 0x000fe20003f46270 */
[----:B------:R-:W-:-:S02]  /*3cb0*/  IMAD.MOV.U32 R22, RZ, RZ, R4 ;  /* 0x000000ffff167224 */ /* 0x000fc400078e0004 */
[----:B------:R-:W-:Y:S01]  /*3cc0*/  @!P6 IMAD.IADD R20, R20, 0x1, -R201 ;  /* 0x000000011414e824 */ /* 0x000fe200078e0ac9 */
[C---:B------:R-:W-:Y:S01]  /*3cd0*/  ISETP.GT.U32.AND P6, PT, R201.reuse, R19, PT ;  /* 0x00000013c900720c */ /* 0x040fe20003fc4070 */
[----:B------:R-:W-:Y:S01]  /*3ce0*/  @!P3 IMAD.MOV R18, RZ, RZ, -R18 ;  /* 0x000000ffff12b224 */ /* 0x000fe200078e0a12 */
[----:B------:R-:W-:Y:S01]  /*3cf0*/  ISETP.GT.U32.AND P3, PT, R201, R21, PT ;  /* 0x00000015c900720c */ /* 0x000fe20003f64070 */
[----:B------:R-:W-:-:S04]  /*3d00*/  IMAD.HI.U32 R3, R207, R22, RZ ;  /* 0x00000016cf037227 */ /* 0x000fc800078e00ff */
[----:B------:R-:W-:Y:S01]  /*3d10*/  @!P5 IMAD.MOV R15, RZ, RZ, -R15 ;  /* 0x000000ffff0fd224 */ /* 0x000fe200078e0a0f */
[----:B------:R-:W-:Y:S01]  /*3d20*/  ISETP.GE.AND P5, PT, R24, RZ, PT ;  /* 0x000000ff1800720c */ /* 0x000fe20003fa6270 */
[----:B------:R-:W-:Y:S01]  /*3d30*/  @!P0 IMAD.MOV R17, RZ, RZ, -R17 ;  /* 0x000000ffff118224 */ /* 0x000fe200078e0a11 */
[----:B------:R-:W-:Y:S01]  /*3d40*/  ISETP.GT.U32.AND P0, PT, R201, R20, PT ;  /* 0x00000014c900720c */ /* 0x000fe20003f04070 */
[C---:B------:R-:W-:Y:S02]  /*3d50*/  VIADD R23, R0.reuse, 0x4d ;  /* 0x0000004d00177836 */ /* 0x040fe40000000000 */
[----:B------:R-:W-:Y:S02]  /*3d60*/  IMAD.MOV R3, RZ, RZ, -R3 ;  /* 0x000000ffff037224 */ /* 0x000fe400078e0a03 */
[----:B------:R-:W-:Y:S01]  /*3d70*/  @!P4 IMAD.MOV R16, RZ, RZ, -R16 ;  /* 0x000000ffff10c224 */ /* 0x000fe200078e0a10 */
[----:B------:R-:W-:Y:S01]  /*3d80*/  ISETP.GE.AND P4, PT, R25, RZ, PT ;  /* 0x000000ff1900720c */ /* 0x000fe20003f86270 */
[----:B------:R-:W-:Y:S01]  /*3d90*/  VIADD R25, R0, 0x4e ;  /* 0x0000004e00197836 */ /* 0x000fe20000000000 */
[----:B------:R-:W-:Y:S01]  /*3da0*/  IABS R24, R23 ;  /* 0x0000001700187213 */ /* 0x000fe20000000000 */
[----:B------:R-:W-:-:S02]  /*3db0*/  IMAD R22, R201, R3, R22 ;  /* 0x00000003c9167224 */ /* 0x000fc400078e0216 */
[--C-:B------:R-:W-:Y:S01]  /*3dc0*/  @!P6 IMAD.IADD R19, R19, 0x1, -R201.reuse ;  /* 0x000000011313e824 */ /* 0x100fe200078e0ac9 */
[----:B------:R-:W-:Y:S01]  /*3dd0*/  IABS R26, R25 ;  /* 0x00000019001a7213 */ /* 0x000fe20000000000 */
[----:B------:R-:W-:Y:S01]  /*3de0*/  @!P3 IMAD.IADD R21, R21, 0x1, -R201 ;  /* 0x000000011515b824 */ /* 0x000fe200078e0ac9 */
[----:B------:R-:W-:Y:S01]  /*3df0*/  ISETP.GT.U32.AND P6, PT, R201, R22, PT ;  /* 0x00000016c900720c */ /* 0x000fe20003fc4070 */
[----:B------:R-:W-:Y:S01]  /*3e00*/  IMAD.HI.U32 R3, R207, R24, RZ ;  /* 0x00000018cf037227 */ /* 0x000fe200078e00ff */
[----:B------:R-:W-:-:S03]  /*3e10*/  ISETP.GE.AND P3, PT, R25, RZ, PT ;  /* 0x000000ff1900720c */ /* 0x000fc60003f66270 */
[----:B------:R-:W-:Y:S01]  /*3e20*/  @!P0 IMAD.IADD R20, R20, 0x1, -R201 ;  /* 0x0000000114148824 */ /* 0x000fe200078e0ac9 */
[----:B------:R-:W-:Y:S01]  /*3e30*/  ISETP.GE.AND P0, PT, R23, RZ, PT ;  /* 0x000000ff1700720c */ /* 0x000fe20003f06270 */
[----:B------:R-:W-:Y:S01]  /*3e40*/  @!P5 IMAD.MOV R19, RZ, RZ, -R19 ;  /* 0x000000ffff13d224 */ /* 0x000fe200078e0a13 */
[----:B------:R-:W-:Y:S01]  /*3e50*/  ISETP.GT.U32.AND P5, PT, R201, R21, PT ;  /* 0x00000015c900720c */ /* 0x000fe20003fa4070 */
[----:B------:R-:W-:-:S04]  /*3e60*/  IMAD.HI.U32 R4, R207, R26, RZ ;  /* 0x0000001acf047227 */ /* 0x000fc800078e00ff */
[----:B------:R-:W-:Y:S02]  /*3e70*/  IMAD.MOV R23, RZ, RZ, -R3 ;  /* 0x000000ffff177224 */ /* 0x000fe400078e0a03 */
[----:B------:R-:W-:Y:S02]  /*3e80*/  VIADD R27, R0, 0x4f ;  /* 0x0000004f001b7836 */ /* 0x000fe40000000000 */
[----:B------:R-:W-:Y:S02]  /*3e90*/  IMAD.MOV R4, RZ, RZ, -R4 ;  /* 0x000000ffff047224 */ /* 0x000fe400078e0a04 */
[C---:B------:R-:W-:Y:S01]  /*3ea0*/  IMAD R23, R201.reuse, R23, R24 ;  /* 0x00000017c9177224 */ /* 0x040fe200078e0218 */
[----:B------:R-:W-:Y:S01]  /*3eb0*/  IABS R28, R27 ;  /* 0x0000001b001c7213 */ /* 0x000fe20000000000 */
[----:B------:R-:W-:Y:S02]  /*3ec0*/  IMAD R24, R201, R4, R26 ;  /* 0x00000004c9187224 */ /* 0x000fe400078e021a */
[----:B------:R-:W-:-:S02]  /*3ed0*/  @!P6 IMAD.IADD R22, R22, 0x1, -R201 ;  /* 0x000000011616e824 */ /* 0x000fc400078e0ac9 */
[----:B------:R-:W-:Y:S01]  /*3ee0*/  @!P4 IMAD.MOV R20, RZ, RZ, -R20 ;  /* 0x000000ffff14c224 */ /* 0x000fe200078e0a14 */
[----:B------:R-:W-:Y:S01]  /*3ef0*/  ISETP.GT.U32.AND P4, PT, R201, R23, PT ;  /* 0x00000017c900720c */ /* 0x000fe20003f84070 */
[----:B------:R-:W-:Y:S01]  /*3f00*/  @!P5 IMAD.IADD R21, R21, 0x1, -R201 ;  /* 0x000000011515d824 */ /* 0x000fe200078e0ac9 */
[----:B------:R-:W-:Y:S01]  /*3f10*/  ISETP.GT.U32.AND P6, PT, R201, R22, PT ;  /* 0x00000016c900720c */ /* 0x000fe20003fc4070 */
[----:B------:R-:W-:Y:S01]  /*3f20*/  IMAD.HI.U32 R3, R207, R28, RZ ;  /* 0x0000001ccf037227 */ /* 0x000fe200078e00ff */
[----:B------:R-:W-:-:S03]  /*3f30*/  ISETP.GT.U32.AND P5, PT, R201, R24, PT ;  /* 0x00000018c900720c */ /* 0x000fc60003fa4070 */
[----:B------:R-:W-:Y:S02]  /*3f40*/  IMAD.MOV R3, RZ, RZ, -R3 ;  /* 0x000000ffff037224 */ /* 0x000fe400078e0a03 */
[----:B------:R-:W-:Y:S02]  /*3f50*/  VIADD R29, R0, 0x50 ;  /* 0x00000050001d7836 */ /* 0x000fe40000000000 */
[----:B------:R-:W-:Y:S02]  /*3f60*/  IMAD R25, R201, R3, R28 ;  /* 0x00000003c9197224 */ /* 0x000fe400078e021c */
[--C-:B------:R-:W-:Y:S01]  /*3f70*/  @!P4 IMAD.IADD R23, R23, 0x1, -R201.reuse ;  /* 0x000000011717c824 */ /* 0x100fe200078e0ac9 */
[----:B------:R-:W-:Y:S01]  /*3f80*/  IABS R26, R29 ;  /* 0x0000001d001a7213 */ /* 0x000fe20000000000 */
[--C-:B------:R-:W-:Y:S01]  /*3f90*/  @!P6 IMAD.IADD R22, R22, 0x1, -R201.reuse ;  /* 0x000000011616e824 */ /* 0x100fe200078e0ac9 */
[C---:B------:R-:W-:Y:S01]  /*3fa0*/  ISETP.GT.U32.AND P6, PT, R201.reuse, R25, PT ;  /* 0x00000019c900720c */ /* 0x040fe20003fc4070 */
[----:B------:R-:W-:Y:S01]  /*3fb0*/  @!P5 IMAD.IADD R24, R24, 0x1, -R201 ;  /* 0x000000011818d824 */ /* 0x000fe200078e0ac9 */
[----:B------:R-:W-:Y:S01]  /*3fc0*/  ISETP.GT.U32.AND P5, PT, R201, R23, PT ;  /* 0x00000017c900720c */ /* 0x000fe20003fa4070 */
[----:B------:R-:W-:Y:S01]  /*3fd0*/  VIADD R31, R0, 0x51 ;  /* 0x00000051001f7836 */ /* 0x000fe20000000000 */
[----:B------:R-:W-:Y:S01]  /*3fe0*/  ISETP.GE.AND P4, PT, R27, RZ, PT ;  /* 0x000000ff1b00720c */ /* 0x000fe20003f86270 */
[----:B------:R-:W-:-:S03]  /*3ff0*/  IMAD.HI.U32 R3, R207, R26, RZ ;  /* 0x0000001acf037227 */ /* 0x000fc600078e00ff */
[----:B------:R-:W-:Y:S01]  /*4000*/  IABS R28, R31 ;  /* 0x0000001f001c7213 */ /* 0x000fe20000000000 */
[----:B------:R-:W-:Y:S02]  /*4010*/  IMAD.MOV R3, RZ, RZ, -R3 ;  /* 0x000000ffff037224 */ /* 0x000fe400078e0a03 */
[----:B------:R-:W-:Y:S02]  /*4020*/  VIADD R34, R0, 0x53 ;  /* 0x0000005300227836 */ /* 0x000fe40000000000 */
[----:B------:R-:W-:Y:S02]  /*4030*/  IMAD R26, R201, R3, R26 ;  /* 0x00000003c91a7224 */ /* 0x000fe400078e021a */
[----:B------:R-:W-:Y:S01]  /*4040*/  IMAD.HI.U32 R4, R207, R28, RZ ;  /* 0x0000001ccf047227 */ /* 0x000fe200078e00ff */
[----:B------:R-:W-:-:S03]  /*4050*/  IABS R32, R34 ;  /* 0x0000002200207213 */ /* 0x000fc60000000000 */
[--C-:B------:R-:W-:Y:S01]  /*4060*/  @!P6 IMAD.IADD R25, R25, 0x1, -R201.reuse ;  /* 0x000000011919e824 */ /* 0x100fe200078e0ac9 */
[----:B------:R-:W-:Y:S01]  /*4070*/  ISETP.GT.U32.AND P6, PT, R201, R24, PT ;  /* 0x00000018c900720c */ /* 0x000fe20003fc4070 */
[----:B------:R-:W-:Y:S01]  /*4080*/  @!P5 IMAD.IADD R23, R23, 0x1, -R201 ;  /* 0x000000011717d824 */ /* 0x000fe200078e0ac9 */
[C---:B------:R-:W-:Y:S01]  /*4090*/  ISETP.GT.U32.AND P5, PT, R201.reuse, R26, PT ;  /* 0x0000001ac900720c */ /* 0x040fe20003fa4070 */
[----:B------:R-:W-:Y:S02]  /*40a0*/  IMAD.MOV R4, RZ, RZ, -R4 ;  /* 0x000000ffff047224 */ /* 0x000fe400078e0a04 */
[----:B------:R-:W-:Y:S01]  /*40b0*/  @!P2 IMAD.MOV R21, RZ, RZ, -R21 ;  /* 0x000000ffff15a224 */ /* 0x000fe200078e0a15 */
[C---:B------:R-:W-:Y:S01]  /*40c0*/  ISETP.GT.U32.AND P2, PT, R201.reuse, R25, PT ;  /* 0x00000019c900720c */ /* 0x040fe20003f44070 */
[----:B------:R-:W-:Y:S02]  /*40d0*/  IMAD R27, R201, R4, R28 ;  /* 0x00000004c91b7224 */ /* 0x000fe400078e021c */
[----:B------:R-:W-:-:S02]  /*40e0*/  VIADD R33, R0, 0x52 ;  /* 0x0000005200217836 */ /* 0x000fc40000000000 */
[----:B------:R-:W-:-:S03]  /*40f0*/  IMAD.HI.U32 R4, R207, R32, RZ ;  /* 0x00000020cf047227 */ /* 0x000fc600078e00ff */
[----:B------:R-:W-:Y:S01]  /*4100*/  IABS R30, R33 ;  /* 0x00000021001e7213 */ /* 0x000fe20000000000 */
[----:B------:R-:W-:Y:S02]  /*4110*/  IMAD.MOV R4, RZ, RZ, -R4 ;  /* 0x000000ffff047224 */ /* 0x000fe400078e0a04 */
[----:B------:R-:W-:Y:S01]  /*4120*/  @!P1 IMAD.MOV R22, RZ, RZ, -R22 ;  /* 0x000000ffff169224 */ /* 0x000fe200078e0a16 */
[----:B------:R-:W-:Y:S01]  /*4130*/  ISETP.GE.AND P1, PT, R29, RZ, PT ;  /* 0x000000ff1d00720c */ /* 0x000fe20003f26270 */
[--C-:B------:R-:W-:Y:S01]  /*4140*/  @!P6 IMAD.IADD R24, R24, 0x1, -R201.reuse ;  /* 0x000000011818e824 */ /* 0x100fe200078e0ac9 */
[C---:B------:R-:W-:Y:S01]  /*4150*/  ISETP.GT.U32.AND P6, PT, R201.reuse, R27, PT ;  /* 0x0000001bc900720c */ /* 0x040fe20003fc4070 */
[----:B------:R-:W-:Y:S02]  /*4160*/  IMAD R29, R201, R4, R32 ;  /* 0x00000004c91d7224 */ /* 0x000fe400078e0220 */
[----:B------:R-:W-:Y:S02]  /*4170*/  @!P5 IMAD.IADD R26, R26, 0x1, -R201 ;  /* 0x000000011a1ad824 */ /* 0x000fe400078e0ac9 */
[----:B------:R-:W-:-:S02]  /*4180*/  VIADD R35, R0, 0x54 ;  /* 0x0000005400237836 */ /* 0x000fc40000000000 */
[----:B------:R-:W-:-:S04]  /*4190*/  IMAD.HI.U32 R3, R207, R30, RZ ;  /* 0x0000001ecf037227 */ /* 0x000fc800078e00ff */
[----:B------:R-:W-:Y:S01]  /*41a0*/  @!P2 IMAD.IADD R25, R25, 0x1, -R201 ;  /* 0x000000011919a824 */ /* 0x000fe200078e0ac9 */
[----:B------:R-:W-:Y:S01]  /*41b0*/  ISETP.GE.AND P2, PT, R31, RZ, PT ;  /* 0x000000ff1f00720c */ /* 0x000fe20003f46270 */
[----:B------:R-:W-:Y:S01]  /*41c0*/  @!P0 IMAD.MOV R23, RZ, RZ, -R23 ;  /* 0x000000ffff178224 */ /* 0x000fe200078e0a17 */
[C---:B------:R-:W-:Y:S01]  /*41d0*/  ISETP.GT.U32.AND P0, PT, R201.reuse, R26, PT ;  /* 0x0000001ac900720c */ /* 0x040fe20003f04070 */
[----:B------:R-:W-:Y:S01]  /*41e0*/  @!P3 IMAD.MOV R24, RZ, RZ, -R24 ;  /* 0x000000ffff18b224 */ /* 0x000fe200078e0a18 */
[C---:B------:R-:W-:Y:S01]  /*41f0*/  ISETP.GT.U32.AND P3, PT, R201.reuse, R29, PT ;  /* 0x0000001dc900720c */ /* 0x040fe20003f64070 */
[----:B------:R-:W-:Y:S01]  /*4200*/  IMAD.MOV R3, RZ, RZ, -R3 ;  /* 0x000000ffff037224 */ /* 0x000fe200078e0a03 */
[----:B------:R-:W-:Y:S01]  /*4210*/  IABS R31, R35 ;  /* 0x00000023001f7213 */ /* 0x000fe20000000000 */
[----:B------:R-:W-:Y:S02]  /*4220*/  VIADD R32, R0, 0x55 ;  /* 0x0000005500207836 */ /* 0x000fe40000000000 */
[----:B------:R-:W-:-:S02]  /*4230*/  IMAD R28, R201, R3, R30 ;  /* 0x00000003c91c7224 */ /* 0x000fc400078e021e */
[----:B------:R-:W-:Y:S01]  /*4240*/  IMAD.MOV.U32 R30, RZ, RZ, R31 ;  /* 0x000000ffff1e7224 */ /* 0x000fe200078e001f */
[----:B------:R-:W-:Y:S01]  /*4250*/  IABS R4, R32 ;  /* 0x0000002000047213 */ /* 0x000fe20000000000 */
[----:B------:R-:W-:Y:S01]  /*4260*/  @!P6 IMAD.IADD R27, R27, 0x1, -R201 ;  /* 0x000000011b1be824 */ /* 0x000fe200078e0ac9 */
[----:B------:R-:W-:Y:S01]  /*4270*/  ISETP.GT.U32.AND P5, PT, R201, R28, PT ;  /* 0x0000001cc900720c */ /* 0x000fe20003fa4070 */
[----:B------:R-:W-:-:S03]  /*4280*/  IMAD.HI.U32 R3, R207, R30, RZ ;  /* 0x0000001ecf037227 */ /* 0x000fc600078e00ff */
[----:B------:R-:W-:Y:S01]  /*4290*/  ISETP.GT.U32.AND P6, PT, R201, R27, PT ;  /* 0x0000001bc900720c */ /* 0x000fe20003fc4070 */
[--C-:B------:R-:W-:Y:S01]  /*42a0*/  @!P0 IMAD.IADD R26, R26, 0x1, -R201.reuse ;  /* 0x000000011a1a8824 */ /* 0x100fe200078e0ac9 */
[----:B------:R-:W-:Y:S01]  /*42b0*/  ISETP.GE.AND P0, PT, R34, RZ, PT ;  /* 0x000000ff2200720c */ /* 0x000fe20003f06270 */
[----:B------:R-:W-:Y:S01]  /*42c0*/  @!P3 IMAD.IADD R29, R29, 0x1, -R201 ;  /* 0x000000011d1db824 */ /* 0x000fe200078e0ac9 */
[----:B------:R-:W-:Y:S01]  /*42d0*/  ISETP.GE.AND P3, PT, R35, RZ, PT ;  /* 0x000000ff2300720c */ /* 0x000fe20003f66270 */
[----:B------:R-:W-:Y:S02]  /*42e0*/  IMAD.MOV R3, RZ, RZ, -R3 ;  /* 0x000000ffff037224 */ /* 0x000fe400078e0a03 */
[----:B------:R-:W-:Y:S01]  /*42f0*/  @!P1 IMAD.MOV R26, RZ, RZ, -R26 ;  /* 0x000000ffff1a9224 */ /* 0x000fe200078e0a1a */
[C---:B------:R-:W-:Y:S01]  /*4300*/  ISETP.GT.U32.AND P1, PT, R201.reuse, R29, PT ;  /* 0x0000001dc900720c */ /* 0x040fe20003f24070 */
[----:B------:R-:W-:Y:S02]  /*4310*/  IMAD R30, R201, R3, R30 ;  /* 0x00000003c91e7224 */ /* 0x000fe400078e021e */
[----:B------:R-:W-:-:S04]  /*4320*/  IMAD.HI.U32 R3, R207, R4, RZ ;  /* 0x00000004cf037227 */ /* 0x000fc800078e00ff */
[----:B------:R-:W-:Y:S02]  /*4330*/  IMAD.MOV R3, RZ, RZ, -R3 ;  /* 0x000000ffff037224 */ /* 0x000fe400078e0a03 */
[--C-:B------:R-:W-:Y:S02]  /*4340*/  @!P5 IMAD.IADD R28, R28, 0x1, -R201.reuse ;  /* 0x000000011c1cd824 */ /* 0x100fe400078e0ac9 */
[--C-:B------:R-:W-:Y:S01]  /*4350*/  @!P6 IMAD.IADD R27, R27, 0x1, -R201.reuse ;  /* 0x000000011b1be824 */ /* 0x100fe200078e0ac9 */
[C---:B------:R-:W-:Y:S01]  /*4360*/  ISETP.GT.U32.AND P6, PT, R201.reuse, R30, PT ;  /* 0x0000001ec900720c */ /* 0x040fe20003fc4070 */
[C---:B------:R-:W-:Y:S01]  /*4370*/  IMAD R31, R201.reuse, R3, R4 ;  /* 0x00000003c91f7224 */ /* 0x040fe200078e0204 */
[----:B------:R-:W-:Y:S01]  /*4380*/  ISETP.GT.U32.AND P5, PT, R201, R28, PT ;  /* 0x0000001cc900720c */ /* 0x000fe20003fa4070 */
[----:B------:R-:W-:Y:S02]  /*4390*/  @!P1 IMAD.IADD R29, R29, 0x1, -R201 ;  /* 0x000000011d1d9824 */ /* 0x000fe400078e0ac9 */
[----:B------:R-:W-:Y:S01]  /*43a0*/  @!P4 IMAD.MOV R25, RZ, RZ, -R25 ;  /* 0x000000ffff19c224 */ /* 0x000fe200078e0a19 */
[----:B------:R-:W-:Y:S01]  /*43b0*/  ISETP.GT.U32.AND P1, PT, R201, R31, PT ;  /* 0x0000001fc900720c */ /* 0x000fe20003f24070 */
[C---:B------:R-:W-:Y:S01]  /*43c0*/  VIADD R3, R0.reuse, 0x56 ;  /* 0x0000005600037836 */ /* 0x040fe20000000000 */
[----:B------:R-:W-:Y:S01]  /*43d0*/  ISETP.GE.AND P4, PT, R33, RZ, PT ;  /* 0x000000ff2100720c */ /* 0x000fe20003f86270 */
[----:B------:R-:W-:-:S02]  /*43e0*/  VIADD R4, R0, 0x57 ;  /* 0x0000005700047836 */ /* 0x000fc40000000000 */
[----:B------:R-:W-:Y:S02]  /*43f0*/  VIADD R33, R0, 0x58 ;  /* 0x0000005800217836 */ /* 0x000fe40000000000 */
[--C-:B------:R-:W-:Y:S01]  /*4400*/  @!P6 IMAD.IADD R30, R30, 0x1, -R201.reuse ;  /* 0x000000011e1ee824 */ /* 0x100fe200078e0ac9 */
[----:B------:R-:W-:Y:S01]  /*4410*/  IABS R34, R4 ;  /* 0x0000000400227213 */ /* 0x000fe20000000000 */
[----:B------:R-:W-:Y:S01]  /*4420*/  @!P5 IMAD.IADD R28, R28, 0x1, -R201 ;  /* 0x000000011c1cd824 */ /* 0x000fe200078e0ac9 */
[----:B------:R-:W-:Y:S01]  /*4430*/  ISETP.GE.AND P5, PT, R32, RZ, PT ;  /* 0x000000ff2000720c */ /* 0x000fe20003fa6270 */
[----:B------:R-:W-:Y:S01]  /*4440*/  @!P2 IMAD.MOV R27, RZ, RZ, -R27 ;  /* 0x000000ffff1ba224 */ /* 0x000fe200078e0a1b */
[----:B------:R-:W-:Y:S01]  /*4450*/  IABS R32, R3 ;  /* 0x0000000300207213 */ /* 0x000fe20000000000 */
[----:B------:R-:W-:Y:S01]  /*4460*/  @!P1 IMAD.IADD R31, R31, 0x1, -R201 ;  /* 0x000000011f1f9824 */ /* 0x000fe200078e0ac9 */
[----:B------:R-:W-:Y:S01]  /*4470*/  ISETP.GT.U32.AND P6, PT, R201, R30, PT ;  /* 0x0000001ec900720c */ /* 0x000fe20003fc4070 */
[----:B------:R-:W-:Y:S01]  /*4480*/  @!P0 IMAD.MOV R29, RZ, RZ, -R29 ;  /* 0x000000ffff1d8224 */ /* 0x000fe200078e0a1d */
[----:B------:R-:W-:Y:S01]  /*4490*/  ISETP.GE.AND P2, PT, R3, RZ, PT ;  /* 0x000000ff0300720c */ /* 0x000fe20003f46270 */
[----:B------:R-:W-:Y:S01]  /*44a0*/  IMAD.HI.U32 R3, R207, R32, RZ ;  /* 0x00000020cf037227 */ /* 0x000fe200078e00ff */
[----:B------:R-:W-:-:S02]  /*44b0*/  IABS R36, R33 ;  /* 0x0000002100247213 */ /* 0x000fc40000000000 */
[----:B------:R-:W-:Y:S01]  /*44c0*/  ISETP.GT.U32.AND P1, PT, R201, R31, PT ;  /* 0x0000001fc900720c */ /* 0x000fe20003f24070 */
[----:B------:R-:W-:Y:S01]  /*44d0*/  @!P4 IMAD.MOV R28, RZ, RZ, -R28 ;  /* 0x000000ffff1cc224 */ /* 0x000fe200078e0a1c */
[----:B------:R-:W-:Y:S01]  /*44e0*/  ISETP.GE.AND P0, PT, R33, RZ, PT ;  /* 0x000000ff2100720c */ /* 0x000fe20003f06270 */
[----:B------:R-:W-:Y:S01]  /*44f0*/  IMAD.MOV R33, RZ, RZ, -R3 ;  /* 0x000000ffff217224 */ /* 0x000fe200078e0a03 */
[----:B------:R-:W-:Y:S01]  /*4500*/  ISETP.GE.AND P4, PT, R4, RZ, PT ;  /* 0x000000ff0400720c */ /* 0x000fe20003f86270 */
[----:B------:R-:W-:-:S04]  /*4510*/  IMAD.HI.U32 R3, R207, R34, RZ ;  /* 0x00000022cf037227 */ /* 0x000fc800078e00ff */
[----:B------:R-:W-:-:S04]  /*4520*/  IMAD.HI.U32 R4, R207, R36, RZ ;  /* 0x00000024cf047227 */ /* 0x000fc800078e00ff */
[C---:B------:R-:W-:Y:S02]  /*4530*/  IMAD R32, R201.reuse, R33, R32 ;  /* 0x00000021c9207224 */ /* 0x040fe400078e0220 */
[----:B------:R-:W-:Y:S02]  /*4540*/  IMAD.MOV R33, RZ, RZ, -R3 ;  /* 0x000000ffff217224 */ /* 0x000fe400078e0a03 */
[----:B------:R-:W-:Y:S02]  /*4550*/  @!P6 IMAD.IADD R30, R30, 0x1, -R201 ;  /* 0x000000011e1ee824 */ /* 0x000fe400078e0ac9 */
[----:B------:R-:W-:Y:S02]  /*4560*/  IMAD.MOV R4, RZ, RZ, -R4 ;  /* 0x000000ffff047224 */ /* 0x000fe400078e0a04 */
[----:B------:R-:W-:Y:S02]  /*4570*/  IMAD R33, R201, R33, R34 ;  /* 0x00000021c9217224 */ /* 0x000fe400078e0222 */
[----:B------:R-:W-:-:S02]  /*4580*/  VIADD R35, R0, 0x59 ;  /* 0x0000005900237836 */ /* 0x000fc40000000000 */
[----:B------:R-:W-:Y:S01]  /*4590*/  @!P3 IMAD.MOV R30, RZ, RZ, -R30 ;  /* 0x000000ffff1eb224 */ /* 0x000fe200078e0a1e */
[----:B------:R-:W-:Y:S01]  /*45a0*/  ISETP.GT.U32.AND P3, PT, R201, R32, PT ;  /* 0x00000020c900720c */ /* 0x000fe20003f64070 */
[----:B------:R-:W-:Y:S01]  /*45b0*/  @!P1 IMAD.IADD R31, R31, 0x1, -R201 ;  /* 0x000000011f1f9824 */ /* 0x000fe200078e0ac9 */
[----:B------:R-:W-:Y:S01]  /*45c0*/  IABS R38, R35 ;  /* 0x0000002300267213 */ /* 0x000fe20000000000 */
[C---:B------:R-:W-:Y:S01]  /*45d0*/  IMAD R34, R201.reuse, R4, R36 ;  /* 0x00000004c9227224 */ /* 0x040fe200078e0224 */
[----:B------:R-:W-:Y:S01]  /*45e0*/  ISETP.GT.U32.AND P1, PT, R201, R33, PT ;  /* 0x00000021c900720c */ /* 0x000fe20003f24070 */
[----:B------:R-:W-:Y:S01]  /*45f0*/  @!P5 IMAD.MOV R31, RZ, RZ, -R31 ;  /* 0x000000ffff1fd224 */ /* 0x000fe200078e0a1f */
[----:B------:R-:W-:Y:S01]  /*4600*/  ISETP.GE.AND P6, PT, R35, RZ, PT ;  /* 0x000000ff2300720c */ /* 0x000fe20003fc6270 */
[----:B------:R-:W-:Y:S01]  /*4610*/  IMAD.HI.U32 R3, R207, R38, RZ ;  /* 0x00000026cf037227 */ /* 0x000fe200078e00ff */
[----:B------:R-:W-:-:S03]  /*4620*/  ISETP.GT.U32.AND P5, PT, R201, R34, PT ;  /* 0x00000022c900720c */ /* 0x000fc60003fa4070 */
[----:B------:R-:W-:Y:S02]  /*4630*/  IMAD.MOV R3, RZ, RZ, -R3 ;  /* 0x000000ffff037224 */ /* 0x000fe400078e0a03 */
[----:B------:R-:W-:Y:S02]  /*4640*/  VIADD R43, R0, 0x5b ;  /* 0x0000005b002b7836 */ /* 0x000fe40000000000 */
[--C-:B------:R-:W-:Y:S02]  /*4650*/  @!P3 IMAD.IADD R32, R32, 0x1, -R201.reuse ;  /* 0x000000012020b824 */ /* 0x100fe400078e0ac9 */
[C---:B------:R-:W-:Y:S01]  /*4660*/  IMAD R35, R201.reuse, R3, R38 ;  /* 0x00000003c9237224 */ /* 0x040fe200078e0226 */
[----:B------:R-:W-:Y:S01]  /*4670*/  IABS R38, R43 ;  /* 0x0000002b00267213 */ /* 0x000fe20000000000 */
[----:B------:R-:W-:Y:S01]  /*4680*/  VIADD R41, R0, 0x5a ;  /* 0x0000005a00297836 */ /* 0x000fe20000000000 */
[----:B------:R-:W-:Y:S01]  /*4690*/  ISETP.GT.U32.AND P3, PT, R201, R32, PT ;  /* 0x00000020c900720c */ /* 0x000fe20003f64070 */
[----:B------:R-:W-:-:S02]  /*46a0*/  @!P5 IMAD.IADD R34, R34, 0x1, -R201 ;  /* 0x000000012222d824 */ /* 0x000fc400078e0ac9 */
[----:B------:R-:W-:Y:S01]  /*46b0*/  IMAD.HI.U32 R4, R207, R38, RZ ;  /* 0x00000026cf047227 */ /* 0x000fe200078e00ff */
[----:B------:R-:W-:Y:S02]  /*46c0*/  IABS R36, R41 ;  /* 0x0000002900247213 */ /* 0x000fe40000000000 */
[----:B------:R-:W-:Y:S01]  /*46d0*/  ISETP.GT.U32.AND P5, PT, R201, R34, PT ;  /* 0x00000022c900720c */ /* 0x000fe20003fa4070 */
[----:B------:R-:W-:Y:S02]  /*46e0*/  @!P1 IMAD.IADD R33, R33, 0x1, -R201 ;  /* 0x0000000121219824 */ /* 0x000fe400078e0ac9 */
[----:B------:R-:W-:Y:S02]  /*46f0*/  IMAD.MOV R4, RZ, RZ, -R4 ;  /* 0x000000ffff047224 */ /* 0x000fe400078e0a04 */
[----:B------:R-:W-:Y:S01]  /*4700*/  IMAD.HI.U32 R3, R207, R36, RZ ;  /* 0x00000024cf037227 */ /* 0x000fe200078e00ff */
[----:B------:R-:W-:-:S03]  /*4710*/  ISETP.GT.U32.AND P1, PT, R201, R33, PT ;  /* 0x00000021c900720c */ /* 0x000fc60003f24070 */
[----:B------:R-:W-:Y:S01]  /*4720*/  @!P3 IMAD.IADD R32, R32, 0x1, -R201 ;  /* 0x000000012020b824 */ /* 0x000fe200078e0ac9 */
[C---:B------:R-:W-:Y:S01]  /*4730*/  ISETP.GT.U32.AND P3, PT, R201.reuse, R35, PT ;  /* 0x00000023c900720c */ /* 0x040fe20003f64070 */
[C---:B------:R-:W-:Y:S02]  /*4740*/  IMAD R37, R201.reuse, R4, R38 ;  /* 0x00000004c9257224 */ /* 0x040fe400078e0226 */
[----:B------:R-:W-:Y:S02]  /*4750*/  VIADD R44, R0, 0x5c ;  /* 0x0000005c002c7836 */ /* 0x000fe40000000000 */
[----:B------:R-:W-:Y:S02]  /*4760*/  IMAD.MOV R3, RZ, RZ, -R3 ;  /* 0x000000ffff037224 */ /* 0x000fe400078e0a03 */
[--C-:B------:R-:W-:Y:S01]  /*4770*/  @!P5 IMAD.IADD R34, R34, 0x1, -R201.reuse ;  /* 0x000000012222d824 */ /* 0x100fe200078e0ac9 */
[C---:B------:R-:W-:Y:S01]  /*4780*/  ISETP.GT.U32.AND P5, PT, R201.reuse, R37, PT ;  /* 0x00000025c900720c */ /* 0x040fe20003fa4070 */
[----:B------:R-:W-:Y:S01]  /*4790*/  IMAD R36, R201, R3, R36 ;  /* 0x00000003c9247224 */ /* 0x000fe200078e0224 */
[----:B------:R-:W-:Y:S01]  /*47a0*/  IABS R39, R44 ;  /* 0x0000002c00277213 */ /* 0x000fe20000000000 */
[----:B------:R-:W-:-:S02]  /*47b0*/  @!P1 IMAD.IADD R33, R33, 0x1, -R201 ;  /* 0x0000000121219824 */ /* 0x000fc400078e0ac9 */
[C---:B------:R-:W-:Y:S01]  /*47c0*/  VIADD R45, R0.reuse, 0x5d ;  /* 0x0000005d002d7836 */ /* 0x040fe20000000000 */
[----:B------:R-:W-:Y:S01]  /*47d0*/  ISETP.GT.U32.AND P1, PT, R201, R36, PT ;  /* 0x00000024c900720c */ /* 0x000fe20003f24070 */
[----:B------:R-:W-:Y:S02]  /*47e0*/  IMAD.MOV.U32 R38, RZ, RZ, R39 ;  /* 0x000000ffff267224 */ /* 0x000fe400078e0027 */
[----:B------:R-:W-:Y:S01]  /*47f0*/  VIADD R46, R0, 0x5e ;  /* 0x0000005e002e7836 */ /* 0x000fe20000000000 */
[----:B------:R-:W-:Y:S01]  /*4800*/  IABS R40, R45 ;  /* 0x0000002d00287213 */ /* 0x000fe20000000000 */
[----:B------:R-:W-:Y:S01]  /*4810*/  @!P3 IMAD.IADD R35, R35, 0x1, -R201 ;  /* 0x000000012323b824 */ /* 0x000fe200078e0ac9 */
[----:B------:R-:W-:Y:S01]  /*4820*/  ISETP.GE.AND P3, PT, R41, RZ, PT ;  /* 0x000000ff2900720c */ /* 0x000fe20003f66270 */
[----:B------:R-:W-:Y:S01]  /*4830*/  IMAD.HI.U32 R3, R207, R38, RZ ;  /* 0x00000026cf037227 */ /* 0x000fe200078e00ff */
[----:B------:R-:W-:-:S03]  /*4840*/  IABS R42, R46 ;  /* 0x0000002e002a7213 */ /* 0x000fc60000000000 */
[----:B------:R-:W-:Y:S01]  /*4850*/  @!P2 IMAD.MOV R32, RZ, RZ, -R32 ;  /* 0x000000ffff20a224 */ /* 0x000fe200078e0a20 */
[----:B------:R-:W-:Y:S01]  /*4860*/  ISETP.GT.U32.AND P2, PT, R201, R35, PT ;  /* 0x00000023c900720c */ /* 0x000fe20003f44070 */
[----:B------:R-:W-:Y:S02]  /*4870*/  @!P5 IMAD.IADD R37, R37, 0x1, -R201 ;  /* 0x000000012525d824 */ /* 0x000fe400078e0ac9 */
[----:B------:R-:W-:Y:S02]  /*4880*/  IMAD.MOV R3, RZ, RZ, -R3 ;  /* 0x000000ffff037224 */ /* 0x000fe400078e0a03 */
[----:B------:R-:W-:Y:S01]  /*4890*/  @!P4 IMAD.MOV R33, RZ, RZ, -R33 ;  /* 0x000000ffff21c224 */ /* 0x000fe200078e0a21 */
[----:B------:R-:W-:Y:S01]  /*48a0*/  ISETP.GT.U32.AND P4, PT, R201, R37, PT ;  /* 0x00000025c900720c */ /* 0x000fe20003f84070 */
[----:B------:R-:W-:-:S04]  /*48b0*/  IMAD.HI.U32 R4, R207, R40, RZ ;  /* 0x00000028cf047227 */ /* 0x000fc800078e00ff */
[----:B------:R-:W-:Y:S02]  /*48c0*/  IMAD R38, R201, R3, R38 ;  /* 0x00000003c9267224 */ /* 0x000fe400078e0226 */
[----:B------:R-:W-:-:S04]  /*48d0*/  IMAD.HI.U32 R3, R207, R42, RZ ;  /* 0x0000002acf037227 */ /* 0x000fc800078e00ff */
[----:B------:R-:W-:Y:S01]  /*48e0*/  @!P1 IMAD.IADD R36, R36, 0x1, -R201 ;  /* 0x0000000124249824 */ /* 0x000fe200078e0ac9 */
[----:B------:R-:W-:Y:S01]  /*48f0*/  ISETP.GE.AND P1, PT, R43, RZ, PT ;  /* 0x000000ff2b00720c */ /* 0x000fe20003f26270 */
[----:B------:R-:W-:Y:S02]  /*4900*/  IMAD.MOV R4, RZ, RZ, -R4 ;  /* 0x000000ffff047224 */ /* 0x000fe400078e0a04 */
[----:B------:R-:W-:Y:S01]  /*4910*/  IMAD.MOV R3, RZ, RZ, -R3 ;  /* 0x000000ffff037224 */ /* 0x000fe200078e0a03 */
[C---:B------:R-:W-:Y:S01]  /*4920*/  ISETP.GT.U32.AND P5, PT, R201.reuse, R36, PT ;  /* 0x00000024c900720c */ /* 0x040fe20003fa4070 */
[----:B------:R-:W-:Y:S02]  /*4930*/  IMAD R39, R201, R4, R40 ;  /* 0x00000004c9277224 */ /* 0x000fe400078e0228 */
[----:B------:R-:W-:Y:S01]  /*4940*/  @!P2 IMAD.IADD R35, R35, 0x1, -R201 ;  /* 0x000000012323a824 */ /* 0x000fe200078e0ac9 */
[C---:B------:R-:W-:Y:S01]  /*4950*/  ISETP.GT.U32.AND P2, PT, R201.reuse, R38, PT ;  /* 0x00000026c900720c */ /* 0x040fe20003f44070 */
[----:B------:R-:W-:-:S02]  /*4960*/  IMAD R40, R201, R3, R42 ;  /* 0x00000003c9287224 */ /* 0x000fc400078e022a */
[----:B------:R-:W-:Y:S01]  /*4970*/  @!P6 IMAD.MOV R35, RZ, RZ, -R35 ;  /* 0x000000ffff23e224 */ /* 0x000fe200078e0a23 */
[----:B------:R-:W-:Y:S01]  /*4980*/  ISETP.GT.U32.AND P6, PT, R201, R39, PT ;  /* 0x00000027c900720c */ /* 0x000fe20003fc4070 */
[--C-:B------:R-:W-:Y:S01]  /*4990*/  @!P4 IMAD.IADD R37, R37, 0x1, -R201.reuse ;  /* 0x000000012525c824 */ /* 0x100fe200078e0ac9 */
[----:B------:R-:W-:Y:S01]  /*49a0*/  ISETP.GT.U32.AND P4, PT, R201, R40, PT ;  /* 0x00000028c900720c */ /* 0x000fe20003f84070 */
[----:B------:R-:W-:Y:S02]  /*49b0*/  VIADD R43, R0, 0x5f ;  /* 0x0000005f002b7836 */ /* 0x000fe40000000000 */
[--C-:B------:R-:W-:Y:S01]  /*49c0*/  @!P5 IMAD.IADD R36, R36, 0x1, -R201.reuse ;  /* 0x000000012424d824 */ /* 0x100fe200078e0ac9 */
[----:B------:R-:W-:Y:S01]  /*49d0*/  ISETP.GE.AND P5, PT, R45, RZ, PT ;  /* 0x000000ff2d00720c */ /* 0x000fe20003fa6270 */
[----:B------:R-:W-:Y:S01]  /*49e0*/  VIADD R45, R0, 0x60 ;  /* 0x00000060002d7836 */ /* 0x000fe20000000000 */
[----:B------:R-:W-:Y:S01]  /*49f0*/  IABS R4, R43 ;  /* 0x0000002b00047213 */ /* 0x000fe20000000000 */
[--C-:B------:R-:W-:Y:S01]  /*4a00*/  @!P2 IMAD.IADD R38, R38, 0x1, -R201.reuse ;  /* 0x000000012626a824 */ /* 0x100fe200078e0ac9 */
[----:B------:R-:W-:Y:S01]  /*4a10*/  ISETP.GE.AND P2, PT, R46, RZ, PT ;  /* 0x000000ff2e00720c */ /* 0x000fe20003f46270 */
[----:B------:R-:W-:Y:S01]  /*4a20*/  VIADD R47, R0, 0x61 ;  /* 0x00000061002f7836 */ /* 0x000fe20000000000 */
[----:B------:R-:W-:Y:S01]  /*4a30*/  IABS R42, R45 ;  /* 0x0000002d002a7213 */ /* 0x000fe20000000000 */
[--C-:B------:R-:W-:Y:S01]  /*4a40*/  @!P6 IMAD.IADD R39, R39, 0x1, -R201.reuse ;  /* 0x000000012727e824 */ /* 0x100fe200078e0ac9 */
[----:B------:R-:W-:Y:S01]  /*4a50*/  ISETP.GT.U32.AND P6, PT, R201, R38, PT ;  /* 0x00000026c900720c */ /* 0x000fe20003fc4070 */
[----:B------:R-:W-:-:S02]  /*4a60*/  @!P4 IMAD.IADD R40, R40, 0x1, -R201 ;  /* 0x000000012828c824 */ /* 0x000fc400078e0ac9 */
[----:B------:R-:W-:-:S03]  /*4a70*/  IMAD.HI.U32 R3, R207, R4, RZ ;  /* 0x00000004cf037227 */ /* 0x000fc600078e00ff */
[----:B------:R-:W-:Y:S01]  /*4a80*/  ISETP.GT.U32.AND P4, PT, R201, R40, PT ;  /* 0x00000028c900720c */ /* 0x000fe20003f84070 */
[----:B------:R-:W-:Y:S02]  /*4a90*/  IMAD.MOV R41, RZ, RZ, -R3 ;  /* 0x000000ffff297224 */ /* 0x000fe400078e0a03 */
[----:B------:R-:W-:-:S04]  /*4aa0*/  IMAD.HI.U32 R3, R207, R42, RZ ;  /* 0x0000002acf037227 */ /* 0x000fc800078e00ff */
[C---:B------:R-:W-:Y:S02]  /*4ab0*/  IMAD R41, R201.reuse, R41, R4 ;  /* 0x00000029c9297224 */ /* 0x040fe400078e0204 */
[----:B------:R-:W-:Y:S02]  /*4ac0*/  IMAD.MOV R3, RZ, RZ, -R3 ;  /* 0x000000ffff037224 */ /* 0x000fe400078e0a03 */
[----:B------:R-:W-:Y:S01]  /*4ad0*/  @!P3 IMAD.MOV R36, RZ, RZ, -R36 ;  /* 0x000000ffff24b224 */ /* 0x000fe200078e0a24 */
[C---:B------:R-:W-:Y:S01]  /*4ae0*/  ISETP.GT.U32.AND P3, PT, R201.reuse, R39, PT ;  /* 0x00000027c900720c */ /* 0x040fe20003f64070 */
[----:B------:R-:W-:Y:S01]  /*4af0*/  @!P0 IMAD.MOV R34, RZ, RZ, -R34 ;  /* 0x000000ffff228224 */ /* 0x000fe200078e0a22 */
[----:B------:R-:W-:Y:S01]  /*4b00*/  ISETP.GE.AND P0, PT, R44, RZ, PT ;  /* 0x000000ff2c00720c */ /* 0x000fe20003f06270 */
[----:B------:R-:W-:Y:S01]  /*4b10*/  @!P6 IMAD.IADD R38, R38, 0x1, -R201 ;  /* 0x000000012626e824 */ /* 0x000fe200078e0ac9 */
[----:B------:R-:W-:Y:S01]  /*4b20*/  IABS R44, R47 ;  /* 0x0000002f002c7213 */ /* 0x000fe20000000000 */
[C---:B------:R-:W-:Y:S01]  /*4b30*/  IMAD R42, R201.reuse, R3, R42 ;  /* 0x00000003c92a7224 */ /* 0x040fe200078e022a */
[----:B------:R-:W-:Y:S01]  /*4b40*/  ISETP.GT.U32.AND P6, PT, R201, R41, PT ;  /* 0x00000029c900720c */ /* 0x000fe20003fc4070 */
[----:B------:R-:W-:-:S02]  /*4b50*/  VIADD R49, R0, 0x62 ;  /* 0x0000006200317836 */ /* 0x000fc40000000000 */
[----:B------:R-:W-:Y:S01]  /*4b60*/  @!P4 IMAD.IADD R40, R40, 0x1, -R201 ;  /* 0x000000012828c824 */ /* 0x000fe200078e0ac9 */
[----:B------:R-:W-:Y:S01]  /*4b70*/  ISETP.GT.U32.AND P4, PT, R201, R42, PT ;  /* 0x0000002ac900720c */ /* 0x000fe20003f84070 */
[----:B------:R-:W-:Y:S01]  /*4b80*/  IMAD.HI.U32 R3, R207, R44, RZ ;  /* 0x0000002ccf037227 */ /* 0x000fe200078e00ff */
[----:B------:R-:W-:-:S03]  /*4b90*/  IABS R46, R49 ;  /* 0x00000031002e7213 */ /* 0x000fc60000000000 */
[----:B------:R-:W-:Y:S02]  /*4ba0*/  VIADD R50, R0, 0x63 ;  /* 0x0000006300327836 */ /* 0x000fe40000000000 */
[----:B------:R-:W-:Y:S02]  /*4bb0*/  IMAD.MOV R3, RZ, RZ, -R3 ;  /* 0x000000ffff037224 */ /* 0x000fe400078e0a03 */
[----:B------:R-:W-:-:S04]  /*4bc0*/  IMAD.HI.U32 R4, R207, R46, RZ ;  /* 0x0000002ecf047227 */ /* 0x000fc800078e00ff */
[--C-:B------:R-:W-:Y:S01]  /*4bd0*/  @!P3 IMAD.IADD R39, R39, 0x1, -R201.reuse ;  /* 0x000000012727b824 */ /* 0x100fe200078e0ac9 */
[----:B------:R-:W-:Y:S01]  /*4be0*/  ISETP.GE.AND P3, PT, R43, RZ, PT ;  /* 0x000000ff2b00720c */ /* 0x000fe20003f66270 */
[--C-:B------:R-:W-:Y:S01]  /*4bf0*/  @!P6 IMAD.IADD R41, R41, 0x1, -R201.reuse ;  /* 0x000000012929e824 */ /* 0x100fe200078e0ac9 */
[----:B------:R-:W-:Y:S01]  /*4c00*/  ISETP.GE.AND P6, PT, R45, RZ, PT ;  /* 0x000000ff2d00720c */ /* 0x000fe20003fc6270 */
[C---:B------:R-:W-:Y:S01]  /*4c10*/  IMAD R43, R201.reuse, R3, R44 ;  /* 0x00000003c92b7224 */ /* 0x040fe200078e022c */
[----:B------:R-:W-:Y:S01]  /*4c20*/  IABS R3, R50 ;  /* 0x0000003200037213 */ /* 0x000fe20000000000 */
[----:B------:R-:W-:Y:S02]  /*4c30*/  IMAD.MOV R4, RZ, RZ, -R4 ;  /* 0x000000ffff047224 */ /* 0x000fe400078e0a04 */
[----:B------:R-:W-:Y:S02]  /*4c40*/  VIADD R51, R0, 0x64 ;  /* 0x0000006400337836 */ /* 0x000fe40000000000 */
[----:B------:R-:W-:Y:S01]  /*4c50*/  @!P4 IMAD.IADD R42, R42, 0x1, -R201 ;  /* 0x000000012a2ac824 */ /* 0x000fe200078e0ac9 */
[C---:B------:R-:W-:Y:S01]  /*4c60*/  ISETP.GT.U32.AND P4, PT, R201.reuse, R41, PT ;  /* 0x00000029c900720c */ /* 0x040fe20003f84070 */
[----:B------:R-:W-:Y:S01]  /*4c70*/  IMAD R44, R201, R4, R46 ;  /* 0x00000004c92c7224 */ /* 0x000fe200078e022e */
[----:B------:R-:W-:Y:S01]  /*4c80*/  IABS R48, R51 ;  /* 0x0000003300307213 */ /* 0x000fe20000000000 */
[----:B------:R-:W-:-:S02]  /*4c90*/  IMAD.MOV.U32 R46, RZ, RZ, R3 ;  /* 0x000000ffff2e7224 */ /* 0x000fc400078e0003 */
[----:B------:R-:W-:Y:S01]  /*4ca0*/  @!P1 IMAD.MOV R37, RZ, RZ, -R37 ;  /* 0x000000ffff259224 */ /* 0x000fe200078e0a25 */
[----:B------:R-:W-:Y:S01]  /*4cb0*/  ISETP.GT.U32.AND P1, PT, R201, R42, PT ;  /* 0x0000002ac900720c */ /* 0x000fe20003f24070 */
[----:B------:R-:W-:-:S04]  /*4cc0*/  IMAD.HI.U32 R3, R207, R46, RZ ;  /* 0x0000002ecf037227 */ /* 0x000fc800078e00ff */
[----:B------:R-:W-:Y:S01]  /*4cd0*/  @!P0 IMAD.MOV R38, RZ, RZ, -R38 ;  /* 0x000000ffff268224 */ /* 0x000fe200078e0a26 */
[C---:B------:R-:W-:Y:S01]  /*4ce0*/  ISETP.GT.U32.AND P0, PT, R201.reuse, R43, PT ;  /* 0x0000002bc900720c */ /* 0x040fe20003f04070 */
[----:B------:R-:W-:Y:S01]  /*4cf0*/  @!P5 IMAD.MOV R39, RZ, RZ, -R39 ;  /* 0x000000ffff27d224 */ /* 0x000fe200078e0a27 */
[----:B------:R-:W-:Y:S01]  /*4d00*/  ISETP.GT.U32.AND P5, PT, R201, R44, PT ;  /* 0x0000002cc900720c */ /* 0x000fe20003fa4070 */
[----:B------:R-:W-:-:S04]  /*4d10*/  IMAD.HI.U32 R4, R207, R48, RZ ;  /* 0x00000030cf047227 */ /* 0x000fc800078e00ff */
[----:B------:R-:W-:Y:S02]  /*4d20*/  IMAD.MOV R3, RZ, RZ, -R3 ;  /* 0x000000ffff037224 */ /* 0x000fe400078e0a03 */
[--C-:B------:R-:W-:Y:S01]  /*4d30*/  @!P4 IMAD.IADD R41, R41, 0x1, -R201.reuse ;  /* 0x000000012929c824 */ /* 0x100fe200078e0ac9 */
[----:B------:R-:W-:Y:S01]  /*4d40*/  ISETP.GE.AND P4, PT, R49, RZ, PT ;  /* 0x000000ff3100720c */ /* 0x000fe20003f86270 */
[----:B------:R-:W-:Y:S02]  /*4d50*/  IMAD.MOV R4, RZ, RZ, -R4 ;  /* 0x000000ffff047224 */ /* 0x000fe400078e0a04 */
[C---:B------:R-:W-:Y:S02]  /*4d60*/  IMAD R45, R201.reuse, R3, R46 ;  /* 0x00000003c92d7224 */ /* 0x040fe400078e022e */
[----:B------:R-:W-:Y:S01]  /*4d70*/  @!P1 IMAD.IADD R42, R42, 0x1, -R201 ;  /* 0x000000012a2a9824 */ /* 0x000fe200078e0ac9 */
[----:B------:R-:W-:Y:S01]  /*4d80*/  ISETP.GE.AND P1, PT, R50, RZ, PT ;  /* 0x000000ff3200720c */ /* 0x000fe20003f26270 */
[----:B------:R-:W-:-:S02]  /*4d90*/  IMAD R46, R201, R4, R48 ;  /* 0x00000004c92e7224 */ /* 0x000fc400078e0230 */
[----:B------:R-:W-:Y:S01]  /*4da0*/  @!P3 IMAD.MOV R41, RZ, RZ, -R41 ;  /* 0x000000ffff29b224 */ /* 0x000fe200078e0a29 */
[----:B------:R-:W-:Y:S01]  /*4db0*/  ISETP.GT.U32.AND P3, PT, R201, R45, PT ;  /* 0x0000002dc900720c */ /* 0x000fe20003f64070 */
[--C-:B------:R-:W-:Y:S02]  /*4dc0*/  @!P0 IMAD.IADD R43, R43, 0x1, -R201.reuse ;  /* 0x000000012b2b8824 */ /* 0x100fe400078e0ac9 */
[--C-:B------:R-:W-:Y:S02]  /*4dd0*/  @!P5 IMAD.IADD R44, R44, 0x1, -R201.reuse ;  /* 0x000000012c2cd824 */ /* 0x100fe400078e0ac9 */
[----:B------:R-:W-:Y:S01]  /*4de0*/  @!P6 IMAD.MOV R42, RZ, RZ, -R42 ;  /* 0x000000ffff2ae224 */ /* 0x000fe200078e0a2a */
[C---:B------:R-:W-:Y:S01]  /*4df0*/  ISETP.GT.U32.AND P6, PT, R201.reuse, R46, PT ;  /* 0x0000002ec900720c */ /* 0x040fe20003fc4070 */
[C---:B------:R-:W-:Y:S01]  /*4e00*/  VIADD R4, R0.reuse, 0x65 ;  /* 0x0000006500047836 */ /* 0x040fe20000000000 */
[C---:B------:R-:W-:Y:S01]  /*4e10*/  ISETP.GT.U32.AND P0, PT, R201.reuse, R43, PT ;  /* 0x0000002bc900720c */ /* 0x040fe20003f04070 */
[----:B------:R-:W-:Y:S01]  /*4e20*/  @!P2 IMAD.MOV R40, RZ, RZ, -R40 ;  /* 0x000000ffff28a224 */ /* 0x000fe200078e0a28 */
[----:B------:R-:W-:Y:S01]  /*4e30*/  ISETP.GT.U32.AND P5, PT, R201, R44, PT ;  /* 0x0000002cc900720c */ /* 0x000fe20003fa4070 */
[C---:B------:R-:W-:Y:S01]  /*4e40*/  VIADD R53, R0.reuse, 0x68 ;  /* 0x0000006800357836 */ /* 0x040fe20000000000 */
[----:B------:R-:W-:Y:S01]  /*4e50*/  ISETP.GE.AND P2, PT, R47, RZ, PT ;  /* 0x000000ff2f00720c */ /* 0x000fe20003f46270 */
[----:B------:R-:W-:Y:S01]  /*4e60*/  VIADD R47, R0, 0x66 ;  /* 0x00000066002f7836 */ /* 0x000fe20000000000 */
[----:B------:R-:W-:Y:S01]  /*4e70*/  IABS R48, R4 ;  /* 0x0000000400307213 */ /* 0x000fe20000000000 */
[----:B------:R-:W-:-:S02]  /*4e80*/  @!P3 IMAD.IADD R45, R45, 0x1, -R201 ;  /* 0x000000012d2db824 */ /* 0x000fc400078e0ac9 */
[----:B------:R-:W-:Y:S01]  /*4e90*/  VIADD R55, R0, 0x69 ;  /* 0x0000006900377836 */ /* 0x000fe20000000000 */
[----:B------:R-:W-:Y:S01]  /*4ea0*/  IABS R50, R47 ;  /* 0x0000002f00327213 */ /* 0x000fe20000000000 */
[--C-:B------:R-:W-:Y:S01]  /*4eb0*/  @!P6 IMAD.IADD R46, R46, 0x1, -R201.reuse ;  /* 0x000000012e2ee824 */ /* 0x100fe200078e0ac9 */
[----:B------:R-:W-:Y:S01]  /*4ec0*/  ISETP.GT.U32.AND P3, PT, R201, R45, PT ;  /* 0x0000002dc900720c */ /* 0x000fe20003f64070 */
[----:B------:R-:W-:Y:S01]  /*4ed0*/  IMAD.HI.U32 R3, R207, R48, RZ ;  /* 0x00000030cf037227 */ /* 0x000fe200078e00ff */
[----:B------:R-:W-:Y:S02]  /*4ee0*/  IABS R54, R55 ;  /* 0x0000003700367213 */ /* 0x000fe40000000000 */
[----:B------:R-:W-:Y:S01]  /*4ef0*/  ISETP.GT.U32.AND P6, PT, R201, R46, PT ;  /* 0x0000002ec900720c */ /* 0x000fe20003fc4070 */
[--C-:B------:R-:W-:Y:S01]  /*4f00*/  @!P0 IMAD.IADD R43, R43, 0x1, -R201.reuse ;  /* 0x000000012b2b8824 */ /* 0x100fe200078e0ac9 */
[----:B------:R-:W-:Y:S01]  /*4f10*/  ISETP.GE.AND P0, PT, R51, RZ, PT ;  /* 0x000000ff3300720c */ /* 0x000fe20003f06270 */
[----:B------:R-:W-:Y:S01]  /*4f20*/  @!P5 IMAD.IADD R44, R44, 0x1, -R201 ;  /* 0x000000012c2cd824 */ /* 0x000fe200078e0ac9 */
[----:B------:R-:W-:Y:S01]  /*4f30*/  ISETP.GE.AND P5, PT, R4, RZ, PT ;  /* 0x000000ff0400720c */ /* 0x000fe20003fa6270 */
[----:B------:R-:W-:-:S04]  /*4f40*/  IMAD.HI.U32 R4, R207, R50, RZ ;  /* 0x00000032cf047227 */ /* 0x000fc800078e00ff */
[----:B------:R-:W-:Y:S02]  /*4f50*/  IMAD.MOV R3, RZ, RZ, -R3 ;  /* 0x000000ffff037224 */ /* 0x000fe400078e0a03 */
[----:B------:R-:W-:Y:S01]  /*4f60*/  @!P2 IMAD.MOV R43, RZ, RZ, -R43 ;  /* 0x000000ffff2ba224 */ /* 0x000fe200078e0a2b */
[----:B------:R-:W-:Y:S01]  /*4f70*/  ISETP.GE.AND P2, PT, R47, RZ, PT ;  /* 0x000000ff2f00720c */ /* 0x000fe20003f46270 */
[----:B------:R-:W-:Y:S02]  /*4f80*/  IMAD.MOV R4, RZ, RZ, -R4 ;  /* 0x000000ffff047224 */ /* 0x000fe400078e0a04 */
[C---:B------:R-:W-:Y:S02]  /*4f90*/  IMAD R47, R201.reuse, R3, R48 ;  /* 0x00000003c92f7224 */ /* 0x040fe400078e0230 */
[----:B------:R-:W-:Y:S02]  /*4fa0*/  VIADD R51, R0, 0x67 ;  /* 0x0000006700337836 */ /* 0x000fe40000000000 */
[----:B------:R-:W-:Y:S01]  /*4fb0*/  IMAD R48, R201, R4, R50 ;  /* 0x00000004c9307224 */ /* 0x000fe200078e0232 */
[----:B------:R-:W-:Y:S01]  /*4fc0*/  IABS R50, R53 ;  /* 0x0000003500327213 */ /* 0x000fe20000000000 */
[--C-:B------:R-:W-:Y:S01]  /*4fd0*/  @!P3 IMAD.IADD R45, R45, 0x1, -R201.reuse ;  /* 0x000000012d2db824 */ /* 0x100fe200078e0ac9 */
[C---:B------:R-:W-:Y:S01]  /*4fe0*/  ISETP.GT.U32.AND P3, PT, R201.reuse, R47, PT ;  /* 0x0000002fc900720c */ /* 0x040fe20003f64070 */
[----:B------:R-:W-:Y:S01]  /*4ff0*/  @!P6 IMAD.IADD R46, R46, 0x1, -R201 ;  /* 0x000000012e2ee824 */ /* 0x000fe200078e0ac9 */
[----:B------:R-:W-:Y:S01]  /*5000*/  IABS R52, R51 ;  /* 0x0000003300347213 */ /* 0x000fe20000000000 */
[C---:B------:R-:W-:Y:S01]  /*5010*/  VIADD R57, R0.reuse, 0x6b ;  /* 0x0000006b00397836 */ /* 0x040fe20000000000 */
[----:B------:R-:W-:Y:S01]  /*5020*/  ISETP.GT.U32.AND P6, PT, R201, R48, PT ;  /* 0x00000030c900720c */ /* 0x000fe20003fc4070 */
[----:B------:R-:W-:-:S02]  /*5030*/  VIADD R56, R0, 0x6a ;  /* 0x0000006a00387836 */ /* 0x000fc40000000000 */
[----:B------:R-:W-:-:S04]  /*5040*/  IMAD.HI.U32 R3, R207, R52, RZ ;  /* 0x00000034cf037227 */ /* 0x000fc800078e00ff */
[----:B------:R-:W-:Y:S02]  /*5050*/  IMAD.MOV R3, RZ, RZ, -R3 ;  /* 0x000000ffff037224 */ /* 0x000fe400078e0a03 */
[--C-:B------:R-:W-:Y:S02]  /*5060*/  @!P3 IMAD.IADD R47, R47, 0x1, -R201.reuse ;  /* 0x000000012f2fb824 */ /* 0x100fe400078e0ac9 */
[C---:B------:R-:W-:Y:S01]  /*5070*/  IMAD R49, R201.reuse, R3, R52 ;  /* 0x00000003c9317224 */ /* 0x040fe200078e0234 */
[----:B------:R-:W-:Y:S01]  /*5080*/  IABS R52, R56 ;  /* 0x0000003800347213 */ /* 0x000fe20000000000 */
[----:B------:R-:W-:Y:S01]  /*5090*/  @!P6 IMAD.IADD R48, R48, 0x1, -R201 ;  /* 0x000000013030e824 */ /* 0x000fe200078e0ac9 */
[----:B------:R-:W-:Y:S01]  /*50a0*/  ISETP.GT.U32.AND P6, PT, R201, R47, PT ;  /* 0x0000002fc900720c */ /* 0x000fe20003fc4070 */
[----:B------:R-:W-:Y:S01]  /*50b0*/  IMAD.HI.U32 R3, R207, R50, RZ ;  /* 0x00000032cf037227 */ /* 0x000fe200078e00ff */
[----:B------:R-:W-:-:S03]  /*50c0*/  ISETP.GT.U32.AND P3, PT, R201, R49, PT ;  /* 0x00000031c900720c */ /* 0x000fc60003f64070 */
[----:B------:R-:W-:Y:S02]  /*50d0*/  IMAD.MOV R3, RZ, RZ, -R3 ;  /* 0x000000ffff037224 */ /* 0x000fe400078e0a03 */
[----:B------:R-:W-:-:S04]  /*50e0*/  IMAD.HI.U32 R4, R207, R54, RZ ;  /* 0x00000036cf047227 */ /* 0x000fc800078e00ff */
[----:B------:R-:W-:Y:S01]  /*50f0*/  IMAD R50, R201, R3, R50 ;  /* 0x00000003c9327224 */ /* 0x000fe200078e0232 */
[----:B------:R-:W-:Y:S01]  /*5100*/  IABS R3, R57 ;  /* 0x0000003900037213 */ /* 0x000fe20000000000 */
[----:B------:R-:W-:Y:S02]  /*5110*/  IMAD.MOV R4, RZ, RZ, -R4 ;  /* 0x000000ffff047224 */ /* 0x000fe400078e0a04 */
[----:B------:R-:W-:Y:S01]  /*5120*/  @!P4 IMAD.MOV R44, RZ, RZ, -R44 ;  /* 0x000000ffff2cc224 */ /* 0x000fe200078e0a2c */
[----:B------:R-:W-:Y:S01]  /*5130*/  ISETP.GE.AND P4, PT, R51, RZ, PT ;  /* 0x000000ff3300720c */ /* 0x000fe20003f86270 */
[----:B------:R-:W-:Y:S02]  /*5140*/  IMAD R51, R201, R4, R54 ;  /* 0x00000004c9337224 */ /* 0x000fe400078e0236 */
[----:B------:R-:W-:Y:S01]  /*5150*/  @!P6 IMAD.IADD R47, R47, 0x1, -R201 ;  /* 0x000000012f2fe824 */ /* 0x000fe200078e0ac9 */
[----:B------:R-:W-:Y:S01]  /*5160*/  ISETP.GT.U32.AND P6, PT, R201, R50, PT ;  /* 0x00000032c900720c */ /* 0x000fe20003fc4070 */
[----:B------:R-:W-:-:S02]  /*5170*/  IMAD.MOV.U32 R54, RZ, RZ, R3 ;  /* 0x000000ffff367224 */ /* 0x000fc400078e0003 */
[----:B------:R-:W-:-:S04]  /*5180*/  IMAD.HI.U32 R3, R207, R52, RZ ;  /* 0x00000034cf037227 */ /* 0x000fc800078e00ff */
[----:B------:R-:W-:Y:S02]  /*5190*/  IMAD.MOV R3, RZ, RZ, -R3 ;  /* 0x000000ffff037224 */ /* 0x000fe400078e0a03 */
[----:B------:R-:W-:Y:S01]  /*51a0*/  @!P1 IMAD.MOV R45, RZ, RZ, -R45 ;  /* 0x000000ffff2d9224 */ /* 0x000fe200078e0a2d */
[C---:B------:R-:W-:Y:S01]  /*51b0*/  ISETP.GT.U32.AND P1, PT, R201.reuse, R48, PT ;  /* 0x00000030c900720c */ /* 0x040fe20003f24070 */
[----:B------:R-:W-:Y:S02]  /*51c0*/  IMAD R52, R201, R3, R52 ;  /* 0x00000003c9347224 */ /* 0x000fe400078e0234 */
[----:B------:R-:W-:Y:S02]  /*51d0*/  @!P6 IMAD.IADD R50, R50, 0x1, -R201 ;  /* 0x000000013232e824 */ /* 0x000fe400078e0ac9 */
[----:B------:R-:W-:Y:S01]  /*51e0*/  IMAD.HI.U32 R4, R207, R54, RZ ;  /* 0x00000036cf047227 */ /* 0x000fe200078e00ff */
[----:B------:R-:W-:-:S03]  /*51f0*/  ISETP.GT.U32.AND P6, PT, R201, R52, PT ;  /* 0x00000034c900720c */ /* 0x000fc60003fc4070 */
[----:B------:R-:W-:Y:S02]  /*5200*/  IMAD.MOV R4, RZ, RZ, -R4 ;  /* 0x000000ffff047224 */ /* 0x000fe400078e0a04 */
[----:B------:R-:W-:Y:S02]  /*5210*/  VIADD R59, R0, 0x6c ;  /* 0x0000006c003b7836 */ /* 0x000fe40000000000 */
[--C-:B------:R-:W-:Y:S01]  /*5220*/  @!P1 IMAD.IADD R48, R48, 0x1, -R201.reuse ;  /* 0x0000000130309824 */ /* 0x100fe200078e0ac9 */
[----:B------:R-:W-:Y:S01]  /*5230*/  ISETP.GE.AND P1, PT, R55, RZ, PT ;  /* 0x000000ff3700720c */ /* 0x000fe20003f26270 */
[----:B------:R-:W-:Y:S01]  /*5240*/  @!P0 IMAD.MOV R46, RZ, RZ, -R46 ;  /* 0x000000ffff2e8224 */ /* 0x000fe200078e0a2e */
[----:B------:R-:W-:Y:S01]  /*5250*/  ISETP.GE.AND P0, PT, R53, RZ, PT ;  /* 0x000000ff3500720c */ /* 0x000fe20003f06270 */
[C---:B------:R-:W-:Y:S01]  /*5260*/  IMAD R53, R201.reuse, R4, R54 ;  /* 0x00000004c9357224 */ /* 0x040fe200078e0236 */
[----:B------:R-:W-:Y:S01]  /*5270*/  IABS R54, R59 ;  /* 0x0000003b00367213 */ /* 0x000fe20000000000 */
[----:B------:R-:W-:Y:S01]  /*5280*/  @!P2 IMAD.MOV R48, RZ, RZ, -R48 ;  /* 0x000000ffff30a224 */ /* 0x000fe200078e0a30 */
[----:B------:R-:W-:Y:S01]  /*5290*/  ISETP.GT.U32.AND P2, PT, R201, R50, PT ;  /* 0x00000032c900720c */ /* 0x000fe20003f44070 */
[----:B------:R-:W-:-:S02]  /*52a0*/  @!P6 IMAD.IADD R52, R52, 0x1, -R201 ;  /* 0x000000013434e824 */ /* 0x000fc400078e0ac9 */
[----:B------:R-:W-:Y:S01]  /*52b0*/  @!P5 IMAD.MOV R47, RZ, RZ, -R47 ;  /* 0x000000ffff2fd224 */ /* 0x000fe200078e0a2f */
[----:B------:R-:W-:Y:S01]  /*52c0*/  ISETP.GT.U32.AND P5, PT, R201, R51, PT ;  /* 0x00000033c900720c */ /* 0x000fe20003fa4070 */
[----:B------:R-:W-:Y:S01]  /*52d0*/  IMAD.HI.U32 R3, R207, R54, RZ ;  /* 0x00000036cf037227 */ /* 0x000fe200078e00ff */
[----:B------:R-:W-:-:S03]  /*52e0*/  ISETP.GT.U32.AND P6, PT, R201, R52, PT ;  /* 0x00000034c900720c */ /* 0x000fc60003fc4070 */
[----:B------:R-:W-:Y:S02]  /*52f0*/  @!P3 IMAD.IADD R49, R49, 0x1, -R201 ;  /* 0x000000013131b824 */ /* 0x000fe400078e0ac9 */
[----:B------:R-:W-:Y:S02]  /*5300*/  IMAD.MOV R3, RZ, RZ, -R3 ;  /* 0x000000ffff037224 */ /* 0x000fe400078e0a03 */
[--C-:B------:R-:W-:Y:S01]  /*5310*/  @!P2 IMAD.IADD R50, R50, 0x1, -R201.reuse ;  /* 0x000000013232a824 */ /* 0x100fe200078e0ac9 */
[C---:B------:R-:W-:Y:S01]  /*5320*/  ISETP.GT.U32.AND P3, PT, R201.reuse, R49, PT ;  /* 0x00000031c900720c */ /* 0x040fe20003f64070 */
[C---:B------:R-:W-:Y:S01]  /*5330*/  IMAD R54, R201.reuse, R3, R54 ;  /* 0x00000003c9367224 */ /* 0x040fe200078e0236 */
[----:B------:R-:W-:Y:S01]  /*5340*/  ISETP.GT.U32.AND P2, PT, R201, R53, PT ;  /* 0x00000035c900720c */ /* 0x000fe20003f44070 */
[--C-:B------:R-:W-:Y:S02]  /*5350*/  @!P5 IMAD.IADD R51, R51, 0x1, -R201.reuse ;  /* 0x000000013333d824 */ /* 0x100fe400078e0ac9 */
[----:B------:R-:W-:Y:S01]  /*5360*/  @!P6 IMAD.IADD R52, R52, 0x1, -R201 ;  /* 0x000000013434e824 */ /* 0x000fe200078e0ac9 */
[C---:B------:R-:W-:Y:S01]  /*5370*/  ISETP.GT.U32.AND P6, PT, R201.reuse, R54, PT ;  /* 0x00000036c900720c */ /* 0x040fe20003fc4070 */
[C---:B------:R-:W-:Y:S01]  /*5380*/  VIADD R61, R0.reuse, 0x6d ;  /* 0x0000006d003d7836 */ /* 0x040fe20000000000 */
[----:B------:R-:W-:Y:S01]  /*5390*/  ISETP.GT.U32.AND P5, PT, R201, R51, PT ;  /* 0x00000033c900720c */ /* 0x000fe20003fa4070 */
[----:B------:R-:W-:-:S02]  /*53a0*/  VIADD R62, R0, 0x6e ;  /* 0x0000006e003e7836 */ /* 0x000fc40000000000 */
[----:B------:R-:W-:Y:S02]  /*53b0*/  VIADD R63, R0, 0x6f ;  /* 0x0000006f003f7836 */ /* 0x000fe40000000000 */
[--C-:B------:R-:W-:Y:S01]  /*53c0*/  @!P3 IMAD.IADD R49, R49, 0x1, -R201.reuse ;  /* 0x000000013131b824 */ /* 0x100fe200078e0ac9 */
[----:B------:R-:W-:Y:S01]  /*53d0*/  ISETP.GE.AND P3, PT, R56, RZ, PT ;  /* 0x000000ff3800720c */ /* 0x000fe20003f66270 */
[--C-:B------:R-:W-:Y:S01]  /*53e0*/  @!P2 IMAD.IADD R53, R53, 0x1, -R201.reuse ;  /* 0x000000013535a824 */ /* 0x100fe200078e0ac9 */
[----:B------:R-:W-:Y:S01]  /*53f0*/  IABS R56, R61 ;  /* 0x0000003d00387213 */ /* 0x000fe20000000000 */
[----:B------:R-:W-:Y:S01]  /*5400*/  VIADD R64, R0, 0x70 ;  /* 0x0000007000407836 */ /* 0x000fe20000000000 */
[----:B------:R-:W-:Y:S01]  /*5410*/  IABS R58, R62 ;  /* 0x0000003e003a7213 */ /* 0x000fe20000000000 */
[----:B------:R-:W-:Y:S01]  /*5420*/  @!P6 IMAD.IADD R54, R54, 0x1, -R201 ;  /* 0x000000013636e824 */ /* 0x000fe200078e0ac9 */
[----:B------:R-:W-:Y:S01]  /*5430*/  IABS R60, R63 ;  /* 0x0000003f003c7213 */ /* 0x000fe20000000000 */
[----:B------:R-:W-:Y:S01]  /*5440*/  IMAD.HI.U32 R3, R207, R56, RZ ;  /* 0x00000038cf037227 */ /* 0x000fe200078e00ff */
[----:B------:R-:W-:-:S02]  /*5450*/  ISETP.GT.U32.AND P6, PT, R201, R53, PT ;  /* 0x00000035c900720c */ /* 0x000fc40003fc4070 */
[----:B------:R-:W-:Y:S01]  /*5460*/  ISETP.GE.AND P2, PT, R59, RZ, PT ;  /* 0x000000ff3b00720c */ /* 0x000fe20003f46270 */
[----:B------:R-:W-:-:S04]  /*5470*/  IMAD.HI.U32 R4, R207, R58, RZ ;  /* 0x0000003acf047227 */ /* 0x000fc800078e00ff */
[----:B------:R-:W-:-:S04]  /*5480*/  IMAD.HI.U32 R55, R207, R60, RZ ;  /* 0x0000003ccf377227 */ /* 0x000fc800078e00ff */
[----:B------:R-:W-:Y:S01]  /*5490*/  @!P5 IMAD.IADD R51, R51, 0x1, -R201 ;  /* 0x000000013333d824 */ /* 0x000fe200078e0ac9 */
[----:B------:R-:W-:Y:S01]  /*54a0*/  ISETP.GE.AND P5, PT, R57, RZ, PT ;  /* 0x000000ff3900720c */ /* 0x000fe20003fa6270 */
[----:B------:R-:W-:Y:S02]  /*54b0*/  IMAD.MOV R3, RZ, RZ, -R3 ;  /* 0x000000ffff037224 */ /* 0x000fe400078e0a03 */
[----:B------:R-:W-:Y:S02]  /*54c0*/  IMAD.MOV R4, RZ, RZ, -R4 ;  /* 0x000000ffff047224 */ /* 0x000fe400078e0a04 */
[----:B------:R-:W-:Y:S02]  /*54d0*/  IMAD.MOV R57, RZ, RZ, -R55 ;  /* 0x000000ffff397224 */ /* 0x000fe400078e0a37 */
[C---:B------:R-:W-:Y:S02]  /*54e0*/  IMAD R55, R201.reuse, R3, R56 ;  /* 0x00000003c9377224 */ /* 0x040fe400078e0238 */
[C---:B------:R-:W-:Y:S01]  /*54f0*/  IMAD R56, R201.reuse, R4, R58 ;  /* 0x00000004c9387224 */ /* 0x040fe200078e023a */
[----:B------:R-:W-:Y:S01]  /*5500*/  IABS R58, R64 ;  /* 0x00000040003a7213 */ /* 0x000fe20000000000 */
[----:B------:R-:W-:-:S02]  /*5510*/  IMAD R57, R201, R57, R60 ;  /* 0x00000039c9397224 */ /* 0x000fc400078e023c */
[----:B------:R-:W-:Y:S01]  /*5520*/  @!P1 IMAD.MOV R51, RZ, RZ, -R51 ;  /* 0x000000ffff339224 */ /* 0x000fe200078e0a33 */
[----:B------:R-:W-:Y:S01]  /*5530*/  ISETP.GT.U32.AND P1, PT, R201, R56, PT ;  /* 0x00000038c900720c */ /* 0x000fe20003f24070 */
[----:B------:R-:W-:Y:S01]  /*5540*/  @!P6 IMAD.IADD R53, R53, 0x1, -R201 ;  /* 0x000000013535e824 */ /* 0x000fe200078e0ac9 */
[C---:B------:R-:W-:Y:S01]  /*5550*/  ISETP.GT.U32.AND P6, PT, R201.reuse, R57, PT ;  /* 0x00000039c900720c */ /* 0x040fe20003fc4070 */
[----:B------:R-:W-:Y:S01]  /*5560*/  @!P4 IMAD.MOV R49, RZ, RZ, -R49 ;  /* 0x000000ffff31c224 */ /* 0x000fe200078e0a31 */
[C---:B------:R-:W-:Y:S01]  /*5570*/  ISETP.GT.U32.AND P4, PT, R201.reuse, R55, PT ;  /* 0x00000037c900720c */ /* 0x040fe20003f84070 */
[----:B------:R-:W-:Y:S01]  /*5580*/  @!P0 IMAD.MOV R50, RZ, RZ, -R50 ;  /* 0x000000ffff328224 */ /* 0x000fe200078e0a32 */
[----:B------:R-:W-:Y:S01]  /*5590*/  ISETP.GT.U32.AND P0, PT, R201, R54, PT ;  /* 0x00000036c900720c */ /* 0x000fe20003f04070 */
[----:B------:R-:W-:-:S04]  /*55a0*/  IMAD.HI.U32 R3, R207, R58, RZ ;  /* 0x0000003acf037227 */ /* 0x000fc800078e00ff */
[----:B------:R-:W-:Y:S02]  /*55b0*/  VIADD R65, R0, 0x71 ;  /* 0x0000007100417836 */ /* 0x000fe40000000000 */
[----:B------:R-:W-:Y:S02]  /*55c0*/  IMAD.MOV R4, RZ, RZ, -R3 ;  /* 0x000000ffff047224 */ /* 0x000fe400078e0a03 */
[--C-:B------:R-:W-:Y:S01]  /*55d0*/  @!P1 IMAD.IADD R56, R56, 0x1, -R201.reuse ;  /* 0x0000000138389824 */ /* 0x100fe200078e0ac9 */
[----:B------:R-:W-:Y:S01]  /*55e0*/  IABS R60, R65 ;  /* 0x00000041003c7213 */ /* 0x000fe20000000000 */
[--C-:B------:R-:W-:Y:S02]  /*55f0*/  @!P6 IMAD.IADD R57, R57, 0x1, -R201.reuse ;  /* 0x000000013939e824 */ /* 0x100fe400078e0ac9 */
        /* <DEDUP_REMOVED lines=8> */
[----:B------:R-:W-:Y:S01]  /*5680*/  IMAD.HI.U32 R3, R207, R60, RZ ;  /* 0x0000003ccf037227 */ /* 0x000fe200078e00ff */
[----:B------:R-:W-:-:S03]  /*5690*/  ISETP.GT.U32.AND P1, PT, R201, R55, PT ;  /* 0x00000037c900720c */ /* 0x000fc60003f24070 */
[----:B------:R-:W-:Y:S01]  /*56a0*/  @!P2 IMAD.MOV R54, RZ, RZ, -R54 ;  /* 0x000000ffff36a224 */ /* 0x000fe200078e0a36 */
[----:B------:R-:W-:Y:S01]  /*56b0*/  ISETP.GT.U32.AND P2, PT, R201, R58, PT ;  /* 0x0000003ac900720c */ /* 0x000fe20003f44070 */
[----:B------:R-:W-:Y:S01]  /*56c0*/  @!P3 IMAD.MOV R52, RZ, RZ, -R52 ;  /* 0x000000ffff34b224 */ /* 0x000fe200078e0a34 */
[----:B------:R-:W-:Y:S01]  /*56d0*/  ISETP.GE.AND P3, PT, R61, RZ, PT ;  /* 0x000000ff3d00720c */ /* 0x000fe20003f66270 */
[----:B------:R-:W-:Y:S02]  /*56e0*/  IMAD.MOV R3, RZ, RZ, -R3 ;  /* 0x000000ffff037224 */ /* 0x000fe400078e0a03 */
[----:B------:R-:W-:Y:S02]  /*56f0*/  VIADD R61, R0, 0x72 ;  /* 0x00000072003d7836 */ /* 0x000fe40000000000 */
[----:B------:R-:W-:Y:S02]  /*5700*/  IMAD R59, R201, R3, R60 ;  /* 0x00000003c93b7224 */ /* 0x000fe400078e023c */
[--C-:B------:R-:W-:Y:S01]  /*5710*/  @!P6 IMAD.IADD R56, R56, 0x1, -R201.reuse ;  /* 0x000000013838e824 */ /* 0x100fe200078e0ac9 */
[----:B------:R-:W-:Y:S01]  /*5720*/  IABS R60, R61 ;  /* 0x0000003d003c7213 */ /* 0x000fe20000000000 */
[--C-:B------:R-:W-:Y:S01]  /*5730*/  @!P5 IMAD.IADD R57, R57, 0x1, -R201.reuse ;  /* 0x000000013939d824 */ /* 0x100fe200078e0ac9 */
[----:B------:R-:W-:Y:S01]  /*5740*/  ISETP.GT.U32.AND P6, PT, R201, R59, PT ;  /* 0x0000003bc900720c */ /* 0x000fe20003fc4070 */
[----:B------:R-:W-:Y:S01]  /*5750*/  VIADD R63, R0, 0x73 ;  /* 0x00000073003f7836 */ /* 0x000fe20000000000 */
[----:B------:R-:W-:Y:S01]  /*5760*/  ISETP.GE.AND P5, PT, R65, RZ, PT ;  /* 0x000000ff4100720c */ /* 0x000fe20003fa6270 */
[--C-:B------:R-:W-:Y:S01]  /*5770*/  @!P1 IMAD.IADD R55, R55, 0x1, -R201.reuse ;  /* 0x0000000137379824 */ /* 0x100fe200078e0ac9 */
[----:B------:R-:W-:Y:S01]  /*5780*/  ISETP.GE.AND P1, PT, R64, RZ, PT ;  /* 0x000000ff4000720c */ /* 0x000fe20003f26270 */
        /* <DEDUP_REMOVED lines=8> */
[----:B------:R-:W-:Y:S02]  /*5810*/  IMAD.MOV R3, RZ, RZ, -R3 ;  /* 0x000000ffff037224 */ /* 0x000fe400078e0a03 */
[----:B------:R-:W-:-:S04]  /*5820*/  IMAD.HI.U32 R4, R207, R62, RZ ;  /* 0x0000003ecf047227 */ /* 0x000fc800078e00ff */
[----:B------:R-:W-:Y:S02]  /*5830*/  IMAD R60, R201, R3, R60 ;  /* 0x00000003c93c7224 */ /* 0x000fe400078e023c */
[----:B------:R-:W-:-:S04]  /*5840*/  IMAD.HI.U32 R3, R207, R64, RZ ;  /* 0x00000040cf037227 */ /* 0x000fc800078e00ff */
[----:B------:R-:W-:Y:S02]  /*5850*/  @!P6 IMAD.IADD R59, R59, 0x1, -R201 ;  /* 0x000000013b3be824 */ /* 0x000fe400078e0ac9 */
[----:B------:R-:W-:Y:S02]  /*5860*/  IMAD.MOV R4, RZ, RZ, -R4 ;  /* 0x000000ffff047224 */ /* 0x000fe400078e0a04 */
[----:B------:R-:W-:Y:S01]  /*5870*/  @!P0 IMAD.MOV R56, RZ, RZ, -R56 ;  /* 0x000000ffff388224 */ /* 0x000fe200078e0a38 */
[C---:B------:R-:W-:Y:S01]  /*5880*/  ISETP.GT.U32.AND P0, PT, R201.reuse, R60, PT ;  /* 0x0000003cc900720c */ /* 0x040fe20003f04070 */
[----:B------:R-:W-:Y:S01]  /*5890*/  IMAD.MOV R3, RZ, RZ, -R3 ;  /* 0x000000ffff037224 */ /* 0x000fe200078e0a03 */
[C---:B------:R-:W-:Y:S01]  /*58a0*/  ISETP.GT.U32.AND P6, PT, R201.reuse, R59, PT ;  /* 0x0000003bc900720c */ /* 0x040fe20003fc4070 */
[----:B------:R-:W-:Y:S02]  /*58b0*/  IMAD R61, R201, R4, R62 ;  /* 0x00000004c93d7224 */ /* 0x000fe400078e023e */
[----:B------:R-:W-:-:S02]  /*58c0*/  @!P3 IMAD.IADD R58, R58, 0x1, -R201 ;  /* 0x000000013a3ab824 */ /* 0x000fc400078e0ac9 */
[C---:B------:R-:W-:Y:S01]  /*58d0*/  IMAD R62, R201.reuse, R3, R64 ;  /* 0x00000003c93e7224 */ /* 0x040fe200078e0240 */
[C---:B------:R-:W-:Y:S01]  /*58e0*/  ISETP.GT.U32.AND P3, PT, R201.reuse, R61, PT ;  /* 0x0000003dc900720c */ /* 0x040fe20003f64070 */
[----:B------:R-:W-:Y:S02]  /*58f0*/  @!P1 IMAD.MOV R58, RZ, RZ, -R58 ;  /* 0x000000ffff3a9224 */ /* 0x000fe400078e0a3a */
[----:B------:R-:W-:Y:S01]  /*5900*/  VIADD R4, R0, 0x75 ;  /* 0x0000007500047836 */ /* 0x000fe20000000000 */
[----:B------:R-:W-:Y:S01]  /*5910*/  ISETP.GT.U32.AND P1, PT, R201, R62, PT ;  /* 0x0000003ec900720c */ /* 0x000fe20003f24070 */
[--C-:B------:R-:W-:Y:S02]  /*5920*/  @!P0 IMAD.IADD R60, R60, 0x1, -R201.reuse ;  /* 0x000000013c3c8824 */ /* 0x100fe400078e0ac9 */
[----:B------:R-:W-:Y:S01]  /*5930*/  @!P6 IMAD.IADD R59, R59, 0x1, -R201 ;  /* 0x000000013b3be824 */ /* 0x000fe200078e0ac9 */
[----:B------:R-:W-:Y:S01]  /*5940*/  ISETP.GE.AND P6, PT, R65, RZ, PT ;  /* 0x000000ff4100720c */ /* 0x000fe20003fc6270 */
[C---:B------:R-:W-:Y:S01]  /*5950*/  VIADD R65, R0.reuse, 0x76 ;  /* 0x0000007600417836 */ /* 0x040fe20000000000 */
[----:B------:R-:W-:Y:S01]  /*5960*/  ISETP.GT.U32.AND P0, PT, R201, R60, PT ;  /* 0x0000003cc900720c */ /* 0x000fe20003f04070 */
[----:B------:R-:W-:Y:S01]  /*5970*/  VIADD R67, R0, 0x77 ;  /* 0x0000007700437836 */ /* 0x000fe20000000000 */
[----:B------:R-:W-:Y:S01]  /*5980*/  IABS R64, R4 ;  /* 0x0000000400407213 */ /* 0x000fe20000000000 */
[----:B------:R-:W-:Y:S01]  /*5990*/  @!P5 IMAD.MOV R59, RZ, RZ, -R59 ;  /* 0x000000ffff3bd224 */ /* 0x000fe200078e0a3b */
[----:B------:R-:W-:Y:S01]  /*59a0*/  IABS R66, R65 ;  /* 0x0000004100427213 */ /* 0x000fe20000000000 */
[----:B------:R-:W-:Y:S01]  /*59b0*/  @!P4 IMAD.MOV R57, RZ, RZ, -R57 ;  /* 0x000000ffff39c224 */ /* 0x000fe200078e0a39 */
[----:B------:R-:W-:Y:S01]  /*59c0*/  IABS R68, R67 ;  /* 0x0000004300447213 */ /* 0x000fe20000000000 */
[----:B------:R-:W-:Y:S01]  /*59d0*/  @!P1 IMAD.IADD R62, R62, 0x1, -R201 ;  /* 0x000000013e3e9824 */ /* 0x000fe200078e0ac9 */
[----:B------:R-:W-:Y:S01]  /*59e0*/  ISETP.GE.AND P5, PT, R4, RZ, PT ;  /* 0x000000ff0400720c */ /* 0x000fe20003fa6270 */
[----:B------:R-:W-:Y:S01]  /*59f0*/  IMAD.HI.U32 R3, R207, R64, RZ ;  /* 0x00000040cf037227 */ /* 0x000fe200078e00ff */
[----:B------:R-:W-:-:S02]  /*5a00*/  ISETP.GE.AND P4, PT, R63, RZ, PT ;  /* 0x000000ff3f00720c */ /* 0x000fc40003f86270 */
[----:B------:R-:W-:Y:S01]  /*5a10*/  ISETP.GT.U32.AND P1, PT, R201, R62, PT ;  /* 0x0000003ec900720c */ /* 0x000fe20003f24070 */
[----:B------:R-:W-:-:S04]  /*5a20*/  IMAD.HI.U32 R4, R207, R66, RZ ;  /* 0x00000042cf047227 */ /* 0x000fc800078e00ff */
[----:B------:R-:W-:-:S04]  /*5a30*/  IMAD.HI.U32 R63, R207, R68, RZ ;  /* 0x00000044cf3f7227 */ /* 0x000fc800078e00ff */
[----:B------:R-:W-:Y:S02]  /*5a40*/  IMAD.MOV R3, RZ, RZ, -R3 ;  /* 0x000000ffff037224 */ /* 0x000fe400078e0a03 */
[----:B------:R-:W-:Y:S01]  /*5a50*/  @!P0 IMAD.IADD R60, R60, 0x1, -R201 ;  /* 0x000000013c3c8824 */ /* 0x000fe200078e0ac9 */
[----:B------:R-:W-:Y:S01]  /*5a60*/  ISETP.GE.AND P0, PT, R65, RZ, PT ;  /* 0x000000ff4100720c */ /* 0x000fe20003f06270 */
[----:B------:R-:W-:Y:S02]  /*5a70*/  IMAD.MOV R4, RZ, RZ, -R4 ;  /* 0x000000ffff047224 */ /* 0x000fe400078e0a04 */
[----:B------:R-:W-:Y:S02]  /*5a80*/  IMAD.MOV R65, RZ, RZ, -R63 ;  /* 0x000000ffff417224 */ /* 0x000fe400078e0a3f */
[----:B------:R-:W-:Y:S02]  /*5a90*/  IMAD R63, R201, R3, R64 ;  /* 0x00000003c93f7224 */ /* 0x000fe400078e0240 */
[----:B------:R-:W-:-:S02]  /*5aa0*/  @!P3 IMAD.IADD R61, R61, 0x1, -R201 ;  /* 0x000000013d3db824 */ /* 0x000fc400078e0ac9 */
[C---:B------:R-:W-:Y:S02]  /*5ab0*/  IMAD R64, R201.reuse, R4, R66 ;  /* 0x00000004c9407224 */ /* 0x040fe400078e0242 */
[----:B------:R-:W-:Y:S01]  /*5ac0*/  @!P1 IMAD.IADD R62, R62, 0x1, -R201 ;  /* 0x000000013e3e9824 */ /* 0x000fe200078e0ac9 */
[C---:B------:R-:W-:Y:S01]  /*5ad0*/  ISETP.GT.U32.AND P3, PT, R201.reuse, R61, PT ;  /* 0x0000003dc900720c */ /* 0x040fe20003f64070 */
[C---:B------:R-:W-:Y:S01]  /*5ae0*/  VIADD R3, R0.reuse, 0x78 ;  /* 0x0000007800037836 */ /* 0x040fe20000000000 */
[C---:B------:R-:W-:Y:S01]  /*5af0*/  ISETP.GT.U32.AND P1, PT, R201.reuse, R64, PT ;  /* 0x00000040c900720c */ /* 0x040fe20003f24070 */
[C---:B------:R-:W-:Y:S02]  /*5b00*/  VIADD R75, R0.reuse, 0x7a ;  /* 0x0000007a004b7836 */ /* 0x040fe40000000000 */
[----:B------:R-:W-:Y:S01]  /*5b10*/  IMAD R65, R201, R65, R68 ;  /* 0x00000041c9417224 */ /* 0x000fe200078e0244 */
[----:B------:R-:W-:Y:S01]  /*5b20*/  IABS R68, R3 ;  /* 0x0000000300447213 */ /* 0x000fe20000000000 */
[C---:B------:R-:W-:Y:S01]  /*5b30*/  VIADD R73, R0.reuse, 0x79 ;  /* 0x0000007900497836 */ /* 0x040fe20000000000 */
[----:B------:R-:W-:Y:S01]  /*5b40*/  IABS R72, R75 ;  /* 0x0000004b00487213 */ /* 0x000fe20000000000 */
[----:B------:R-:W-:-:S02]  /*5b50*/  VIADD R77, R0, 0x7b ;  /* 0x0000007b004d7836 */ /* 0x000fc40000000000 */
[----:B------:R-:W-:Y:S01]  /*5b60*/  @!P2 IMAD.MOV R60, RZ, RZ, -R60 ;  /* 0x000000ffff3ca224 */ /* 0x000fe200078e0a3c */
[----:B------:R-:W-:Y:S01]  /*5b70*/  ISETP.GT.U32.AND P2, PT, R201, R63, PT ;  /* 0x0000003fc900720c */ /* 0x000fe20003f44070 */
[--C-:B------:R-:W-:Y:S01]  /*5b80*/  @!P3 IMAD.IADD R61, R61, 0x1, -R201.reuse ;  /* 0x000000013d3db824 */ /* 0x100fe200078e0ac9 */
[----:B------:R-:W-:Y:S01]  /*5b90*/  IABS R70, R73 ;  /* 0x0000004900467213 */ /* 0x000fe20000000000 */
[----:B------:R-:W-:Y:S01]  /*5ba0*/  @!P1 IMAD.IADD R64, R64, 0x1, -R201 ;  /* 0x0000000140409824 */ /* 0x000fe200078e0ac9 */
[----:B------:R-:W-:Y:S01]  /*5bb0*/  IABS R74, R77 ;  /* 0x0000004d004a7213 */ /* 0x000fe20000000000 */
[----:B------:R-:W-:Y:S01]  /*5bc0*/  @!P4 IMAD.MOV R61, RZ, RZ, -R61 ;  /* 0x000000ffff3dc224 */ /* 0x000fe200078e0a3d */
[----:B------:R-:W-:Y:S01]  /*5bd0*/  ISETP.GE.AND P4, PT, R3, RZ, PT ;  /* 0x000000ff0300720c */ /* 0x000fe20003f86270 */
[----:B------:R-:W-:Y:S01]  /*5be0*/  IMAD.HI.U32 R3, R207, R68, RZ ;  /* 0x00000044cf037227 */ /* 0x000fe200078e00ff */
[----:B------:R-:W-:Y:S02]  /*5bf0*/  ISETP.GT.U32.AND P1, PT, R201, R64, PT ;  /* 0x00000040c900720c */ /* 0x000fe40003f24070 */
[----:B------:R-:W-:Y:S01]  /*5c00*/  ISETP.GE.AND P3, PT, R67, RZ, PT ;  /* 0x000000ff4300720c */ /* 0x000fe20003f66270 */
[----:B------:R-:W-:-:S04]  /*5c10*/  IMAD.HI.U32 R66, R207, R72, RZ ;  /* 0x00000048cf427227 */ /* 0x000fc800078e00ff */
[----:B------:R-:W-:Y:S02]  /*5c20*/  IMAD.MOV R3, RZ, RZ, -R3 ;  /* 0x000000ffff037224 */ /* 0x000fe400078e0a03 */
[----:B------:R-:W-:Y:S01]  /*5c30*/  @!P6 IMAD.MOV R62, RZ, RZ, -R62 ;  /* 0x000000ffff3ee224 */ /* 0x000fe200078e0a3e */
[----:B------:R-:W-:Y:S01]  /*5c40*/  ISETP.GT.U32.AND P6, PT, R201, R65, PT ;  /* 0x00000041c900720c */ /* 0x000fe20003fc4070 */
[----:B------:R-:W-:-:S04]  /*5c50*/  IMAD.HI.U32 R4, R207, R70, RZ ;  /* 0x00000046cf047227 */ /* 0x000fc800078e00ff */
[----:B------:R-:W-:Y:S02]  /*5c60*/  IMAD.MOV R69, RZ, RZ, -R66 ;  /* 0x000000ffff457224 */ /* 0x000fe400078e0a42 */
[----:B------:R-:W-:Y:S02]  /*5c70*/  IMAD R66, R201, R3, R68 ;  /* 0x00000003c9427224 */ /* 0x000fe400078e0244 */
[----:B------:R-:W-:-:S04]  /*5c80*/  IMAD.HI.U32 R67, R207, R74, RZ ;  /* 0x0000004acf437227 */ /* 0x000fc800078e00ff */
[----:B------:R-:W-:Y:S02]  /*5c90*/  IMAD.MOV R4, RZ, RZ, -R4 ;  /* 0x000000ffff047224 */ /* 0x000fe400078e0a04 */
[----:B------:R-:W-:Y:S01]  /*5ca0*/  @!P1 IMAD.IADD R64, R64, 0x1, -R201 ;  /* 0x0000000140409824 */ /* 0x000fe200078e0ac9 */
[----:B------:R-:W-:Y:S01]  /*5cb0*/  ISETP.GT.U32.AND P1, PT, R201, R66, PT ;  /* 0x00000042c900720c */ /* 0x000fe20003f24070 */
[----:B------:R-:W-:Y:S02]  /*5cc0*/  IMAD.MOV R71, RZ, RZ, -R67 ;  /* 0x000000ffff477224 */ /* 0x000fe400078e0a43 */
[--C-:B------:R-:W-:Y:S02]  /*5cd0*/  @!P2 IMAD.IADD R63, R63, 0x1, -R201.reuse ;  /* 0x000000013f3fa824 */ /* 0x100fe400078e0ac9 */
[----:B------:R-:W-:Y:S02]  /*5ce0*/  IMAD R67, R201, R4, R70 ;  /* 0x00000004c9437224 */ /* 0x000fe400078e0246 */
[----:B------:R-:W-:Y:S01]  /*5cf0*/  @!P6 IMAD.IADD R65, R65, 0x1, -R201 ;  /* 0x000000014141e824 */ /* 0x000fe200078e0ac9 */
[C---:B------:R-:W-:Y:S01]  /*5d00*/  ISETP.GT.U32.AND P2, PT, R201.reuse, R63, PT ;  /* 0x0000003fc900720c */ /* 0x040fe20003f44070 */
[C---:B------:R-:W-:Y:S01]  /*5d10*/  VIADD R78, R0.reuse, 0x7c ;  /* 0x0000007c004e7836 */ /* 0x040fe20000000000 */
[----:B------:R-:W-:Y:S01]  /*5d20*/  ISETP.GT.U32.AND P6, PT, R201, R67, PT ;  /* 0x00000043c900720c */ /* 0x000fe20003fc4070 */
[----:B------:R-:W-:-:S02]  /*5d30*/  VIADD R79, R0, 0x7d ;  /* 0x0000007d004f7836 */ /* 0x000fc40000000000 */
[--C-:B------:R-:W-:Y:S01]  /*5d40*/  @!P1 IMAD.IADD R66, R66, 0x1, -R201.reuse ;  /* 0x0000000142429824 */ /* 0x100fe200078e0ac9 */
[C---:B------:R-:W-:Y:S01]  /*5d50*/  ISETP.GT.U32.AND P1, PT, R201.reuse, R65, PT ;  /* 0x00000041c900720c */ /* 0x040fe20003f24070 */
[C---:B------:R-:W-:Y:S01]  /*5d60*/  IMAD R68, R201.reuse, R69, R72 ;  /* 0x00000045c9447224 */ /* 0x040fe200078e0248 */
[----:B------:R-:W-:Y:S01]  /*5d70*/  IABS R70, R78 ;  /* 0x0000004e00467213 */ /* 0x000fe20000000000 */
[C---:B------:R-:W-:Y:S01]  /*5d80*/  IMAD R69, R201.reuse, R71, R74 ;  /* 0x00000047c9457224 */ /* 0x040fe200078e024a */
[----:B------:R-:W-:Y:S01]  /*5d90*/  IABS R72, R79 ;  /* 0x0000004f00487213 */ /* 0x000fe20000000000 */
[----:B------:R-:W-:Y:S01]  /*5da0*/  @!P0 IMAD.MOV R64, RZ, RZ, -R64 ;  /* 0x000000ffff408224 */ /* 0x000fe200078e0a40 */
[----:B------:R-:W-:Y:S01]  /*5db0*/  ISETP.GT.U32.AND P0, PT, R201, R68, PT ;  /* 0x00000044c900720c */ /* 0x000fe20003f04070 */
[--C-:B------:R-:W-:Y:S01]  /*5dc0*/  @!P2 IMAD.IADD R63, R63, 0x1, -R201.reuse ;  /* 0x000000013f3fa824 */ /* 0x100fe200078e0ac9 */
[----:B------:R-:W-:Y:S01]  /*5dd0*/  ISETP.GE.AND P2, PT, R73, RZ, PT ;  /* 0x000000ff4900720c */ /* 0x000fe20003f46270 */
[----:B------:R-:W-:Y:S01]  /*5de0*/  @!P6 IMAD.IADD R67, R67, 0x1, -R201 ;  /* 0x000000014343e824 */ /* 0x000fe200078e0ac9 */
[----:B------:R-:W-:Y:S01]  /*5df0*/  ISETP.GT.U32.AND P6, PT, R201, R66, PT ;  /* 0x00000042c900720c */ /* 0x000fe20003fc4070 */
[----:B------:R-:W-:-:S04]  /*5e00*/  IMAD.HI.U32 R3, R207, R70, RZ ;  /* 0x00000046cf037227 */ /* 0x000fc800078e00ff */
[----:B------:R-:W-:Y:S01]  /*5e10*/  @!P5 IMAD.MOV R63, RZ, RZ, -R63 ;  /* 0x000000ffff3fd224 */ /* 0x000fe200078e0a3f */
[----:B------:R-:W-:Y:S01]  /*5e20*/  ISETP.GT.U32.AND P5, PT, R201, R67, PT ;  /* 0x00000043c900720c */ /* 0x000fe20003fa4070 */
[----:B------:R-:W-:-:S04]  /*5e30*/  IMAD.HI.U32 R4, R207, R72, RZ ;  /* 0x00000048cf047227 */ /* 0x000fc800078e00ff */
[----:B------:R-:W-:Y:S02]  /*5e40*/  IMAD.MOV R3, RZ, RZ, -R3 ;  /* 0x000000ffff037224 */ /* 0x000fe400078e0a03 */
[--C-:B------:R-:W-:Y:S01]  /*5e50*/  @!P1 IMAD.IADD R65, R65, 0x1, -R201.reuse ;  /* 0x0000000141419824 */ /* 0x100fe200078e0ac9 */
[C---:B------:R-:W-:Y:S01]  /*5e60*/  ISETP.GT.U32.AND P1, PT, R201.reuse, R69, PT ;  /* 0x00000045c900720c */ /* 0x040fe20003f24070 */
[----:B------:R-:W-:Y:S02]  /*5e70*/  IMAD.MOV R71, RZ, RZ, -R4 ;  /* 0x000000ffff477224 */ /* 0x000fe400078e0a04 */
[C---:B------:R-:W-:Y:S02]  /*5e80*/  IMAD R70, R201.reuse, R3, R70 ;  /* 0x00000003c9467224 */ /* 0x040fe400078e0246 */
[C---:B------:R-:W-:Y:S02]  /*5e90*/  IMAD R71, R201.reuse, R71, R72 ;  /* 0x00000047c9477224 */ /* 0x040fe400078e0248 */
[----:B------:R-:W-:Y:S01]  /*5ea0*/  @!P6 IMAD.IADD R66, R66, 0x1, -R201 ;  /* 0x000000014242e824 */ /* 0x000fe200078e0ac9 */
[----:B------:R-:W-:Y:S01]  /*5eb0*/  ISETP.GT.U32.AND P6, PT, R201, R70, PT ;  /* 0x00000046c900720c */ /* 0x000fe20003fc4070 */
[----:B------:R-:W-:-:S02]  /*5ec0*/  VIADD R81, R0, 0x7f ;  /* 0x0000007f00517836 */ /* 0x000fc40000000000 */
[--C-:B------:R-:W-:Y:S01]  /*5ed0*/  @!P5 IMAD.IADD R67, R67, 0x1, -R201.reuse ;  /* 0x000000014343d824 */ /* 0x100fe200078e0ac9 */
[----:B------:R-:W-:Y:S01]  /*5ee0*/  ISETP.GT.U32.AND P5, PT, R201, R71, PT ;  /* 0x00000047c900720c */ /* 0x000fe20003fa4070 */
[----:B------:R-:W-:Y:S01]  /*5ef0*/  VIADD R80, R0, 0x7e ;  /* 0x0000007e00507836 */ /* 0x000fe20000000000 */
[----:B------:R-:W-:Y:S01]  /*5f00*/  IABS R76, R81 ;  /* 0x00000051004c7213 */ /* 0x000fe20000000000 */
[--C-:B------:R-:W-:Y:S01]  /*5f10*/  @!P1 IMAD.IADD R69, R69, 0x1, -R201.reuse ;  /* 0x0000000145459824 */ /* 0x100fe200078e0ac9 */
[----:B------:R-:W-:Y:S01]  /*5f20*/  ISETP.GE.AND P1, PT, R77, RZ, PT ;  /* 0x000000ff4d00720c */ /* 0x000fe20003f26270 */
[----:B------:R-:W-:Y:S01]  /*5f30*/  @!P0 IMAD.IADD R68, R68, 0x1, -R201 ;  /* 0x0000000144448824 */ /* 0x000fe200078e0ac9 */
[----:B------:R-:W-:Y:S01]  /*5f40*/  IABS R74, R80 ;  /* 0x00000050004a7213 */ /* 0x000fe20000000000 */
[----:B------:R-:W-:Y:S01]  /*5f50*/  @!P3 IMAD.MOV R65, RZ, RZ, -R65 ;  /* 0x000000ffff41b224 */ /* 0x000fe200078e0a41 */
[----:B------:R-:W-:Y:S01]  /*5f60*/  ISETP.GT.U32.AND P3, PT, R201, R69, PT ;  /* 0x00000045c900720c */ /* 0x000fe20003f64070 */
[----:B------:R-:W-:Y:S01]  /*5f70*/  IMAD.HI.U32 R4, R207, R76, RZ ;  /* 0x0000004ccf047227 */ /* 0x000fe200078e00ff */
[----:B------:R-:W-:-:S03]  /*5f80*/  ISETP.GE.AND P0, PT, R75, RZ, PT ;  /* 0x000000ff4b00720c */ /* 0x000fc60003f06270 */
[----:B------:R-:W-:Y:S01]  /*5f90*/  @!P6 IMAD.IADD R70, R70, 0x1, -R201 ;  /* 0x000000014646e824 */ /* 0x000fe200078e0ac9 */
[----:B------:R-:W-:Y:S01]  /*5fa0*/  ISETP.GT.U32.AND P6, PT, R201, R68, PT ;  /* 0x00000044c900720c */ /* 0x000fe20003fc4070 */
[----:B------:R-:W-:-:S04]  /*5fb0*/  IMAD.HI.U32 R3, R207, R74, RZ ;  /* 0x0000004acf037227 */ /* 0x000fc800078e00ff */
[----:B------:R-:W-:Y:S02]  /*5fc0*/  IMAD.MOV R4, RZ, RZ, -R4 ;  /* 0x000000ffff047224 */ /* 0x000fe400078e0a04 */
[----:B------:R-:W-:Y:S01]  /*5fd0*/  @!P5 IMAD.IADD R71, R71, 0x1, -R201 ;  /* 0x000000014747d824 */ /* 0x000fe200078e0ac9 */
[C---:B------:R-:W-:Y:S01]  /*5fe0*/  ISETP.GT.U32.AND P5, PT, R201.reuse, R70, PT ;  /* 0x00000046c900720c */ /* 0x040fe20003fa4070 */
[----:B------:R-:W-:Y:S02]  /*5ff0*/  IMAD.MOV R3, RZ, RZ, -R3 ;  /* 0x000000ffff037224 */ /* 0x000fe400078e0a03 */
[C---:B------:R-:W-:Y:S02]  /*6000*/  VIADD R75, R0.reuse, 0x80 ;  /* 0x00000080004b7836 */ /* 0x040fe40000000000 */
[C---:B------:R-:W-:Y:S02]  /*6010*/  IMAD R73, R201.reuse, R4, R76 ;  /* 0x00000004c9497224 */ /* 0x040fe400078e024c */
[----:B------:R-:W-:Y:S01]  /*6020*/  IMAD R72, R201, R3, R74 ;  /* 0x00000003c9487224 */ /* 0x000fe200078e024a */
[----:B------:R-:W-:Y:S01]  /*6030*/  IABS R74, R75 ;  /* 0x0000004b004a7213 */ /* 0x000fe20000000000 */
[----:B------:R-:W-:-:S02]  /*6040*/  VIADD R77, R0, 0x81 ;  /* 0x00000081004d7836 */ /* 0x000fc40000000000 */
[--C-:B------:R-:W-:Y:S01]  /*6050*/  @!P3 IMAD.IADD R69, R69, 0x1, -R201.reuse ;  /* 0x000000014545b824 */ /* 0x100fe200078e0ac9 */
[C---:B------:R-:W-:Y:S01]  /*6060*/  ISETP.GT.U32.AND P3, PT, R201.reuse, R73, PT ;  /* 0x00000049c900720c */ /* 0x040fe20003f64070 */
[----:B------:R-:W-:Y:S01]  /*6070*/  @!P4 IMAD.MOV R66, RZ, RZ, -R66 ;  /* 0x000000ffff42c224 */ /* 0x000fe200078e0a42 */
[----:B------:R-:W-:Y:S01]  /*6080*/  ISETP.GT.U32.AND P4, PT, R201, R71, PT ;  /* 0x00000047c900720c */ /* 0x000fe20003f84070 */
[----:B------:R-:W-:Y:S01]  /*6090*/  @!P6 IMAD.IADD R68, R68, 0x1, -R201 ;  /* 0x000000014444e824 */ /* 0x000fe200078e0ac9 */
[----:B------:R-:W-:Y:S01]  /*60a0*/  IABS R76, R77 ;  /* 0x0000004d004c7213 */ /* 0x000fe20000000000 */
[----:B------:R-:W-:Y:S01]  /*60b0*/  IMAD.HI.U32 R3, R207, R74, RZ ;  /* 0x0000004acf037227 */ /* 0x000fe200078e00ff */
[----:B------:R-:W-:-:S03]  /*60c0*/  ISETP.GE.AND P6, PT, R78, RZ, PT ;  /* 0x000000ff4e00720c */ /* 0x000fc60003fc6270 */
[----:B------:R-:W-:Y:S01]  /*60d0*/  @!P5 IMAD.IADD R70, R70, 0x1, -R201 ;  /* 0x000000014646d824 */ /* 0x000fe200078e0ac9 */
[----:B------:R-:W-:Y:S01]  /*60e0*/  ISETP.GE.AND P5, PT, R79, RZ, PT ;  /* 0x000000ff4f00720c */ /* 0x000fe20003fa6270 */
[----:B------:R-:W-:-:S04]  /*60f0*/  IMAD.HI.U32 R4, R207, R76, RZ ;  /* 0x0000004ccf047227 */ /* 0x000fc800078e00ff */
[----:B------:R-:W-:Y:S02]  /*6100*/  IMAD.MOV R3, RZ, RZ, -R3 ;  /* 0x000000ffff037224 */ /* 0x000fe400078e0a03 */
[----:B------:R-:W-:Y:S01]  /*6110*/  @!P2 IMAD.MOV R67, RZ, RZ, -R67 ;  /* 0x000000ffff43a224 */ /* 0x000fe200078e0a43 */
[C---:B------:R-:W-:Y:S01]  /*6120*/  ISETP.GT.U32.AND P2, PT, R201.reuse, R72, PT ;  /* 0x00000048c900720c */ /* 0x040fe20003f44070 */
[----:B------:R-:W-:Y:S02]  /*6130*/  IMAD.MOV R4, RZ, RZ, -R4 ;  /* 0x000000ffff047224 */ /* 0x000fe400078e0a04 */
[----:B------:R-:W-:Y:S02]  /*6140*/  IMAD R74, R201, R3, R74 ;  /* 0x00000003c94a7224 */ /* 0x000fe400078e024a */
[--C-:B------:R-:W-:Y:S01]  /*6150*/  @!P3 IMAD.IADD R73, R73, 0x1, -R201.reuse ;  /* 0x000000014949b824 */ /* 0x100fe200078e0ac9 */
[----:B------:R-:W-:Y:S01]  /*6160*/  ISETP.GE.AND P3, PT, R75, RZ, PT ;  /* 0x000000ff4b00720c */ /* 0x000fe20003f66270 */
[----:B------:R-:W-:Y:S01]  /*6170*/  @!P4 IMAD.IADD R71, R71, 0x1, -R201 ;  /* 0x000000014747c824 */ /* 0x000fe200078e0ac9 */
[----:B------:R-:W-:Y:S01]  /*6180*/  ISETP.GE.AND P4, PT, R80, RZ, PT ;  /* 0x000000ff5000720c */ /* 0x000fe20003f86270 */
[----:B------:R-:W-:-:S02]  /*6190*/  IMAD R75, R201, R4, R76 ;  /* 0x00000004c94b7224 */ /* 0x000fc400078e024c */
[----:B------:R-:W-:Y:S01]  /*61a0*/  @!P6 IMAD.MOV R70, RZ, RZ, -R70 ;  /* 0x000000ffff46e224 */ /* 0x000fe200078e0a46 */
[C---:B------:R-:W-:Y:S01]  /*61b0*/  ISETP.GT.U32.AND P6, PT, R201.reuse, R74, PT ;  /* 0x0000004ac900720c */ /* 0x040fe20003fc4070 */
[----:B------:R-:W-:Y:S01]  /*61c0*/  @!P1 IMAD.MOV R69, RZ, RZ, -R69 ;  /* 0x000000ffff459224 */ /* 0x000fe200078e0a45 */
[C---:B------:R-:W-:Y:S01]  /*61d0*/  ISETP.GT.U32.AND P1, PT, R201.reuse, R73, PT ;  /* 0x00000049c900720c */ /* 0x040fe20003f24070 */
[----:B------:R-:W-:Y:S01]  /*61e0*/  @!P5 IMAD.MOV R71, RZ, RZ, -R71 ;  /* 0x000000ffff47d224 */ /* 0x000fe200078e0a47 */
[----:B------:R-:W-:Y:S01]  /*61f0*/  ISETP.GT.U32.AND P5, PT, R201, R75, PT ;  /* 0x0000004bc900720c */ /* 0x000fe20003fa4070 */
[--C-:B------:R-:W-:Y:S01]  /*6200*/  @!P2 IMAD.IADD R72, R72, 0x1, -R201.reuse ;  /* 0x000000014848a824 */ /* 0x100fe200078e0ac9 */
[----:B------:R-:W-:Y:S01]  /*6210*/  ISETP.GE.AND P2, PT, R81, RZ, PT ;  /* 0x000000ff5100720c */ /* 0x000fe20003f46270 */
[C---:B------:R-:W-:Y:S02]  /*6220*/  VIADD R3, R0.reuse, 0x82 ;  /* 0x0000008200037836 */ /* 0x040fe40000000000 */
[----:B------:R-:W-:Y:S01]  /*6230*/  @!P0 IMAD.MOV R68, RZ, RZ, -R68 ;  /* 0x000000ffff448224 */ /* 0x000fe200078e0a44 */
[----:B------:R-:W-:Y:S01]  /*6240*/  ISETP.GT.U32.AND P0, PT, R201, R72, PT ;  /* 0x00000048c900720c */ /* 0x000fe20003f04070 */
[----:B------:R-:W-:Y:S01]  /*6250*/  VIADD R4, R0, 0x83 ;  /* 0x0000008300047836 */ /* 0x000fe20000000000 */
[----:B------:R-:W-:Y:S01]  /*6260*/  IABS R76, R3 ;  /* 0x00000003004c7213 */ /* 0x000fe20000000000 */
[----:B------:R-:W-:-:S02]  /*6270*/  @!P6 IMAD.IADD R74, R74, 0x1, -R201 ;  /* 0x000000014a4ae824 */ /* 0x000fc400078e0ac9 */
[--C-:B------:R-:W-:Y:S01]  /*6280*/  @!P1 IMAD.IADD R73, R73, 0x1, -R201.reuse ;  /* 0x0000000149499824 */ /* 0x100fe200078e0ac9 */
[----:B------:R-:W-:Y:S01]  /*6290*/  ISETP.GE.AND P1, PT, R3, RZ, PT ;  /* 0x000000ff0300720c */ /* 0x000fe20003f26270 */
[----:B------:R-:W-:Y:S01]  /*62a0*/  @!P5 IMAD.IADD R75, R75, 0x1, -R201 ;  /* 0x000000014b4bd824 */ /* 0x000fe200078e0ac9 */
[----:B------:R-:W-:Y:S01]  /*62b0*/  ISETP.GT.U32.AND P5, PT, R201, R74, PT ;  /* 0x0000004ac900720c */ /* 0x000fe20003fa4070 */
[----:B------:R-:W-:Y:S01]  /*62c0*/  IMAD.HI.U32 R3, R207, R76, RZ ;  /* 0x0000004ccf037227 */ /* 0x000fe200078e00ff */
[----:B------:R-:W-:Y:S02]  /*62d0*/  IABS R78, R4 ;  /* 0x00000004004e7213 */ /* 0x000fe40000000000 */
[----:B------:R-:W-:Y:S01]  /*62e0*/  ISETP.GE.AND P6, PT, R4, RZ, PT ;  /* 0x000000ff0400720c */ /* 0x000fe20003fc6270 */
[----:B------:R-:W-:Y:S02]  /*62f0*/  IMAD.MOV R3, RZ, RZ, -R3 ;  /* 0x000000ffff037224 */ /* 0x000fe400078e0a03 */
[----:B------:R-:W-:Y:S01]  /*6300*/  @!P0 IMAD.IADD R72, R72, 0x1, -R201 ;  /* 0x0000000148488824 */ /* 0x000fe200078e0ac9 */
[----:B------:R-:W-:Y:S01]  /*6310*/  ISETP.GE.AND P0, PT, R77, RZ, PT ;  /* 0x000000ff4d00720c */ /* 0x000fe20003f06270 */
[----:B------:R-:W-:-:S04]  /*6320*/  IMAD.HI.U32 R4, R207, R78, RZ ;  /* 0x0000004ecf047227 */ /* 0x000fc800078e00ff */
[C---:B------:R-:W-:Y:S02]  /*6330*/  IMAD R76, R201.reuse, R3, R76 ;  /* 0x00000003c94c7224 */ /* 0x040fe400078e024c */
[----:B------:R-:W-:Y:S01]  /*6340*/  @!P4 IMAD.MOV R72, RZ, RZ, -R72 ;  /* 0x000000ffff48c224 */ /* 0x000fe200078e0a48 */
[C---:B------:R-:W-:Y:S01]  /*6350*/  ISETP.GT.U32.AND P4, PT, R201.reuse, R75, PT ;  /* 0x0000004bc900720c */ /* 0x040fe20003f84070 */
[----:B------:R-:W-:Y:S02]  /*6360*/  VIADD R77, R0, 0x84 ;  /* 0x00000084004d7836 */ /* 0x000fe40000000000 */
[----:B------:R-:W-:Y:S02]  /*6370*/  IMAD.MOV R4, RZ, RZ, -R4 ;  /* 0x000000ffff047224 */ /* 0x000fe400078e0a04 */
[----:B------:R-:W-:Y:S01]  /*6380*/  @!P5 IMAD.IADD R74, R74, 0x1, -R201 ;  /* 0x000000014a4ad824 */ /* 0x000fe200078e0ac9 */
[----:B------:R-:W-:Y:S01]  /*6390*/  ISETP.GT.U32.AND P5, PT, R201, R76, PT ;  /* 0x0000004cc900720c */ /* 0x000fe20003fa4070 */
[----:B------:R-:W-:Y:S01]  /*63a0*/  @!P2 IMAD.MOV R73, RZ, RZ, -R73 ;  /* 0x000000ffff49a224 */ /* 0x000fe200078e0a49 */
[----:B------:R-:W-:Y:S01]  /*63b0*/  ISETP.GE.AND P2, PT, R77, RZ, PT ;  /* 0x000000ff4d00720c */ /* 0x000fe20003f46270 */
[----:B------:R-:W-:Y:S01]  /*63c0*/  VIADD R3, R0, 0x85 ;  /* 0x0000008500037836 */ /* 0x000fe20000000000 */
[----:B------:R-:W-:Y:S01]  /*63d0*/  IABS R79, R77 ;  /* 0x0000004d004f7213 */ /* 0x000fe20000000000 */
[----:B------:R-:W-:-:S02]  /*63e0*/  IMAD R77, R201, R4, R78 ;  /* 0x00000004c94d7224 */ /* 0x000fc400078e024e */
[----:B------:R-:W-:Y:S01]  /*63f0*/  @!P3 IMAD.MOV R74, RZ, RZ, -R74 ;  /* 0x000000ffff4ab224 */ /* 0x000fe200078e0a4a */
[----:B------:R-:W-:Y:S01]  /*6400*/  IABS R80, R3 ;  /* 0x0000000300507213 */ /* 0x000fe20000000000 */
[----:B------:R-:W-:Y:S01]  /*6410*/  IMAD.MOV.U32 R78, RZ, RZ, R79 ;  /* 0x000000ffff4e7224 */ /* 0x000fe200078e004f */
[----:B------:R-:W-:Y:S01]  /*6420*/  ISETP.GT.U32.AND P3, PT, R201, R77, PT ;  /* 0x0000004dc900720c */ /* 0x000fe20003f64070 */
[----:B------:R-:W-:Y:S01]  /*6430*/  @!P4 IMAD.IADD R75, R75, 0x1, -R201 ;  /* 0x000000014b4bc824 */ /* 0x000fe200078e0ac9 */
[----:B------:R-:W-:Y:S01]  /*6440*/  ISETP.GE.AND P4, PT, R3, RZ, PT ;  /* 0x000000ff0300720c */ /* 0x000fe20003f86270 */
[----:B------:R-:W-:-:S04]  /*6450*/  IMAD.HI.U32 R3, R207, R78, RZ ;  /* 0x0000004ecf037227 */ /* 0x000fc800078e00ff */
[----:B------:R-:W-:Y:S02]  /*6460*/  @!P5 IMAD.IADD R76, R76, 0x1, -R201 ;  /* 0x000000014c4cd824 */ /* 0x000fe400078e0ac9 */
[----:B------:R-:W-:Y:S02]  /*6470*/  VIADD R79, R0, 0x86 ;  /* 0x00000086004f7836 */ /* 0x000fe40000000000 */
[----:B------:R-:W-:Y:S01]  /*6480*/  IMAD.MOV R4, RZ, RZ, -R3 ;  /* 0x000000ffff047224 */ /* 0x000fe200078e0a03 */
[----:B------:R-:W-:Y:S01]  /*6490*/  ISETP.GT.U32.AND P5, PT, R201, R76, PT ;  /* 0x0000004cc900720c */ /* 0x000fe20003fa4070 */
[----:B------:R-:W-:Y:S01]  /*64a0*/  IMAD.HI.U32 R3, R207, R80, RZ ;  /* 0x00000050cf037227 */ /* 0x000fe200078e00ff */
[----:B------:R-:W-:-:S03]  /*64b0*/  IABS R82, R79 ;  /* 0x0000004f00527213 */ /* 0x000fc60000000000 */
[----:B------:R-:W-:Y:S02]  /*64c0*/  @!P3 IMAD.IADD R77, R77, 0x1, -R201 ;  /* 0x000000014d4db824 */ /* 0x000fe400078e0ac9 */
[----:B------:R-:W-:Y:S02]  /*64d0*/  IMAD.MOV R3, RZ, RZ, -R3 ;  /* 0x000000ffff037224 */ /* 0x000fe400078e0a03 */
[----:B------:R-:W-:Y:S01]  /*64e0*/  VIADD R83, R0, 0x87 ;  /* 0x0000008700537836 */ /* 0x000fe20000000000 */
[----:B------:R-:W-:Y:S01]  /*64f0*/  ISETP.GT.U32.AND P3, PT, R201, R77, PT ;  /* 0x0000004dc900720c */ /* 0x000fe20003f64070 */
[----:B------:R-:W-:Y:S01]  /*6500*/  @!P0 IMAD.MOV R75, RZ, RZ, -R75 ;  /* 0x000000ffff4b8224 */ /* 0x000fe200078e0a4b */
[----:B------:R-:W-:Y:S01]  /*6510*/  ISETP.GE.AND P0, PT, R79, RZ, PT ;  /* 0x000000ff4f00720c */ /* 0x000fe20003f06270 */
[C---:B------:R-:W-:Y:S01]  /*6520*/  IMAD R79, R201.reuse, R3, R80 ;  /* 0x00000003c94f7224 */ /* 0x040fe200078e0250 */
[----:B------:R-:W-:Y:S01]  /*6530*/  IABS R84, R83 ;  /* 0x0000005300547213 */ /* 0x000fe20000000000 */
[----:B------:R-:W-:-:S02]  /*6540*/  IMAD R78, R201, R4, R78 ;  /* 0x00000004c94e7224 */ /* 0x000fc400078e024e */
[----:B------:R-:W-:-:S04]  /*6550*/  IMAD.HI.U32 R3, R207, R82, RZ ;  /* 0x00000052cf037227 */ /* 0x000fc800078e00ff */
[----:B------:R-:W-:Y:S01]  /*6560*/  @!P5 IMAD.IADD R76, R76, 0x1, -R201 ;  /* 0x000000014c4cd824 */ /* 0x000fe200078e0ac9 */
[----:B------:R-:W-:Y:S01]  /*6570*/  ISETP.GT.U32.AND P5, PT, R201, R78, PT ;  /* 0x0000004ec900720c */ /* 0x000fe20003fa4070 */
[----:B------:R-:W-:Y:S02]  /*6580*/  IMAD.MOV R3, RZ, RZ, -R3 ;  /* 0x000000ffff037224 */ /* 0x000fe400078e0a03 */
[----:B------:R-:W-:-:S04]  /*6590*/  IMAD.HI.U32 R4, R207, R84, RZ ;  /* 0x00000054cf047227 */ /* 0x000fc800078e00ff */
[C---:B------:R-:W-:Y:S02]  /*65a0*/  IMAD R80, R201.reuse, R3, R82 ;  /* 0x00000003c9507224 */ /* 0x040fe400078e0252 */
[----:B------:R-:W-:Y:S01]  /*65b0*/  @!P1 IMAD.MOV R76, RZ, RZ, -R76 ;  /* 0x000000ffff4c9224 */ /* 0x000fe200078e0a4c */
[----:B------:R-:W-:Y:S01]  /*65c0*/  ISETP.GT.U32.AND P1, PT, R201, R79, PT ;  /* 0x0000004fc900720c */ /* 0x000fe20003f24070 */
[----:B------:R-:W-:Y:S02]  /*65d0*/  IMAD.MOV R4, RZ, RZ, -R4 ;  /* 0x000000ffff047224 */ /* 0x000fe400078e0a04 */
[----:B------:R-:W-:Y:S01]  /*65e0*/  @!P3 IMAD.IADD R77, R77, 0x1, -R201 ;  /* 0x000000014d4db824 */ /* 0x000fe200078e0ac9 */
[C---:B------:R-:W-:Y:S01]  /*65f0*/  ISETP.GT.U32.AND P3, PT, R201.reuse, R80, PT ;  /* 0x00000050c900720c */ /* 0x040fe20003f64070 */
[----:B------:R-:W-:Y:S02]  /*6600*/  IMAD R81, R201, R4, R84 ;  /* 0x00000004c9517224 */ /* 0x000fe400078e0254 */
[----:B------:R-:W-:-:S02]  /*6610*/  VIADD R85, R0, 0x88 ;  /* 0x0000008800557836 */ /* 0x000fc40000000000 */
[--C-:B------:R-:W-:Y:S01]  /*6620*/  @!P5 IMAD.IADD R78, R78, 0x1, -R201.reuse ;  /* 0x000000014e4ed824 */ /* 0x100fe200078e0ac9 */
[----:B------:R-:W-:Y:S01]  /*6630*/  ISETP.GT.U32.AND P5, PT, R201, R81, PT ;  /* 0x00000051c900720c */ /* 0x000fe20003fa4070 */
[C---:B------:R-:W-:Y:S01]  /*6640*/  VIADD R87, R0.reuse, 0x89 ;  /* 0x0000008900577836 */ /* 0x040fe20000000000 */
[----:B------:R-:W-:Y:S01]  /*6650*/  IABS R86, R85 ;  /* 0x0000005500567213 */ /* 0x000fe20000000000 */
[----:B------:R-:W-:Y:S01]  /*6660*/  @!P1 IMAD.IADD R79, R79, 0x1, -R201 ;  /* 0x000000014f4f9824 */ /* 0x000fe200078e0ac9 */
[----:B------:R-:W-:Y:S01]  /*6670*/  ISETP.GT.U32.AND P1, PT, R201, R78, PT ;  /* 0x0000004ec900720c */ /* 0x000fe20003f24070 */
[----:B------:R-:W-:Y:S01]  /*6680*/  VIADD R89, R0, 0x8a ;  /* 0x0000008a00597836 */ /* 0x000fe20000000000 */
[----:B------:R-:W-:Y:S01]  /*6690*/  IABS R4, R87 ;  /* 0x0000005700047213 */ /* 0x000fe20000000000 */
[----:B------:R-:W-:-:S03]  /*66a0*/  IMAD.HI.U32 R3, R207, R86, RZ ;  /* 0x00000056cf037227 */ /* 0x000fc600078e00ff */
[----:B------:R-:W-:Y:S01]  /*66b0*/  IABS R84, R89 ;  /* 0x0000005900547213 */ /* 0x000fe20000000000 */
[----:B------:R-:W-:Y:S01]  /*66c0*/  @!P3 IMAD.IADD R80, R80, 0x1, -R201 ;  /* 0x000000015050b824 */ /* 0x000fe200078e0ac9 */
[----:B------:R-:W-:Y:S01]  /*66d0*/  ISETP.GT.U32.AND P3, PT, R201, R79, PT ;  /* 0x0000004fc900720c */ /* 0x000fe20003f64070 */
[----:B------:R-:W-:Y:S02]  /*66e0*/  IMAD.MOV R3, RZ, RZ, -R3 ;  /* 0x000000ffff037224 */ /* 0x000fe400078e0a03 */
[----:B------:R-:W-:Y:S01]  /*66f0*/  @!P5 IMAD.IADD R81, R81, 0x1, -R201 ;  /* 0x000000015151d824 */ /* 0x000fe200078e0ac9 */
[C---:B------:R-:W-:Y:S01]  /*6700*/  ISETP.GT.U32.AND P5, PT, R201.reuse, R80, PT ;  /* 0x00000050c900720c */ /* 0x040fe20003fa4070 */
[----:B------:R-:W-:Y:S02]  /*6710*/  IMAD R82, R201, R3, R86 ;  /* 0x00000003c9527224 */ /* 0x000fe400078e0256 */
[----:B------:R-:W-:-:S04]  /*6720*/  IMAD.HI.U32 R3, R207, R4, RZ ;  /* 0x00000004cf037227 */ /* 0x000fc800078e00ff */
[----:B------:R-:W-:Y:S02]  /*6730*/  IMAD.MOV R3, RZ, RZ, -R3 ;  /* 0x000000ffff037224 */ /* 0x000fe400078e0a03 */
[--C-:B------:R-:W-:Y:S01]  /*6740*/  @!P3 IMAD.IADD R79, R79, 0x1, -R201.reuse ;  /* 0x000000014f4fb824 */ /* 0x100fe200078e0ac9 */
[----:B------:R-:W-:Y:S01]  /*6750*/  ISETP.GE.AND P3, PT, R83, RZ, PT ;  /* 0x000000ff5300720c */ /* 0x000fe20003f66270 */
[C---:B------:R-:W-:Y:S02]  /*6760*/  IMAD R83, R201.reuse, R3, R4 ;  /* 0x00000003c9537224 */ /* 0x040fe400078e0204 */
[----:B------:R-:W-:Y:S02]  /*6770*/  @!P5 IMAD.IADD R80, R80, 0x1, -R201 ;  /* 0x000000015050d824 */ /* 0x000fe400078e0ac9 */
[C---:B------:R-:W-:Y:S01]  /*6780*/  VIADD R90, R0.reuse, 0x8b ;  /* 0x0000008b005a7836 */ /* 0x040fe20000000000 */
[----:B------:R-:W-:Y:S01]  /*6790*/  ISETP.GT.U32.AND P5, PT, R201, R83, PT ;  /* 0x00000053c900720c */ /* 0x000fe20003fa4070 */
[----:B------:R-:W-:-:S02]  /*67a0*/  VIADD R91, R0, 0x8c ;  /* 0x0000008c005b7836 */ /* 0x000fc40000000000 */
[----:B------:R-:W-:Y:S01]  /*67b0*/  @!P6 IMAD.MOV R77, RZ, RZ, -R77 ;  /* 0x000000ffff4de224 */ /* 0x000fe200078e0a4d */
[----:B------:R-:W-:Y:S01]  /*67c0*/  ISETP.GT.U32.AND P6, PT, R201, R81, PT ;  /* 0x00000051c900720c */ /* 0x000fe20003fc4070 */
[----:B------:R-:W-:Y:S01]  /*67d0*/  IMAD.HI.U32 R3, R207, R84, RZ ;  /* 0x00000054cf037227 */ /* 0x000fe200078e00ff */
[----:B------:R-:W-:Y:S02]  /*67e0*/  IABS R86, R90 ;  /* 0x0000005a00567213 */ /* 0x000fe40000000000 */
[----:B------:R-:W-:Y:S01]  /*67f0*/  IABS R88, R91 ;  /* 0x0000005b00587213 */ /* 0x000fe20000000000 */
[----:B------:R-:W-:Y:S02]  /*6800*/  IMAD.MOV R3, RZ, RZ, -R3 ;  /* 0x000000ffff037224 */ /* 0x000fe400078e0a03 */
[--C-:B------:R-:W-:Y:S01]  /*6810*/  @!P1 IMAD.IADD R78, R78, 0x1, -R201.reuse ;  /* 0x000000014e4e9824 */ /* 0x100fe200078e0ac9 */
[----:B------:R-:W-:Y:S01]  /*6820*/  ISETP.GT.U32.AND P1, PT, R201, R82, PT ;  /* 0x00000052c900720c */ /* 0x000fe20003f24070 */
[----:B------:R-:W-:-:S02]  /*6830*/  @!P5 IMAD.IADD R83, R83, 0x1, -R201 ;  /* 0x000000015353d824 */ /* 0x000fc400078e0ac9 */
[----:B------:R-:W-:-:S03]  /*6840*/  IMAD.HI.U32 R4, R207, R86, RZ ;  /* 0x00000056cf047227 */ /* 0x000fc600078e00ff */
[C---:B------:R-:W-:Y:S01]  /*6850*/  ISETP.GT.U32.AND P5, PT, R201.reuse, R83, PT ;  /* 0x00000053c900720c */ /* 0x040fe20003fa4070 */
[----:B------:R-:W-:Y:S02]  /*6860*/  IMAD R84, R201, R3, R84 ;  /* 0x00000003c9547224 */ /* 0x000fe400078e0254 */
[----:B------:R-:W-:-:S04]  /*6870*/  IMAD.HI.U32 R3, R207, R88, RZ ;  /* 0x00000058cf037227 */ /* 0x000fc800078e00ff */
[----:B------:R-:W-:Y:S02]  /*6880*/  IMAD.MOV R4, RZ, RZ, -R4 ;  /* 0x000000ffff047224 */ /* 0x000fe400078e0a04 */
[----:B------:R-:W-:Y:S02]  /*6890*/  IMAD.MOV R3, RZ, RZ, -R3 ;  /* 0x000000ffff037224 */ /* 0x000fe400078e0a03 */
[--C-:B------:R-:W-:Y:S01]  /*68a0*/  @!P6 IMAD.IADD R81, R81, 0x1, -R201.reuse ;  /* 0x000000015151e824 */ /* 0x100fe200078e0ac9 */
[----:B------:R-:W-:Y:S01]  /*68b0*/  ISETP.GE.AND P6, PT, R85, RZ, PT ;  /* 0x000000ff5500720c */ /* 0x000fe20003fc6270 */
[C---:B------:R-:W-:Y:S02]  /*68c0*/  IMAD R85, R201.reuse, R4, R86 ;  /* 0x00000004c9557224 */ /* 0x040fe400078e0256 */
[----:B------:R-:W-:Y:S02]  /*68d0*/  IMAD R86, R201, R3, R88 ;  /* 0x00000003c9567224 */ /* 0x000fe400078e0258 */
[--C-:B------:R-:W-:Y:S01]  /*68e0*/  @!P1 IMAD.IADD R82, R82, 0x1, -R201.reuse ;  /* 0x0000000152529824 */ /* 0x100fe200078e0ac9 */
[----:B------:R-:W-:Y:S01]  /*68f0*/  ISETP.GE.AND P1, PT, R87, RZ, PT ;  /* 0x000000ff5700720c */ /* 0x000fe20003f26270 */
[----:B------:R-:W-:Y:S01]  /*6900*/  @!P5 IMAD.IADD R83, R83, 0x1, -R201 ;  /* 0x000000015353d824 */ /* 0x000fe200078e0ac9 */
[C---:B------:R-:W-:Y:S01]  /*6910*/  ISETP.GT.U32.AND P5, PT, R201.reuse, R86, PT ;  /* 0x00000056c900720c */ /* 0x040fe20003fa4070 */
[----:B------:R-:W-:Y:S01]  /*6920*/  @!P2 IMAD.MOV R78, RZ, RZ, -R78 ;  /* 0x000000ffff4ea224 */ /* 0x000fe200078e0a4e */
[C---:B------:R-:W-:Y:S01]  /*6930*/  ISETP.GT.U32.AND P2, PT, R201.reuse, R82, PT ;  /* 0x00000052c900720c */ /* 0x040fe20003f44070 */
[----:B------:R-:W-:Y:S01]  /*6940*/  @!P4 IMAD.MOV R79, RZ, RZ, -R79 ;  /* 0x000000ffff4fc224 */ /* 0x000fe200078e0a4f */
[----:B------:R-:W-:Y:S01]  /*6950*/  ISETP.GT.U32.AND P4, PT, R201, R84, PT ;  /* 0x00000054c900720c */ /* 0x000fe20003f84070 */
[----:B------:R-:W-:-:S02]  /*6960*/  VIADD R93, R0, 0x8d ;  /* 0x0000008d005d7836 */ /* 0x000fc40000000000 */
[----:B------:R-:W-:Y:S01]  /*6970*/  @!P0 IMAD.MOV R80, RZ, RZ, -R80 ;  /* 0x000000ffff508224 */ /* 0x000fe200078e0a50 */
[----:B------:R-:W-:Y:S01]  /*6980*/  ISETP.GE.AND P0, PT, R89, RZ, PT ;  /* 0x000000ff5900720c */ /* 0x000fe20003f06270 */
[----:B------:R-:W-:Y:S01]  /*6990*/  @!P3 IMAD.MOV R81, RZ, RZ, -R81 ;  /* 0x000000ffff51b224 */ /* 0x000fe200078e0a51 */
[----:B------:R-:W-:Y:S01]  /*69a0*/  ISETP.GT.U32.AND P3, PT, R201, R85, PT ;  /* 0x00000055c900720c */ /* 0x000fe20003f64070 */
[----:B------:R-:W-:Y:S01]  /*69b0*/  VIADD R89, R0, 0x8e ;  /* 0x0000008e00597836 */ /* 0x000fe20000000000 */
[----:B------:R-:W-:Y:S01]  /*69c0*/  IABS R4, R93 ;  /* 0x0000005d00047213 */ /* 0x000fe20000000000 */
[--C-:B------:R-:W-:Y:S02]  /*69d0*/  @!P5 IMAD.IADD R86, R86, 0x1, -R201.reuse ;  /* 0x000000015656d824 */ /* 0x100fe400078e0ac9 */
[----:B------:R-:W-:Y:S01]  /*69e0*/  @!P2 IMAD.IADD R82, R82, 0x1, -R201 ;  /* 0x000000015252a824 */ /* 0x000fe200078e0ac9 */
[----:B------:R-:W-:Y:S01]  /*69f0*/  IABS R88, R89 ;  /* 0x0000005900587213 */ /* 0x000fe20000000000 */
[----:B------:R-:W-:Y:S01]  /*6a00*/  IMAD.HI.U32 R3, R207, R4, RZ ;  /* 0x00000004cf037227 */ /* 0x000fe200078e00ff */
[----:B------:R-:W-:-:S02]  /*6a10*/  ISETP.GT.U32.AND P5, PT, R201, R86, PT ;  /* 0x00000056c900720c */ /* 0x000fc40003fa4070 */
[----:B------:R-:W-:Y:S01]  /*6a20*/  ISETP.GE.AND P2, PT, R90, RZ, PT ;  /* 0x000000ff5a00720c */ /* 0x000fe20003f46270 */
[----:B------:R-:W-:Y:S01]  /*6a30*/  @!P4 IMAD.IADD R84, R84, 0x1, -R201 ;  /* 0x000000015454c824 */ /* 0x000fe200078e0ac9 */
[----:B------:R-:W-:Y:S01]  /*6a40*/  ISETP.GE.AND P4, PT, R91, RZ, PT ;  /* 0x000000ff5b00720c */ /* 0x000fe20003f86270 */
[----:B------:R-:W-:Y:S02]  /*6a50*/  IMAD.MOV R87, RZ, RZ, -R3 ;  /* 0x000000ffff577224 */ /* 0x000fe400078e0a03 */
[----:B------:R-:W-:-:S04]  /*6a60*/  IMAD.HI.U32 R3, R207, R88, RZ ;  /* 0x00000058cf037227 */ /* 0x000fc800078e00ff */
[----:B------:R-:W-:Y:S01]  /*6a70*/  @!P6 IMAD.MOV R82, RZ, RZ, -R82 ;  /* 0x000000ffff52e224 */ /* 0x000fe200078e0a52 */
[----:B------:R-:W-:Y:S01]  /*6a80*/  ISETP.GT.U32.AND P6, PT, R201, R84, PT ;  /* 0x00000054c900720c */ /* 0x000fe20003fc4070 */
[----:B------:R-:W-:Y:S02]  /*6a90*/  @!P3 IMAD.IADD R85, R85, 0x1, -R201 ;  /* 0x000000015555b824 */ /* 0x000fe400078e0ac9 */
[----:B------:R-:W-:Y:S02]  /*6aa0*/  IMAD.MOV R3, RZ, RZ, -R3 ;  /* 0x000000ffff037224 */ /* 0x000fe400078e0a03 */
[C---:B------:R-:W-:Y:S01]  /*6ab0*/  IMAD R87, R201.reuse, R87, R4 ;  /* 0x00000057c9577224 */ /* 0x040fe200078e0204 */
[C---:B------:R-:W-:Y:S01]  /*6ac0*/  ISETP.GT.U32.AND P3, PT, R201.reuse, R85, PT ;  /* 0x00000055c900720c */ /* 0x040fe20003f64070 */
[----:B------:R-:W-:Y:S02]  /*6ad0*/  IMAD R88, R201, R3, R88 ;  /* 0x00000003c9587224 */ /* 0x000fe400078e0258 */
[----:B------:R-:W-:-:S02]  /*6ae0*/  @!P5 IMAD.IADD R86, R86, 0x1, -R201 ;  /* 0x000000015656d824 */ /* 0x000fc400078e0ac9 */
[----:B------:R-:W-:Y:S01]  /*6af0*/  VIADD R91, R0, 0x8f ;  /* 0x0000008f005b7836 */ /* 0x000fe20000000000 */
[C---:B------:R-:W-:Y:S01]  /*6b00*/  ISETP.GT.U32.AND P5, PT, R201.reuse, R88, PT ;  /* 0x00000058c900720c */ /* 0x040fe20003fa4070 */
[--C-:B------:R-:W-:Y:S01]  /*6b10*/  @!P6 IMAD.IADD R84, R84, 0x1, -R201.reuse ;  /* 0x000000015454e824 */ /* 0x100fe200078e0ac9 */
[----:B------:R-:W-:Y:S01]  /*6b20*/  ISETP.GT.U32.AND P6, PT, R201, R87, PT ;  /* 0x00000057c900720c */ /* 0x000fe20003fc4070 */
[C---:B------:R-:W-:Y:S01]  /*6b30*/  VIADD R95, R0.reuse, 0x90 ;  /* 0x00000090005f7836 */ /* 0x040fe20000000000 */
[----:B------:R-:W-:Y:S01]  /*6b40*/  IABS R90, R91 ;  /* 0x0000005b005a7213 */ /* 0x000fe20000000000 */
[----:B------:R-:W-:Y:S02]  /*6b50*/  @!P0 IMAD.MOV R84, RZ, RZ, -R84 ;  /* 0x000000ffff548224 */ /* 0x000fe400078e0a54 */
        /* <DEDUP_REMOVED lines=9> */
[----:B------:R-:W-:Y:S01]  /*6bf0*/  ISETP.GE.AND P6, PT, R89, RZ, PT ;  /* 0x000000ff5900720c */ /* 0x000fe20003fc6270 */
[C---:B------:R-:W-:Y:S01]  /*6c00*/  IMAD R89, R201.reuse, R3, R90 ;  /* 0x00000003c9597224 */ /* 0x040fe200078e025a */
[----:B------:R-:W-:Y:S01]  /*6c10*/  ISETP.GT.U32.AND P0, PT, R201, R88, PT ;  /* 0x00000058c900720c */ /* 0x000fe20003f04070 */
[----:B------:R-:W-:-:S03]  /*6c20*/  IMAD.HI.U32 R3, R207, R94, RZ ;  /* 0x0000005ecf037227 */ /* 0x000fc600078e00ff */
[----:B------:R-:W-:Y:S01]  /*6c30*/  ISETP.GT.U32.AND P5, PT, R201, R89, PT ;  /* 0x00000059c900720c */ /* 0x000fe20003fa4070 */
[----:B------:R-:W-:Y:S02]  /*6c40*/  IMAD.MOV R3, RZ, RZ, -R3 ;  /* 0x000000ffff037224 */ /* 0x000fe400078e0a03 */
[----:B------:R-:W-:-:S04]  /*6c50*/  IMAD.HI.U32 R4, R207, R92, RZ ;  /* 0x0000005ccf047227 */ /* 0x000fc800078e00ff */
[----:B------:R-:W-:Y:S01]  /*6c60*/  @!P1 IMAD.MOV R83, RZ, RZ, -R83 ;  /* 0x000000ffff539224 */ /* 0x000fe200078e0a53 */
[----:B------:R-:W-:Y:S01]  /*6c70*/  ISETP.GT.U32.AND P1, PT, R201, R87, PT ;  /* 0x00000057c900720c */ /* 0x000fe20003f24070 */
[----:B------:R-:W-:Y:S01]  /*6c80*/  @!P2 IMAD.MOV R85, RZ, RZ, -R85 ;  /* 0x000000ffff55a224 */ /* 0x000fe200078e0a55 */
[----:B------:R-:W-:Y:S01]  /*6c90*/  ISETP.GE.AND P2, PT, R91, RZ, PT ;  /* 0x000000ff5b00720c */ /* 0x000fe20003f46270 */
[C---:B------:R-:W-:Y:S02]  /*6ca0*/  IMAD R91, R201.reuse, R3, R94 ;  /* 0x00000003c95b7224 */ /* 0x040fe400078e025e */
[----:B------:R-:W-:Y:S02]  /*6cb0*/  IMAD.MOV R4, RZ, RZ, -R4 ;  /* 0x000000ffff047224 */ /* 0x000fe400078e0a04 */
[----:B------:R-:W-:Y:S01]  /*6cc0*/  @!P0 IMAD.IADD R88, R88, 0x1, -R201 ;  /* 0x0000000158588824 */ /* 0x000fe200078e0ac9 */
[----:B------:R-:W-:Y:S01]  /*6cd0*/  ISETP.GT.U32.AND P0, PT, R201, R91, PT ;  /* 0x0000005bc900720c */ /* 0x000fe20003f04070 */
[----:B------:R-:W-:-:S02]  /*6ce0*/  VIADD R96, R0, 0x92 ;  /* 0x0000009200607836 */ /* 0x000fc40000000000 */
[----:B------:R-:W-:Y:S02]  /*6cf0*/  IMAD R90, R201, R4, R92 ;  /* 0x00000004c95a7224 */ /* 0x000fe400078e025c */
[----:B------:R-:W-:Y:S01]  /*6d00*/  @!P4 IMAD.MOV R86, RZ, RZ, -R86 ;  /* 0x000000ffff56c224 */ /* 0x000fe200078e0a56 */
[----:B------:R-:W-:Y:S01]  /*6d10*/  IABS R92, R96 ;  /* 0x00000060005c7213 */ /* 0x000fe20000000000 */
[--C-:B------:R-:W-:Y:S01]  /*6d20*/  @!P1 IMAD.IADD R87, R87, 0x1, -R201.reuse ;  /* 0x0000000157579824 */ /* 0x100fe200078e0ac9 */
[----:B------:R-:W-:Y:S01]  /*6d30*/  ISETP.GT.U32.AND P4, PT, R201, R90, PT ;  /* 0x0000005ac900720c */ /* 0x000fe20003f84070 */
[----:B------:R-:W-:Y:S01]  /*6d40*/  @!P5 IMAD.IADD R89, R89, 0x1, -R201 ;  /* 0x000000015959d824 */ /* 0x000fe200078e0ac9 */
[----:B------:R-:W-:Y:S01]  /*6d50*/  ISETP.GE.AND P1, PT, R95, RZ, PT ;  /* 0x000000ff5f00720c */ /* 0x000fe20003f26270 */
[----:B------:R-:W-:Y:S01]  /*6d60*/  VIADD R95, R0, 0x93 ;  /* 0x00000093005f7836 */ /* 0x000fe20000000000 */
[----:B------:R-:W-:Y:S01]  /*6d70*/  ISETP.GE.AND P5, PT, R93, RZ, PT ;  /* 0x000000ff5d00720c */ /* 0x000fe20003fa6270 */
[----:B------:R-:W-:-:S03]  /*6d80*/  IMAD.HI.U32 R3, R207, R92, RZ ;  /* 0x0000005ccf037227 */ /* 0x000fc600078e00ff */
[----:B------:R-:W-:Y:S01]  /*6d90*/  IABS R4, R95 ;  /* 0x0000005f00047213 */ /* 0x000fe20000000000 */
[----:B------:R-:W-:Y:S02]  /*6da0*/  @!P0 IMAD.IADD R91, R91, 0x1, -R201 ;  /* 0x000000015b5b8824 */ /* 0x000fe400078e0ac9 */
[----:B------:R-:W-:Y:S02]  /*6db0*/  IMAD.MOV R3, RZ, RZ, -R3 ;  /* 0x000000ffff037224 */ /* 0x000fe400078e0a03 */
[----:B------:R-:W-:Y:S01]  /*6dc0*/  @!P4 IMAD.IADD R90, R90, 0x1, -R201 ;  /* 0x000000015a5ac824 */ /* 0x000fe200078e0ac9 */
[C---:B------:R-:W-:Y:S01]  /*6dd0*/  ISETP.GT.U32.AND P0, PT, R201.reuse, R91, PT ;  /* 0x0000005bc900720c */ /* 0x040fe20003f04070 */
[C---:B------:R-:W-:Y:S01]  /*6de0*/  IMAD R92, R201.reuse, R3, R92 ;  /* 0x00000003c95c7224 */ /* 0x040fe200078e025c */
[----:B------:R-:W-:Y:S01]  /*6df0*/  ISETP.GT.U32.AND P4, PT, R201, R89, PT ;  /* 0x00000059c900720c */ /* 0x000fe20003f84070 */
[----:B------:R-:W-:-:S04]  /*6e00*/  IMAD.HI.U32 R3, R207, R4, RZ ;  /* 0x00000004cf037227 */ /* 0x000fc800078e00ff */
[----:B------:R-:W-:Y:S02]  /*6e10*/  IMAD.MOV R3, RZ, RZ, -R3 ;  /* 0x000000ffff037224 */ /* 0x000fe400078e0a03 */
[----:B------:R-:W-:Y:S01]  /*6e20*/  @!P3 IMAD.MOV R87, RZ, RZ, -R87 ;  /* 0x000000ffff57b224 */ /* 0x000fe200078e0a57 */
[C---:B------:R-:W-:Y:S01]  /*6e30*/  ISETP.GT.U32.AND P3, PT, R201.reuse, R90, PT ;  /* 0x0000005ac900720c */ /* 0x040fe20003f64070 */
[----:B------:R-:W-:Y:S02]  /*6e40*/  IMAD R93, R201, R3, R4 ;  /* 0x00000003c95d7224 */ /* 0x000fe400078e0204 */
[--C-:B------:R-:W-:Y:S02]  /*6e50*/  @!P0 IMAD.IADD R91, R91, 0x1, -R201.reuse ;  /* 0x000000015b5b8824 */ /* 0x100fe400078e0ac9 */
[C---:B------:R-:W-:Y:S01]  /*6e60*/  VIADD R97, R0.reuse, 0x94 ;  /* 0x0000009400617836 */ /* 0x040fe20000000000 */
[----:B------:R-:W-:Y:S01]  /*6e70*/  ISETP.GT.U32.AND P0, PT, R201, R93, PT ;  /* 0x0000005dc900720c */ /* 0x000fe20003f04070 */
[--C-:B------:R-:W-:Y:S01]  /*6e80*/  @!P4 IMAD.IADD R89, R89, 0x1, -R201.reuse ;  /* 0x000000015959c824 */ /* 0x100fe200078e0ac9 */
[----:B------:R-:W-:Y:S01]  /*6e90*/  ISETP.GT.U32.AND P4, PT, R201, R92, PT ;  /* 0x0000005cc900720c */ /* 0x000fe20003f84070 */
[----:B------:R-:W-:Y:S01]  /*6ea0*/  @!P6 IMAD.MOV R88, RZ, RZ, -R88 ;  /* 0x000000ffff58e224 */ /* 0x000fe200078e0a58 */
[----:B------:R-:W-:Y:S01]  /*6eb0*/  IABS R94, R97 ;  /* 0x00000061005e7213 */ /* 0x000fe20000000000 */
[----:B------:R-:W-:Y:S01]  /*6ec0*/  VIADD R99, R0, 0x96 ;  /* 0x0000009600637836 */ /* 0x000fe20000000000 */
        /* <DEDUP_REMOVED lines=11> */
[----:B------:R-:W-:Y:S02]  /*6f80*/  IMAD R94, R201, R3, R94 ;  /* 0x00000003c95e7224 */ /* 0x000fe400078e025e */
[----:B------:R-:W-:Y:S01]  /*6f90*/  IMAD.HI.U32 R3, R207, R96, RZ ;  /* 0x00000060cf037227 */ /* 0x000fe200078e00ff */
[----:B------:R-:W-:-:S03]  /*6fa0*/  ISETP.GT.U32.AND P4, PT, R201, R92, PT ;  /* 0x0000005cc900720c */ /* 0x000fc60003f84070 */
[----:B------:R-:W-:Y:S02]  /*6fb0*/  IMAD.MOV R3, RZ, RZ, -R3 ;  /* 0x000000ffff037224 */ /* 0x000fe400078e0a03 */
[----:B------:R-:W-:-:S04]  /*6fc0*/  IMAD.HI.U32 R4, R207, R98, RZ ;  /* 0x00000062cf047227 */ /* 0x000fc800078e00ff */
[----:B------:R-:W-:Y:S01]  /*6fd0*/  @!P5 IMAD.MOV R91, RZ, RZ, -R91 ;  /* 0x000000ffff5bd224 */ /* 0x000fe200078e0a5b */
[----:B------:R-:W-:Y:S01]  /*6fe0*/  ISETP.GE.AND P5, PT, R95, RZ, PT ;  /* 0x000000ff5f00720c */ /* 0x000fe20003fa6270 */
[----:B------:R-:W-:Y:S01]  /*6ff0*/  @!P1 IMAD.MOV R90, RZ, RZ, -R90 ;  /* 0x000000ffff5a9224 */ /* 0x000fe200078e0a5a */
[C---:B------:R-:W-:Y:S01]  /*7000*/  ISETP.GT.U32.AND P1, PT, R201.reuse, R94, PT ;  /* 0x0000005ec900720c */ /* 0x040fe20003f24070 */
[----:B------:R-:W-:Y:S02]  /*7010*/  IMAD R95, R201, R3, R96 ;  /* 0x00000003c95f7224 */ /* 0x000fe400078e0260 */
[----:B------:R-:W-:Y:S02]  /*7020*/  IMAD.MOV R4, RZ, RZ, -R4 ;  /* 0x000000ffff047224 */ /* 0x000fe400078e0a04 */
[--C-:B------:R-:W-:Y:S01]  /*7030*/  @!P0 IMAD.IADD R93, R93, 0x1, -R201.reuse ;  /* 0x000000015d5d8824 */ /* 0x100fe200078e0ac9 */
[----:B------:R-:W-:Y:S01]  /*7040*/  ISETP.GT.U32.AND P0, PT, R201, R95, PT ;  /* 0x0000005fc900720c */ /* 0x000fe20003f04070 */
[----:B------:R-:W-:Y:S01]  /*7050*/  @!P4 IMAD.IADD R92, R92, 0x1, -R201 ;  /* 0x000000015c5cc824 */ /* 0x000fe200078e0ac9 */
[----:B------:R-:W-:Y:S01]  /*7060*/  ISETP.GE.AND P4, PT, R99, RZ, PT ;  /* 0x000000ff6300720c */ /* 0x000fe20003f86270 */
[----:B------:R-:W-:-:S02]  /*7070*/  IMAD R96, R201, R4, R98 ;  /* 0x00000004c9607224 */ /* 0x000fc400078e0262 */
[----:B------:R-:W-:Y:S02]  /*7080*/  @!P6 IMAD.MOV R92, RZ, RZ, -R92 ;  /* 0x000000ffff5ce224 */ /* 0x000fe400078e0a5c */
[----:B------:R-:W-:Y:S01]  /*7090*/  @!P2 IMAD.MOV R89, RZ, RZ, -R89 ;  /* 0x000000ffff59a224 */ /* 0x000fe200078e0a59 */
[----:B------:R-:W-:Y:S01]  /*70a0*/  ISETP.GT.U32.AND P6, PT, R201, R96, PT ;  /* 0x00000060c900720c */ /* 0x000fe20003fc4070 */
[--C-:B------:R-:W-:Y:S01]  /*70b0*/  @!P1 IMAD.IADD R94, R94, 0x1, -R201.reuse ;  /* 0x000000015e5e9824 */ /* 0x100fe200078e0ac9 */
[----:B------:R-:W-:Y:S01]  /*70c0*/  ISETP.GE.AND P2, PT, R97, RZ, PT ;  /* 0x000000ff6100720c */ /* 0x000fe20003f46270 */
[C---:B------:R-:W-:Y:S02]  /*70d0*/  VIADD R97, R0.reuse, 0x97 ;  /* 0x0000009700617836 */ /* 0x040fe40000000000 */
[C---:B------:R-:W-:Y:S01]  /*70e0*/  VIADD R4, R0.reuse, 0x98 ;  /* 0x0000009800047836 */ /* 0x040fe20000000000 */
[----:B------:R-:W-:Y:S01]  /*70f0*/  ISETP.GT.U32.AND P1, PT, R201, R94, PT ;  /* 0x0000005ec900720c */ /* 0x000fe20003f24070 */
[----:B------:R-:W-:Y:S01]  /*7100*/  @!P0 IMAD.IADD R95, R95, 0x1, -R201 ;  /* 0x000000015f5f8824 */ /* 0x000fe200078e0ac9 */
[----:B------:R-:W-:Y:S01]  /*7110*/  IABS R98, R97 ;  /* 0x0000006100627213 */ /* 0x000fe20000000000 */
[----:B------:R-:W-:Y:S01]  /*7120*/  VIADD R99, R0, 0x99 ;  /* 0x0000009900637836 */ /* 0x000fe20000000000 */
[----:B------:R-:W-:Y:S01]  /*7130*/  IABS R100, R4 ;  /* 0x0000000400647213 */ /* 0x000fe20000000000 */
[----:B------:R-:W-:Y:S01]  /*7140*/  @!P3 IMAD.MOV R93, RZ, RZ, -R93 ;  /* 0x000000ffff5db224 */ /* 0x000fe200078e0a5d */
[----:B------:R-:W-:Y:S01]  /*7150*/  ISETP.GT.U32.AND P0, PT, R201, R95, PT ;  /* 0x0000005fc900720c */ /* 0x000fe20003f04070 */
[----:B------:R-:W-:Y:S01]  /*7160*/  IMAD.HI.U32 R3, R207, R98, RZ ;  /* 0x00000062cf037227 */ /* 0x000fe200078e00ff */
[----:B------:R-:W-:-:S02]  /*7170*/  ISETP.GE.AND P3, PT, R97, RZ, PT ;  /* 0x000000ff6100720c */ /* 0x000fc40003f66270 */
[----:B------:R-:W-:Y:S01]  /*7180*/  IABS R102, R99 ;  /* 0x0000006300667213 */ /* 0x000fe20000000000 */
[----:B------:R-:W-:Y:S02]  /*7190*/  @!P6 IMAD.IADD R96, R96, 0x1, -R201 ;  /* 0x000000016060e824 */ /* 0x000fe400078e0ac9 */
[----:B------:R-:W-:Y:S02]  /*71a0*/  IMAD.MOV R97, RZ, RZ, -R3 ;  /* 0x000000ffff617224 */ /* 0x000fe400078e0a03 */
[----:B------:R-:W-:Y:S01]  /*71b0*/  IMAD.HI.U32 R3, R207, R100, RZ ;  /* 0x00000064cf037227 */ /* 0x000fe200078e00ff */
[----:B------:R-:W-:-:S03]  /*71c0*/  ISETP.GT.U32.AND P6, PT, R201, R96, PT ;  /* 0x00000060c900720c */ /* 0x000fc60003fc4070 */
[----:B------:R-:W-:Y:S01]  /*71d0*/  @!P1 IMAD.IADD R94, R94, 0x1, -R201 ;  /* 0x000000015e5e9824 */ /* 0x000fe200078e0ac9 */
[----:B------:R-:W-:Y:S01]  /*71e0*/  ISETP.GE.AND P1, PT, R4, RZ, PT ;  /* 0x000000ff0400720c */ /* 0x000fe20003f26270 */
[----:B------:R-:W-:Y:S02]  /*71f0*/  IMAD.MOV R3, RZ, RZ, -R3 ;  /* 0x000000ffff037224 */ /* 0x000fe400078e0a03 */
[----:B------:R-:W-:-:S04]  /*7200*/  IMAD.HI.U32 R4, R207, R102, RZ ;  /* 0x00000066cf047227 */ /* 0x000fc800078e00ff */
[----:B------:R-:W-:Y:S02]  /*7210*/  IMAD R97, R201, R97, R98 ;  /* 0x00000061c9617224 */ /* 0x000fe400078e0262 */
[----:B------:R-:W-:Y:S02]  /*7220*/  @!P0 IMAD.IADD R95, R95, 0x1, -R201 ;  /* 0x000000015f5f8824 */ /* 0x000fe400078e0ac9 */
[C---:B------:R-:W-:Y:S01]  /*7230*/  IMAD R98, R201.reuse, R3, R100 ;  /* 0x00000003c9627224 */ /* 0x040fe200078e0264 */
[----:B------:R-:W-:Y:S01]  /*7240*/  ISETP.GT.U32.AND P0, PT, R201, R97, PT ;  /* 0x00000061c900720c */ /* 0x000fe20003f04070 */
[----:B------:R-:W-:Y:S02]  /*7250*/  IMAD.MOV R4, RZ, RZ, -R4 ;  /* 0x000000ffff047224 */ /* 0x000fe400078e0a04 */
[----:B------:R-:W-:Y:S01]  /*7260*/  @!P2 IMAD.MOV R94, RZ, RZ, -R94 ;  /* 0x000000ffff5ea224 */ /* 0x000fe200078e0a5e */
[----:B------:R-:W-:Y:S01]  /*7270*/  ISETP.GE.AND P2, PT, R99, RZ, PT ;  /* 0x000000ff6300720c */ /* 0x000fe20003f46270 */
[----:B------:R-:W-:Y:S01]  /*7280*/  @!P5 IMAD.MOV R95, RZ, RZ, -R95 ;  /* 0x000000ffff5fd224 */ /* 0x000fe200078e0a5f */
[C---:B------:R-:W-:Y:S01]  /*7290*/  ISETP.GT.U32.AND P5, PT, R201.reuse, R98, PT ;  /* 0x00000062c900720c */ /* 0x040fe20003fa4070 */
[----:B------:R-:W-:-:S02]  /*72a0*/  IMAD R99, R201, R4, R102 ;  /* 0x00000004c9637224 */ /* 0x000fc400078e0266 */
[--C-:B------:R-:W-:Y:S02]  /*72b0*/  @!P6 IMAD.IADD R96, R96, 0x1, -R201.reuse ;  /* 0x000000016060e824 */ /* 0x100fe400078e0ac9 */
[C---:B------:R-:W-:Y:S02]  /*72c0*/  VIADD R3, R0.reuse, 0x9a ;  /* 0x0000009a00037836 */ /* 0x040fe40000000000 */
[----:B------:R-:W-:Y:S01]  /*72d0*/  @!P4 IMAD.MOV R96, RZ, RZ, -R96 ;  /* 0x000000ffff60c224 */ /* 0x000fe200078e0a60 */
[----:B------:R-:W-:Y:S01]  /*72e0*/  ISETP.GT.U32.AND P4, PT, R201, R99, PT ;  /* 0x00000063c900720c */ /* 0x000fe20003f84070 */
[----:B------:R-:W-:Y:S01]  /*72f0*/  VIADD R103, R0, 0x9b ;  /* 0x0000009b00677836 */ /* 0x000fe20000000000 */
[----:B------:R-:W-:Y:S01]  /*7300*/  IABS R100, R3 ;  /* 0x0000000300647213 */ /* 0x000fe20000000000 */
[--C-:B------:R-:W-:Y:S01]  /*7310*/  @!P0 IMAD.IADD R97, R97, 0x1, -R201.reuse ;  /* 0x0000000161618824 */ /* 0x100fe200078e0ac9 */
[----:B------:R-:W-:Y:S01]  /*7320*/  ISETP.GE.AND P6, PT, R3, RZ, PT ;  /* 0x000000ff0300720c */ /* 0x000fe20003fc6270 */
[----:B------:R-:W-:Y:S01]  /*7330*/  @!P5 IMAD.IADD R98, R98, 0x1, -R201 ;  /* 0x000000016262d824 */ /* 0x000fe200078e0ac9 */
[----:B------:R-:W-:Y:S01]  /*7340*/  IABS R102, R103 ;  /* 0x0000006700667213 */ /* 0x000fe20000000000 */
[----:B------:R-:W-:Y:S01]  /*7350*/  VIADD R107, R0, 0x9d ;  /* 0x0000009d006b7836 */ /* 0x000fe20000000000 */
[----:B------:R-:W-:Y:S01]  /*7360*/  ISETP.GT.U32.AND P0, PT, R201, R97, PT ;  /* 0x00000061c900720c */ /* 0x000fe20003f04070 */
[----:B------:R-:W-:Y:S01]  /*7370*/  IMAD.HI.U32 R3, R207, R100, RZ ;  /* 0x00000064cf037227 */ /* 0x000fe200078e00ff */
[----:B------:R-:W-:-:S02]  /*7380*/  ISETP.GT.U32.AND P5, PT, R201, R98, PT ;  /* 0x00000062c900720c */ /* 0x000fc40003fa4070 */
[----:B------:R-:W-:Y:S01]  /*7390*/  IABS R106, R107 ;  /* 0x0000006b006a7213 */ /* 0x000fe20000000000 */
[----:B------:R-:W-:Y:S02]  /*73a0*/  @!P4 IMAD.IADD R99, R99, 0x1, -R201 ;  /* 0x000000016363c824 */ /* 0x000fe400078e0ac9 */
[----:B------:R-:W-:-:S03]  /*73b0*/  IMAD.HI.U32 R4, R207, R102, RZ ;  /* 0x00000066cf047227 */ /* 0x000fc600078e00ff */
[C---:B------:R-:W-:Y:S01]  /*73c0*/  ISETP.GT.U32.AND P4, PT, R201.reuse, R99, PT ;  /* 0x00000063c900720c */ /* 0x040fe20003f84070 */
[----:B------:R-:W-:Y:S02]  /*73d0*/  IMAD.MOV R101, RZ, RZ, -R3 ;  /* 0x000000ffff657224 */ /* 0x000fe400078e0a03 */
[----:B------:R-:W-:Y:S02]  /*73e0*/  IMAD.MOV R4, RZ, RZ, -R4 ;  /* 0x000000ffff047224 */ /* 0x000fe400078e0a04 */
[C---:B------:R-:W-:Y:S02]  /*73f0*/  IMAD R100, R201.reuse, R101, R100 ;  /* 0x00000065c9647224 */ /* 0x040fe400078e0264 */
[----:B------:R-:W-:Y:S02]  /*7400*/  VIADD R105, R0, 0x9c ;  /* 0x0000009c00697836 */ /* 0x000fe40000000000 */
[----:B------:R-:W-:Y:S02]  /*7410*/  IMAD R101, R201, R4, R102 ;  /* 0x00000004c9657224 */ /* 0x000fe400078e0266 */
[----:B------:R-:W-:Y:S01]  /*7420*/  IMAD.HI.U32 R4, R207, R106, RZ ;  /* 0x0000006acf047227 */ /* 0x000fe200078e00ff */
[----:B------:R-:W-:-:S03]  /*7430*/  IABS R104, R105 ;  /* 0x0000006900687213 */ /* 0x000fc60000000000 */
[--C-:B------:R-:W-:Y:S01]  /*7440*/  @!P5 IMAD.IADD R98, R98, 0x1, -R201.reuse ;  /* 0x000000016262d824 */ /* 0x100fe200078e0ac9 */
[----:B------:R-:W-:Y:S01]  /*7450*/  ISETP.GT.U32.AND P5, PT, R201, R100, PT ;  /* 0x00000064c900720c */ /* 0x000fe20003fa4070 */
[----:B------:R-:W-:Y:S02]  /*7460*/  IMAD.MOV R4, RZ, RZ, -R4 ;  /* 0x000000ffff047224 */ /* 0x000fe400078e0a04 */
[--C-:B------:R-:W-:Y:S01]  /*7470*/  @!P0 IMAD.IADD R97, R97, 0x1, -R201.reuse ;  /* 0x0000000161618824 */ /* 0x100fe200078e0ac9 */
[----:B------:R-:W-:Y:S01]  /*7480*/  ISETP.GE.AND P0, PT, R103, RZ, PT ;  /* 0x000000ff6700720c */ /* 0x000fe20003f06270 */
[----:B------:R-:W-:Y:S02]  /*7490*/  IMAD R103, R201, R4, R106 ;  /* 0x00000004c9677224 */ /* 0x000fe400078e026a */
[----:B------:R-:W-:Y:S02]  /*74a0*/  @!P4 IMAD.IADD R99, R99, 0x1, -R201 ;  /* 0x000000016363c824 */ /* 0x000fe400078e0ac9 */
[----:B------:R-:W-:-:S04]  /*74b0*/  IMAD.HI.U32 R3, R207, R104, RZ ;  /* 0x00000068cf037227 */ /* 0x000fc800078e00ff */
[----:B------:R-:W-:Y:S01]  /*74c0*/  @!P1 IMAD.MOV R98, RZ, RZ, -R98 ;  /* 0x000000ffff629224 */ /* 0x000fe200078e0a62 */
[----:B------:R-:W-:Y:S01]  /*74d0*/  ISETP.GE.AND P1, PT, R105, RZ, PT ;  /* 0x000000ff6900720c */ /* 0x000fe20003f26270 */
[----:B------:R-:W-:Y:S01]  /*74e0*/  @!P2 IMAD.MOV R99, RZ, RZ, -R99 ;  /* 0x000000ffff63a224 */ /* 0x000fe200078e0a63 */
[C---:B------:R-:W-:Y:S01]  /*74f0*/  ISETP.GT.U32.AND P2, PT, R201.reuse, R103, PT ;  /* 0x00000067c900720c */ /* 0x040fe20003f44070 */
[----:B------:R-:W-:Y:S02]  /*7500*/  IMAD.MOV R3, RZ, RZ, -R3 ;  /* 0x000000ffff037224 */ /* 0x000fe400078e0a03 */
[----:B------:R-:W-:Y:S02]  /*7510*/  VIADD R105, R0, 0x9e ;  /* 0x0000009e00697836 */ /* 0x000fe40000000000 */
[----:B------:R-:W-:Y:S01]  /*7520*/  @!P3 IMAD.MOV R97, RZ, RZ, -R97 ;  /* 0x000000ffff61b224 */ /* 0x000fe200078e0a61 */
[----:B------:R-:W-:Y:S01]  /*7530*/  ISETP.GT.U32.AND P3, PT, R201, R101, PT ;  /* 0x00000065c900720c */ /* 0x000fe20003f64070 */
[----:B------:R-:W-:-:S02]  /*7540*/  @!P5 IMAD.IADD R100, R100, 0x1, -R201 ;  /* 0x000000016464d824 */ /* 0x000fc400078e0ac9 */
[C---:B------:R-:W-:Y:S01]  /*7550*/  IMAD R102, R201.reuse, R3, R104 ;  /* 0x00000003c9667224 */ /* 0x040fe200078e0268 */
[----:B------:R-:W-:Y:S01]  /*7560*/  IABS R104, R105 ;  /* 0x0000006900687213 */ /* 0x000fe20000000000 */
[----:B------:R-:W-:Y:S01]  /*7570*/  VIADD R109, R0, 0x9f ;  /* 0x0000009f006d7836 */ /* 0x000fe20000000000 */
[----:B------:R-:W-:Y:S01]  /*7580*/  ISETP.GT.U32.AND P5, PT, R201, R100, PT ;  /* 0x00000064c900720c */ /* 0x000fe20003fa4070 */
[----:B------:R-:W-:Y:S01]  /*7590*/  @!P2 IMAD.IADD R103, R103, 0x1, -R201 ;  /* 0x000000016767a824 */ /* 0x000fe200078e0ac9 */
[----:B------:R-:W-:Y:S01]  /*75a0*/  ISETP.GT.U32.AND P4, PT, R201, R102, PT ;  /* 0x00000066c900720c */ /* 0x000fe20003f84070 */
[----:B------:R-:W-:Y:S01]  /*75b0*/  IMAD.HI.U32 R3, R207, R104, RZ ;  /* 0x00000068cf037227 */ /* 0x000fe200078e00ff */
[----:B------:R-:W-:Y:S02]  /*75c0*/  IABS R106, R109 ;  /* 0x0000006d006a7213 */ /* 0x000fe40000000000 */
[----:B------:R-:W-:Y:S01]  /*75d0*/  ISETP.GT.U32.AND P2, PT, R201, R103, PT ;  /* 0x00000067c900720c */ /* 0x000fe20003f44070 */
[----:B------:R-:W-:-:S02]  /*75e0*/  IMAD.MOV R3, RZ, RZ, -R3 ;  /* 0x000000ffff037224 */ /* 0x000fc400078e0a03 */
[----:B------:R-:W-:Y:S02]  /*75f0*/  @!P3 IMAD.IADD R101, R101, 0x1, -R201 ;  /* 0x000000016565b824 */ /* 0x000fe400078e0ac9 */
[----:B------:R-:W-:Y:S02]  /*7600*/  IMAD R104, R201, R3, R104 ;  /* 0x00000003c9687224 */ /* 0x000fe400078e0268 */
[----:B------:R-:W-:Y:S01]  /*7610*/  IMAD.HI.U32 R3, R207, R106, RZ ;  /* 0x0000006acf037227 */ /* 0x000fe200078e00ff */
[----:B------:R-:W-:-:S03]  /*7620*/  ISETP.GT.U32.AND P3, PT, R201, R101, PT ;  /* 0x00000065c900720c */ /* 0x000fc60003f64070 */
[----:B------:R-:W-:Y:S01]  /*7630*/  @!P5 IMAD.IADD R100, R100, 0x1, -R201 ;  /* 0x000000016464d824 */ /* 0x000fe200078e0ac9 */
[----:B------:R-:W-:Y:S01]  /*7640*/  ISETP.GE.AND P5, PT, R107, RZ, PT ;  /* 0x000000ff6b00720c */ /* 0x000fe20003fa6270 */
[----:B------:R-:W-:Y:S02]  /*7650*/  IMAD.MOV R3, RZ, RZ, -R3 ;  /* 0x000000ffff037224 */ /* 0x000fe400078e0a03 */
[----:B------:R-:W-:Y:S01]  /*7660*/  @!P6 IMAD.MOV R100, RZ, RZ, -R100 ;  /* 0x000000ffff64e224 */ /* 0x000fe200078e0a64 */
[----:B------:R-:W-:Y:S01]  /*7670*/  ISETP.GE.AND P6, PT, R105, RZ, PT ;  /* 0x000000ff6900720c */ /* 0x000fe20003fc6270 */
[----:B------:R-:W-:Y:S02]  /*7680*/  VIADD R110, R0, 0xa0 ;  /* 0x000000a0006e7836 */ /* 0x000fe40000000000 */
[--C-:B------:R-:W-:Y:S02]  /*7690*/  @!P4 IMAD.IADD R102, R102, 0x1, -R201.reuse ;  /* 0x000000016666c824 */ /* 0x100fe400078e0ac9 */
[----:B------:R-:W-:Y:S01]  /*76a0*/  IMAD R105, R201, R3, R106 ;  /* 0x00000003c9697224 */ /* 0x000fe200078e026a */
[----:B------:R-:W-:Y:S01]  /*76b0*/  IABS R108, R110 ;  /* 0x0000006e006c7213 */ /* 0x000fe20000000000 */
[--C-:B------:R-:W-:Y:S01]  /*76c0*/  @!P2 IMAD.IADD R103, R103, 0x1, -R201.reuse ;  /* 0x000000016767a824 */ /* 0x100fe200078e0ac9 */
        /* <DEDUP_REMOVED lines=11> */
[----:B------:R-:W-:Y:S01]  /*7780*/  ISETP.GE.AND P4, PT, R110, RZ, PT ;  /* 0x000000ff6e00720c */ /* 0x000fe20003f86270 */
[----:B------:R-:W-:-:S02]  /*7790*/  @!P3 IMAD.IADD R104, R104, 0x1, -R201 ;  /* 0x000000016868b824 */ /* 0x000fc400078e0ac9 */
[----:B------:R-:W-:Y:S01]  /*77a0*/  VIADD R4, R0, 0xa2 ;  /* 0x000000a200047836 */ /* 0x000fe20000000000 */
[----:B------:R-:W-:Y:S01]  /*77b0*/  ISETP.GT.U32.AND P2, PT, R201, R105, PT ;  /* 0x00000069c900720c */ /* 0x000fe20003f44070 */
[----:B------:R-:W-:Y:S01]  /*77c0*/  @!P1 IMAD.MOV R102, RZ, RZ, -R102 ;  /* 0x000000ffff669224 */ /* 0x000fe200078e0a66 */
[----:B------:R-:W-:Y:S01]  /*77d0*/  ISETP.GE.AND P1, PT, R3, RZ, PT ;  /* 0x000000ff0300720c */ /* 0x000fe20003f26270 */
[----:B------:R-:W-:Y:S01]  /*77e0*/  IMAD.HI.U32 R3, R207, R108, RZ ;  /* 0x0000006ccf037227 */ /* 0x000fe200078e00ff */
[----:B------:R-:W-:Y:S02]  /*77f0*/  ISETP.GT.U32.AND P3, PT, R201, R104, PT ;  /* 0x00000068c900720c */ /* 0x000fe40003f64070 */
[----:B------:R-:W-:Y:S01]  /*7800*/  IABS R110, R4 ;  /* 0x00000004006e7213 */ /* 0x000fe20000000000 */
[----:B------:R-:W-:Y:S02]  /*7810*/  IMAD.MOV R3, RZ, RZ, -R3 ;  /* 0x000000ffff037224 */ /* 0x000fe400078e0a03 */
[----:B------:R-:W-:Y:S01]  /*7820*/  @!P5 IMAD.MOV R103, RZ, RZ, -R103 ;  /* 0x000000ffff67d224 */ /* 0x000fe200078e0a67 */
[----:B------:R-:W-:Y:S01]  /*7830*/  ISETP.GE.AND P5, PT, R4, RZ, PT ;  /* 0x000000ff0400720c */ /* 0x000fe20003fa6270 */
[----:B------:R-:W-:-:S04]  /*7840*/  IMAD.HI.U32 R4, R207, R110, RZ ;  /* 0x0000006ecf047227 */ /* 0x000fc800078e00ff */
[----:B------:R-:W-:Y:S02]  /*7850*/  IMAD R107, R201, R3, R108 ;  /* 0x00000003c96b7224 */ /* 0x000fe400078e026c */
[----:B------:R-:W-:Y:S02]  /*7860*/  IMAD.MOV R4, RZ, RZ, -R4 ;  /* 0x000000ffff047224 */ /* 0x000fe400078e0a04 */
[--C-:B------:R-:W-:Y:S01]  /*7870*/  @!P2 IMAD.IADD R105, R105, 0x1, -R201.reuse ;  /* 0x000000016969a824 */ /* 0x100fe200078e0ac9 */
[C---:B------:R-:W-:Y:S01]  /*7880*/  ISETP.GT.U32.AND P2, PT, R201.reuse, R107, PT ;  /* 0x0000006bc900720c */ /* 0x040fe20003f44070 */
[----:B------:R-:W-:Y:S01]  /*7890*/  @!P3 IMAD.IADD R104, R104, 0x1, -R201 ;  /* 0x000000016868b824 */ /* 0x000fe200078e0ac9 */
[C---:B------:R-:W-:Y:S01]  /*78a0*/  ISETP.GT.U32.AND P3, PT, R201.reuse, R106, PT ;  /* 0x0000006ac900720c */ /* 0x040fe20003f64070 */
[----:B------:R-:W-:Y:S02]  /*78b0*/  IMAD R108, R201, R4, R110 ;  /* 0x00000004c96c7224 */ /* 0x000fe400078e026e */
[----:B------:R-:W-:Y:S01]  /*78c0*/  @!P0 IMAD.MOV R101, RZ, RZ, -R101 ;  /* 0x000000ffff658224 */ /* 0x000fe200078e0a65 */
[----:B------:R-:W-:Y:S01]  /*78d0*/  ISETP.GE.AND P0, PT, R109, RZ, PT ;  /* 0x000000ff6d00720c */ /* 0x000fe20003f06270 */
[----:B------:R-:W-:Y:S01]  /*78e0*/  @!P6 IMAD.MOV R104, RZ, RZ, -R104 ;  /* 0x000000ffff68e224 */ /* 0x000fe200078e0a68 */
[----:B------:R-:W-:Y:S01]  /*78f0*/  ISETP.GT.U32.AND P6, PT, R201, R108, PT ;  /* 0x0000006cc900720c */ /* 0x000fe20003fc4070 */
[----:B------:R-:W-:-:S02]  /*7900*/  VIADD R109, R0, 0xa3 ;  /* 0x000000a3006d7836 */ /* 0x000fc40000000000 */
[----:B------:R-:W-:Y:S02]  /*7910*/  VIADD R111, R0, 0xa4 ;  /* 0x000000a4006f7836 */ /* 0x000fe40000000000 */
[--C-:B------:R-:W-:Y:S01]  /*7920*/  @!P2 IMAD.IADD R107, R107, 0x1, -R201.reuse ;  /* 0x000000016b6ba824 */ /* 0x100fe200078e0ac9 */
[----:B------:R-:W-:Y:S01]  /*7930*/  IABS R112, R109 ;  /* 0x0000006d00707213 */ /* 0x000fe20000000000 */
[----:B------:R-:W-:Y:S01]  /*7940*/  @!P3 IMAD.IADD R106, R106, 0x1, -R201 ;  /* 0x000000016a6ab824 */ /* 0x000fe200078e0ac9 */
[----:B------:R-:W-:Y:S01]  /*7950*/  IABS R114, R111 ;  /* 0x0000006f00727213 */ /* 0x000fe20000000000 */
[----:B------:R-:W-:Y:S01]  /*7960*/  VIADD R117, R0, 0xa5 ;  /* 0x000000a500757836 */ /* 0x000fe20000000000 */
[----:B------:R-:W-:Y:S01]  /*7970*/  ISETP.GT.U32.AND P2, PT, R201, R107, PT ;  /* 0x0000006bc900720c */ /* 0x000fe20003f44070 */
[----:B------:R-:W-:Y:S01]  /*7980*/  IMAD.HI.U32 R3, R207, R112, RZ ;  /* 0x00000070cf037227 */ /* 0x000fe200078e00ff */
[----:B------:R-:W-:-:S03]  /*7990*/  ISETP.GT.U32.AND P3, PT, R201, R106, PT ;  /* 0x0000006ac900720c */ /* 0x000fc60003f64070 */
[----:B------:R-:W-:Y:S02]  /*79a0*/  @!P6 IMAD.IADD R108, R108, 0x1, -R201 ;  /* 0x000000016c6ce824 */ /* 0x000fe400078e0ac9 */
[----:B------:R-:W-:Y:S02]  /*79b0*/  IMAD.MOV R3, RZ, RZ, -R3 ;  /* 0x000000ffff037224 */ /* 0x000fe400078e0a03 */
[----:B------:R-:W-:Y:S01]  /*79c0*/  @!P0 IMAD.MOV R105, RZ, RZ, -R105 ;  /* 0x000000ffff698224 */ /* 0x000fe200078e0a69 */
[----:B------:R-:W-:Y:S01]  /*79d0*/  ISETP.GE.AND P0, PT, R109, RZ, PT ;  /* 0x000000ff6d00720c */ /* 0x000fe20003f06270 */
[----:B------:R-:W-:Y:S01]  /*79e0*/  IMAD.HI.U32 R4, R207, R114, RZ ;  /* 0x00000072cf047227 */ /* 0x000fe200078e00ff */
[----:B------:R-:W-:-:S03]  /*79f0*/  ISETP.GT.U32.AND P6, PT, R201, R108, PT ;  /* 0x0000006cc900720c */ /* 0x000fc60003fc4070 */
[----:B------:R-:W-:Y:S01]  /*7a00*/  IMAD R109, R201, R3, R112 ;  /* 0x00000003c96d7224 */ /* 0x000fe200078e0270 */
[----:B------:R-:W-:Y:S01]  /*7a10*/  IABS R112, R117 ;  /* 0x0000007500707213 */ /* 0x000fe20000000000 */
[----:B------:R-:W-:Y:S02]  /*7a20*/  IMAD.MOV R4, RZ, RZ, -R4 ;  /* 0x000000ffff047224 */ /* 0x000fe400078e0a04 */
[----:B------:R-:W-:Y:S02]  /*7a30*/  VIADD R119, R0, 0xa6 ;  /* 0x000000a600777836 */ /* 0x000fe40000000000 */
[----:B------:R-:W-:Y:S01]  /*7a40*/  @!P2 IMAD.IADD R107, R107, 0x1, -R201 ;  /* 0x000000016b6ba824 */ /* 0x000fe200078e0ac9 */
[----:B------:R-:W-:Y:S01]  /*7a50*/  ISETP.GT.U32.AND P2, PT, R201, R109, PT ;  /* 0x0000006dc900720c */ /* 0x000fe20003f44070 */
[----:B------:R-:W-:-:S04]  /*7a60*/  IMAD.HI.U32 R3, R207, R112, RZ ;  /* 0x00000070cf037227 */ /* 0x000fc800078e00ff */
[----:B------:R-:W-:Y:S01]  /*7a70*/  @!P3 IMAD.IADD R106, R106, 0x1, -R201 ;  /* 0x000000016a6ab824 */ /* 0x000fe200078e0ac9 */
[----:B------:R-:W-:Y:S01]  /*7a80*/  ISETP.GE.AND P3, PT, R111, RZ, PT ;  /* 0x000000ff6f00720c */ /* 0x000fe20003f66270 */
[C---:B------:R-:W-:Y:S01]  /*7a90*/  IMAD R110, R201.reuse, R4, R114 ;  /* 0x00000004c96e7224 */ /* 0x040fe200078e0272 */
[----:B------:R-:W-:Y:S01]  /*7aa0*/  IABS R114, R119 ;  /* 0x0000007700727213 */ /* 0x000fe20000000000 */
[----:B------:R-:W-:Y:S02]  /*7ab0*/  IMAD.MOV R111, RZ, RZ, -R3 ;  /* 0x000000ffff6f7224 */ /* 0x000fe400078e0a03 */
[----:B------:R-:W-:Y:S01]  /*7ac0*/  @!P6 IMAD.IADD R108, R108, 0x1, -R201 ;  /* 0x000000016c6ce824 */ /* 0x000fe200078e0ac9 */
[----:B------:R-:W-:Y:S01]  /*7ad0*/  ISETP.GT.U32.AND P6, PT, R201, R110, PT ;  /* 0x0000006ec900720c */ /* 0x000fe20003fc4070 */
[----:B------:R-:W-:-:S04]  /*7ae0*/  IMAD.HI.U32 R3, R207, R114, RZ ;  /* 0x00000072cf037227 */ /* 0x000fc800078e00ff */
[----:B------:R-:W-:Y:S02]  /*7af0*/  IMAD R111, R201, R111, R112 ;  /* 0x0000006fc96f7224 */ /* 0x000fe400078e0270 */
[C---:B------:R-:W-:Y:S02]  /*7b00*/  VIADD R121, R0.reuse, 0xa7 ;  /* 0x000000a700797836 */ /* 0x040fe40000000000 */
[----:B------:R-:W-:Y:S02]  /*7b10*/  IMAD.MOV R112, RZ, RZ, -R3 ;  /* 0x000000ffff707224 */ /* 0x000fe400078e0a03 */
[----:B------:R-:W-:Y:S01]  /*7b20*/  @!P2 IMAD.IADD R109, R109, 0x1, -R201 ;  /* 0x000000016d6da824 */ /* 0x000fe200078e0ac9 */
[C---:B------:R-:W-:Y:S01]  /*7b30*/  ISETP.GT.U32.AND P2, PT, R201.reuse, R111, PT ;  /* 0x0000006fc900720c */ /* 0x040fe20003f44070 */
[----:B------:R-:W-:Y:S01]  /*7b40*/  VIADD R122, R0, 0xa8 ;  /* 0x000000a8007a7836 */ /* 0x000fe20000000000 */
[----:B------:R-:W-:Y:S01]  /*7b50*/  IABS R116, R121 ;  /* 0x0000007900747213 */ /* 0x000fe20000000000 */
[----:B------:R-:W-:-:S02]  /*7b60*/  IMAD R112, R201, R112, R114 ;  /* 0x00000070c9707224 */ /* 0x000fc400078e0272 */
[----:B------:R-:W-:Y:S01]  /*7b70*/  @!P6 IMAD.IADD R110, R110, 0x1, -R201 ;  /* 0x000000016e6ee824 */ /* 0x000fe200078e0ac9 */
[----:B------:R-:W-:Y:S01]  /*7b80*/  IABS R118, R122 ;  /* 0x0000007a00767213 */ /* 0x000fe20000000000 */
[----:B------:R-:W-:Y:S01]  /*7b90*/  VIADD R123, R0, 0xa9 ;  /* 0x000000a9007b7836 */ /* 0x000fe20000000000 */
[----:B------:R-:W-:Y:S01]  /*7ba0*/  ISETP.GT.U32.AND P6, PT, R201, R112, PT ;  /* 0x00000070c900720c */ /* 0x000fe20003fc4070 */
[----:B------:R-:W-:-:S03]  /*7bb0*/  IMAD.HI.U32 R4, R207, R116, RZ ;  /* 0x00000074cf047227 */ /* 0x000fc600078e00ff */
[----:B------:R-:W-:Y:S01]  /*7bc0*/  IABS R120, R123 ;  /* 0x0000007b00787213 */ /* 0x000fe20000000000 */
[----:B------:R-:W-:-:S04]  /*7bd0*/  IMAD.HI.U32 R113, R207, R118, RZ ;  /* 0x00000076cf717227 */ /* 0x000fc800078e00ff */
[----:B------:R-:W-:Y:S02]  /*7be0*/  IMAD.MOV R4, RZ, RZ, -R4 ;  /* 0x000000ffff047224 */ /* 0x000fe400078e0a04 */
[----:B------:R-:W-:Y:S01]  /*7bf0*/  @!P2 IMAD.IADD R111, R111, 0x1, -R201 ;  /* 0x000000016f6fa824 */ /* 0x000fe200078e0ac9 */
[C---:B------:R-:W-:Y:S01]  /*7c00*/  ISETP.GT.U32.AND P2, PT, R201.reuse, R109, PT ;  /* 0x0000006dc900720c */ /* 0x040fe20003f44070 */
[----:B------:R-:W-:Y:S02]  /*7c10*/  IMAD.MOV R114, RZ, RZ, -R113 ;  /* 0x000000ffff727224 */ /* 0x000fe400078e0a71 */
[C---:B------:R-:W-:Y:S02]  /*7c20*/  IMAD R113, R201.reuse, R4, R116 ;  /* 0x00000004c9717224 */ /* 0x040fe400078e0274 */
[----:B------:R-:W-:Y:S01]  /*7c30*/  @!P1 IMAD.MOV R107, RZ, RZ, -R107 ;  /* 0x000000ffff6b9224 */ /* 0x000fe200078e0a6b */
[----:B------:R-:W-:Y:S01]  /*7c40*/  ISETP.GT.U32.AND P1, PT, R201, R111, PT ;  /* 0x0000006fc900720c */ /* 0x000fe20003f24070 */
[----:B------:R-:W-:-:S04]  /*7c50*/  IMAD.HI.U32 R3, R207, R120, RZ ;  /* 0x00000078cf037227 */ /* 0x000fc800078e00ff */
[----:B------:R-:W-:Y:S01]  /*7c60*/  @!P4 IMAD.MOV R106, RZ, RZ, -R106 ;  /* 0x000000ffff6ac224 */ /* 0x000fe200078e0a6a */
[C---:B------:R-:W-:Y:S01]  /*7c70*/  ISETP.GT.U32.AND P4, PT, R201.reuse, R110, PT ;  /* 0x0000006ec900720c */ /* 0x040fe20003f84070 */
[----:B------:R-:W-:Y:S02]  /*7c80*/  @!P6 IMAD.IADD R112, R112, 0x1, -R201 ;  /* 0x000000017070e824 */ /* 0x000fe400078e0ac9 */
[----:B------:R-:W-:Y:S01]  /*7c90*/  @!P5 IMAD.MOV R108, RZ, RZ, -R108 ;  /* 0x000000ffff6cd224 */ /* 0x000fe200078e0a6c */
[C---:B------:R-:W-:Y:S01]  /*7ca0*/  ISETP.GT.U32.AND P5, PT, R201.reuse, R113, PT ;  /* 0x00000071c900720c */ /* 0x040fe20003fa4070 */
[----:B------:R-:W-:Y:S01]  /*7cb0*/  IMAD.MOV R3, RZ, RZ, -R3 ;  /* 0x000000ffff037224 */ /* 0x000fe200078e0a03 */
[----:B------:R-:W-:Y:S01]  /*7cc0*/  ISETP.GT.U32.AND P6, PT, R201, R112, PT ;  /* 0x00000070c900720c */ /* 0x000fe20003fc4070 */
[C---:B------:R-:W-:Y:S02]  /*7cd0*/  VIADD R125, R0.reuse, 0xab ;  /* 0x000000ab007d7836 */ /* 0x040fe40000000000 */
[----:B------:R-:W-:-:S02]  /*7ce0*/  VIADD R124, R0, 0xaa ;  /* 0x000000aa007c7836 */ /* 0x000fc40000000000 */
[C---:B------:R-:W-:Y:S02]  /*7cf0*/  IMAD R115, R201.reuse, R3, R120 ;  /* 0x00000003c9737224 */ /* 0x040fe400078e0278 */
[----:B------:R-:W-:Y:S01]  /*7d00*/  IMAD R114, R201, R114, R118 ;  /* 0x00000072c9727224 */ /* 0x000fe200078e0276 */
[----:B------:R-:W-:Y:S01]  /*7d10*/  IABS R118, R125 ;  /* 0x0000007d00767213 */ /* 0x000fe20000000000 */
[--C-:B------:R-:W-:Y:S01]  /*7d20*/  @!P1 IMAD.IADD R111, R111, 0x1, -R201.reuse ;  /* 0x000000016f6f9824 */ /* 0x100fe200078e0ac9 */
[----:B------:R-:W-:Y:S01]  /*7d30*/  IABS R116, R124 ;  /* 0x0000007c00747213 */ /* 0x000fe20000000000 */
[--C-:B------:R-:W-:Y:S01]  /*7d40*/  @!P2 IMAD.IADD R109, R109, 0x1, -R201.reuse ;  /* 0x000000016d6da824 */ /* 0x100fe200078e0ac9 */
[----:B------:R-:W-:Y:S01]  /*7d50*/  ISETP.GT.U32.AND P1, PT, R201, R115, PT ;  /* 0x00000073c900720c */ /* 0x000fe20003f24070 */
[--C-:B------:R-:W-:Y:S01]  /*7d60*/  @!P4 IMAD.IADD R110, R110, 0x1, -R201.reuse ;  /* 0x000000016e6ec824 */ /* 0x100fe200078e0ac9 */
[----:B------:R-:W-:Y:S01]  /*7d70*/  ISETP.GE.AND P4, PT, R117, RZ, PT ;  /* 0x000000ff7500720c */ /* 0x000fe20003f86270 */
[----:B------:R-:W-:Y:S01]  /*7d80*/  @!P5 IMAD.IADD R113, R113, 0x1, -R201 ;  /* 0x000000017171d824 */ /* 0x000fe200078e0ac9 */
[----:B------:R-:W-:Y:S01]  /*7d90*/  ISETP.GT.U32.AND P2, PT, R201, R114, PT ;  /* 0x00000072c900720c */ /* 0x000fe20003f44070 */
[----:B------:R-:W-:Y:S01]  /*7da0*/  IMAD.HI.U32 R4, R207, R118, RZ ;  /* 0x00000076cf047227 */ /* 0x000fe200078e00ff */
[----:B------:R-:W-:-:S03]  /*7db0*/  ISETP.GE.AND P5, PT, R121, RZ, PT ;  /* 0x000000ff7900720c */ /* 0x000fc60003fa6270 */
[----:B------:R-:W-:-:S04]  /*7dc0*/  IMAD.HI.U32 R3, R207, R116, RZ ;  /* 0x00000074cf037227 */ /* 0x000fc800078e00ff */
[----:B------:R-:W-:Y:S01]  /*7dd0*/  @!P6 IMAD.IADD R112, R112, 0x1, -R201 ;  /* 0x000000017070e824 */ /* 0x000fe200078e0ac9 */
[----:B------:R-:W-:Y:S01]  /*7de0*/  ISETP.GE.AND P6, PT, R119, RZ, PT ;  /* 0x000000ff7700720c */ /* 0x000fe20003fc6270 */
[----:B------:R-:W-:Y:S01]  /*7df0*/  @!P0 IMAD.MOV R109, RZ, RZ, -R109 ;  /* 0x000000ffff6d8224 */ /* 0x000fe200078e0a6d */
[C---:B------:R-:W-:Y:S01]  /*7e00*/  ISETP.GT.U32.AND P0, PT, R201.reuse, R113, PT ;  /* 0x00000071c900720c */ /* 0x040fe20003f04070 */
[----:B------:R-:W-:Y:S02]  /*7e10*/  IMAD.MOV R4, RZ, RZ, -R4 ;  /* 0x000000ffff047224 */ /* 0x000fe400078e0a04 */
[----:B------:R-:W-:Y:S02]  /*7e20*/  IMAD.MOV R3, RZ, RZ, -R3 ;  /* 0x000000ffff037224 */ /* 0x000fe400078e0a03 */
[C---:B------:R-:W-:Y:S02]  /*7e30*/  IMAD R117, R201.reuse, R4, R118 ;  /* 0x00000004c9757224 */ /* 0x040fe400078e0276 */
[----:B------:R-:W-:-:S02]  /*7e40*/  IMAD R116, R201, R3, R116 ;  /* 0x00000003c9747224 */ /* 0x000fc400078e0274 */
[----:B------:R-:W-:Y:S02]  /*7e50*/  VIADD R4, R0, 0xac ;  /* 0x000000ac00047836 */ /* 0x000fe40000000000 */
[----:B------:R-:W-:Y:S02]  /*7e60*/  @!P1 IMAD.IADD R115, R115, 0x1, -R201 ;  /* 0x0000000173739824 */ /* 0x000fe400078e0ac9 */
[----:B------:R-:W-:Y:S01]  /*7e70*/  @!P4 IMAD.MOV R111, RZ, RZ, -R111 ;  /* 0x000000ffff6fc224 */ /* 0x000fe200078e0a6f */
[C---:B------:R-:W-:Y:S01]  /*7e80*/  ISETP.GT.U32.AND P4, PT, R201.reuse, R116, PT ;  /* 0x00000074c900720c */ /* 0x040fe20003f84070 */
[--C-:B------:R-:W-:Y:S01]  /*7e90*/  @!P2 IMAD.IADD R114, R114, 0x1, -R201.reuse ;  /* 0x000000017272a824 */ /* 0x100fe200078e0ac9 */
[----:B------:R-:W-:Y:S01]  /*7ea0*/  ISETP.GT.U32.AND P1, PT, R201, R115, PT ;  /* 0x00000073c900720c */ /* 0x000fe20003f24070 */
[----:B------:R-:W-:Y:S01]  /*7eb0*/  @!P6 IMAD.MOV R112, RZ, RZ, -R112 ;  /* 0x000000ffff70e224 */ /* 0x000fe200078e0a70 */
        /* <DEDUP_REMOVED lines=8> */
[----:B------:R-:W-:Y:S02]  /*7f40*/  IMAD.MOV R3, RZ, RZ, -R3 ;  /* 0x000000ffff037224 */ /* 0x000fe400078e0a03 */
[----:B------:R-:W-:Y:S02]  /*7f50*/  VIADD R119, R0, 0xad ;  /* 0x000000ad00777836 */ /* 0x000fe40000000000 */
[--C-:B------:R-:W-:Y:S01]  /*7f60*/  @!P1 IMAD.IADD R115, R115, 0x1, -R201.reuse ;  /* 0x0000000173739824 */ /* 0x100fe200078e0ac9 */
[----:B------:R-:W-:Y:S01]  /*7f70*/  ISETP.GE.AND P1, PT, R125, RZ, PT ;  /* 0x000000ff7d00720c */ /* 0x000fe20003f26270 */
[--C-:B------:R-:W-:Y:S01]  /*7f80*/  @!P4 IMAD.IADD R116, R116, 0x1, -R201.reuse ;  /* 0x000000017474c824 */ /* 0x100fe200078e0ac9 */
[----:B------:R-:W-:Y:S01]  /*7f90*/  IABS R120, R119 ;  /* 0x0000007700787213 */ /* 0x000fe20000000000 */
[----:B------:R-:W-:Y:S01]  /*7fa0*/  IMAD R118, R201, R3, R118 ;  /* 0x00000003c9767224 */ /* 0x000fe200078e0276 */
[----:B------:R-:W-:Y:S01]  /*7fb0*/  ISETP.GE.AND P4, PT, R4, RZ, PT ;  /* 0x000000ff0400720c */ /* 0x000fe20003f86270 */
[----:B------:R-:W-:Y:S01]  /*7fc0*/  @!P0 IMAD.IADD R117, R117, 0x1, -R201 ;  /* 0x0000000175758824 */ /* 0x000fe200078e0ac9 */
[C---:B------:R-:W-:Y:S01]  /*7fd0*/  ISETP.GT.U32.AND P0, PT, R201.reuse, R116, PT ;  /* 0x00000074c900720c */ /* 0x040fe20003f04070 */
[----:B------:R-:W-:Y:S01]  /*7fe0*/  @!P6 IMAD.MOV R115, RZ, RZ, -R115 ;  /* 0x000000ffff73e224 */ /* 0x000fe200078e0a73 */
[----:B------:R-:W-:Y:S01]  /*7ff0*/  ISETP.GT.U32.AND P6, PT, R201, R118, PT ;  /* 0x00000076c900720c */ /* 0x000fe20003fc4070 */
[----:B------:R-:W-:Y:S01]  /*8000*/  @!P3 IMAD.IADD R114, R114, 0x1, -R201 ;  /* 0x000000017272b824 */ /* 0x000fe200078e0ac9 */
[----:B------:R-:W-:Y:S01]  /*8010*/  ISETP.GE.AND P3, PT, R124, RZ, PT ;  /* 0x000000ff7c00720c */ /* 0x000fe20003f66270 */
[----:B------:R-:W-:-:S04]  /*8020*/  IMAD.HI.U32 R4, R207, R120, RZ ;  /* 0x00000078cf047227 */ /* 0x000fc800078e00ff */
[----:B------:R-:W-:Y:S01]  /*8030*/  @!P5 IMAD.MOV R113, RZ, RZ, -R113 ;  /* 0x000000ffff71d224 */ /* 0x000fe200078e0a71 */
[----:B------:R-:W-:Y:S01]  /*8040*/  ISETP.GT.U32.AND P5, PT, R201, R117, PT ;  /* 0x00000075c900720c */ /* 0x000fe20003fa4070 */
[----:B------:R-:W-:Y:S02]  /*8050*/  IMAD.MOV R4, RZ, RZ, -R4 ;  /* 0x000000ffff047224 */ /* 0x000fe400078e0a04 */
[----:B------:R-:W-:Y:S02]  /*8060*/  VIADD R3, R0, 0xae ;  /* 0x000000ae00037836 */ /* 0x000fe40000000000 */
[----:B------:R-:W-:Y:S01]  /*8070*/  @!P2 IMAD.MOV R114, RZ, RZ, -R114 ;  /* 0x000000ffff72a224 */ /* 0x000fe200078e0a72 */
[----:B------:R-:W-:Y:S01]  /*8080*/  ISETP.GE.AND P2, PT, R119, RZ, PT ;  /* 0x000000ff7700720c */ /* 0x000fe20003f46270 */
[----:B------:R-:W-:Y:S01]  /*8090*/  IMAD R119, R201, R4, R120 ;  /* 0x00000004c9777224 */ /* 0x000fe200078e0278 */
[----:B------:R-:W-:Y:S01]  /*80a0*/  IABS R120, R3 ;  /* 0x0000000300787213 */ /* 0x000fe20000000000 */
[--C-:B------:R-:W-:Y:S01]  /*80b0*/  @!P0 IMAD.IADD R116, R116, 0x1, -R201.reuse ;  /* 0x0000000174748824 */ /* 0x100fe200078e0ac9 */
[----:B------:R-:W-:Y:S01]  /*80c0*/  ISETP.GE.AND P0, PT, R3, RZ, PT ;  /* 0x000000ff0300720c */ /* 0x000fe20003f06270 */
[----:B------:R-:W-:-:S02]  /*80d0*/  @!P6 IMAD.IADD R118, R118, 0x1, -R201 ;  /* 0x000000017676e824 */ /* 0x000fc400078e0ac9 */
[----:B------:R-:W-:Y:S02]  /*80e0*/  @!P3 IMAD.MOV R116, RZ, RZ, -R116 ;  /* 0x000000ffff74b224 */ /* 0x000fe400078e0a74 */
[----:B------:R-:W-:Y:S01]  /*80f0*/  IMAD.HI.U32 R3, R207, R120, RZ ;  /* 0x00000078cf037227 */ /* 0x000fe200078e00ff */
[----:B------:R-:W-:-:S03]  /*8100*/  ISETP.GT.U32.AND P3, PT, R201, R118, PT ;  /* 0x00000076c900720c */ /* 0x000fc60003f64070 */
[----:B------:R-:W-:Y:S01]  /*8110*/  @!P5 IMAD.IADD R117, R117, 0x1, -R201 ;  /* 0x000000017575d824 */ /* 0x000fe200078e0ac9 */
[C---:B------:R-:W-:Y:S01]  /*8120*/  ISETP.GT.U32.AND P5, PT, R201.reuse, R119, PT ;  /* 0x00000077c900720c */ /* 0x040fe20003fa4070 */
[----:B------:R-:W-:Y:S02]  /*8130*/  IMAD.MOV R3, RZ, RZ, -R3 ;  /* 0x000000ffff037224 */ /* 0x000fe400078e0a03 */
[C---:B------:R-:W-:Y:S02]  /*8140*/  VIADD R4, R0.reuse, 0xaf ;  /* 0x000000af00047836 */ /* 0x040fe40000000000 */
[C---:B------:R-:W-:Y:S02]  /*8150*/  IMAD R120, R201.reuse, R3, R120 ;  /* 0x00000003c9787224 */ /* 0x040fe400078e0278 */
[----:B------:R-:W-:Y:S01]  /*8160*/  VIADD R123, R0, 0xb0 ;  /* 0x000000b0007b7836 */ /* 0x000fe20000000000 */
[----:B------:R-:W-:Y:S01]  /*8170*/  IABS R122, R4 ;  /* 0x00000004007a7213 */ /* 0x000fe20000000000 */
[----:B------:R-:W-:Y:S01]  /*8180*/  @!P3 IMAD.IADD R118, R118, 0x1, -R201 ;  /* 0x000000017676b824 */ /* 0x000fe200078e0ac9 */
[----:B------:R-:W-:Y:S01]  /*8190*/  ISETP.GT.U32.AND P3, PT, R201, R120, PT ;  /* 0x00000078c900720c */ /* 0x000fe20003f64070 */
        /* <DEDUP_REMOVED lines=8> */
[----:B------:R-:W-:Y:S02]  /*8220*/  IMAD.MOV R4, RZ, RZ, -R4 ;  /* 0x000000ffff047224 */ /* 0x000fe400078e0a04 */
[----:B------:R-:W-:Y:S02]  /*8230*/  VIADD R123, R0, 0xb1 ;  /* 0x000000b1007b7836 */ /* 0x000fe40000000000 */
[----:B------:R-:W-:Y:S02]  /*8240*/  IMAD.MOV R3, RZ, RZ, -R121 ;  /* 0x000000ffff037224 */ /* 0x000fe400078e0a79 */
[C---:B------:R-:W-:Y:S01]  /*8250*/  IMAD R121, R201.reuse, R4, R122 ;  /* 0x00000004c9797224 */ /* 0x040fe200078e027a */
[----:B------:R-:W-:Y:S01]  /*8260*/  IABS R4, R123 ;  /* 0x0000007b00047213 */ /* 0x000fe20000000000 */
[----:B------:R-:W-:Y:S02]  /*8270*/  @!P3 IMAD.IADD R120, R120, 0x1, -R201 ;  /* 0x000000017878b824 */ /* 0x000fe400078e0ac9 */
[----:B------:R-:W-:-:S02]  /*8280*/  IMAD R122, R201, R3, R124 ;  /* 0x00000003c97a7224 */ /* 0x000fc400078e027c */
[----:B------:R-:W-:Y:S01]  /*8290*/  @!P4 IMAD.MOV R118, RZ, RZ, -R118 ;  /* 0x000000ffff76c224 */ /* 0x000fe200078e0a76 */
[----:B------:R-:W-:Y:S01]  /*82a0*/  ISETP.GT.U32.AND P3, PT, R201, R120, PT ;  /* 0x00000078c900720c */ /* 0x000fe20003f64070 */
[----:B------:R-:W-:Y:S01]  /*82b0*/  IMAD.HI.U32 R3, R207, R4, RZ ;  /* 0x00000004cf037227 */ /* 0x000fe200078e00ff */
[----:B------:R-:W-:-:S03]  /*82c0*/  ISETP.GT.U32.AND P4, PT, R201, R122, PT ;  /* 0x0000007ac900720c */ /* 0x000fc60003f84070 */
[----:B------:R-:W-:Y:S01]  /*82d0*/  @!P5 IMAD.IADD R119, R119, 0x1, -R201 ;  /* 0x000000017777d824 */ /* 0x000fe200078e0ac9 */
[----:B------:R-:W-:Y:S01]  /*82e0*/  ISETP.GT.U32.AND P5, PT, R201, R121, PT ;  /* 0x00000079c900720c */ /* 0x000fe20003fa4070 */
[----:B------:R-:W-:Y:S02]  /*82f0*/  IMAD.MOV R3, RZ, RZ, -R3 ;  /* 0x000000ffff037224 */ /* 0x000fe400078e0a03 */
[----:B------:R-:W-:Y:S01]  /*8300*/  @!P2 IMAD.MOV R119, RZ, RZ, -R119 ;  /* 0x000000ffff77a224 */ /* 0x000fe200078e0a77 */
[----:B------:R-:W-:Y:S01]  /*8310*/  ISETP.GE.AND P2, PT, R123, RZ, PT ;  /* 0x000000ff7b00720c */ /* 0x000fe20003f46270 */
[C---:B------:R-:W-:Y:S02]  /*8320*/  VIADD R127, R0.reuse, 0xb2 ;  /* 0x000000b2007f7836 */ /* 0x040fe40000000000 */
[----:B------:R-:W-:Y:S02]  /*8330*/  IMAD R123, R201, R3, R4 ;  /* 0x00000003c97b7224 */ /* 0x000fe400078e0204 */
[C---:B------:R-:W-:Y:S01]  /*8340*/  VIADD R129, R0.reuse, 0xb3 ;  /* 0x000000b300817836 */ /* 0x040fe20000000000 */
[----:B------:R-:W-:Y:S01]  /*8350*/  IABS R124, R127 ;  /* 0x0000007f007c7213 */ /* 0x000fe20000000000 */
[----:B------:R-:W-:-:S02]  /*8360*/  VIADD R130, R0, 0xb4 ;  /* 0x000000b400827836 */ /* 0x000fc40000000000 */
[--C-:B------:R-:W-:Y:S01]  /*8370*/  @!P3 IMAD.IADD R120, R120, 0x1, -R201.reuse ;  /* 0x000000017878b824 */ /* 0x100fe200078e0ac9 */
[----:B------:R-:W-:Y:S01]  /*8380*/  ISETP.GT.U32.AND P3, PT, R201, R123, PT ;  /* 0x0000007bc900720c */ /* 0x000fe20003f64070 */
[----:B------:R-:W-:Y:S01]  /*8390*/  @!P4 IMAD.IADD R122, R122, 0x1, -R201 ;  /* 0x000000017a7ac824 */ /* 0x000fe200078e0ac9 */
[----:B------:R-:W-:Y:S01]  /*83a0*/  IABS R126, R129 ;  /* 0x00000081007e7213 */ /* 0x000fe20000000000 */
[----:B------:R-:W-:Y:S01]  /*83b0*/  IMAD.HI.U32 R3, R207, R124, RZ ;  /* 0x0000007ccf037227 */ /* 0x000fe200078e00ff */
[----:B------:R-:W-:Y:S02]  /*83c0*/  IABS R128, R130 ;  /* 0x0000008200807213 */ /* 0x000fe40000000000 */
[----:B------:R-:W-:Y:S01]  /*83d0*/  ISETP.GT.U32.AND P4, PT, R201, R122, PT ;  /* 0x0000007ac900720c */ /* 0x000fe20003f84070 */
[----:B------:R-:W-:-:S04]  /*83e0*/  IMAD.HI.U32 R4, R207, R126, RZ ;  /* 0x0000007ecf047227 */ /* 0x000fc800078e00ff */
[----:B------:R-:W-:Y:S02]  /*83f0*/  @!P5 IMAD.IADD R121, R121, 0x1, -R201 ;  /* 0x000000017979d824 */ /* 0x000fe400078e0ac9 */
[----:B------:R-:W-:Y:S02]  /*8400*/  IMAD.MOV R3, RZ, RZ, -R3 ;  /* 0x000000ffff037224 */ /* 0x000fe400078e0a03 */
[----:B------:R-:W-:Y:S01]  /*8410*/  IMAD.HI.U32 R125, R207, R128, RZ ;  /* 0x00000080cf7d7227 */ /* 0x000fe200078e00ff */
[----:B------:R-:W-:-:S03]  /*8420*/  ISETP.GT.U32.AND P5, PT, R201, R121, PT ;  /* 0x00000079c900720c */ /* 0x000fc60003fa4070 */
[----:B------:R-:W-:Y:S02]  /*8430*/  IMAD.MOV R4, RZ, RZ, -R4 ;  /* 0x000000ffff047224 */ /* 0x000fe400078e0a04 */
[----:B------:R-:W-:Y:S02]  /*8440*/  IMAD R124, R201, R3, R124 ;  /* 0x00000003c97c7224 */ /* 0x000fe400078e027c */
[----:B------:R-:W-:Y:S02]  /*8450*/  IMAD.MOV R3, RZ, RZ, -R125 ;  /* 0x000000ffff037224 */ /* 0x000fe400078e0a7d */
[--C-:B------:R-:W-:Y:S02]  /*8460*/  @!P3 IMAD.IADD R123, R123, 0x1, -R201.reuse ;  /* 0x000000017b7bb824 */ /* 0x100fe400078e0ac9 */
[C---:B------:R-:W-:Y:S02]  /*8470*/  IMAD R125, R201.reuse, R4, R126 ;  /* 0x00000004c97d7224 */ /* 0x040fe400078e027e */
[--C-:B------:R-:W-:Y:S01]  /*8480*/  @!P4 IMAD.IADD R122, R122, 0x1, -R201.reuse ;  /* 0x000000017a7ac824 */ /* 0x100fe200078e0ac9 */
[C---:B------:R-:W-:Y:S01]  /*8490*/  ISETP.GT.U32.AND P3, PT, R201.reuse, R123, PT ;  /* 0x0000007bc900720c */ /* 0x040fe20003f64070 */
[C---:B------:R-:W-:Y:S01]  /*84a0*/  VIADD R126, R0.reuse, 0xb5 ;  /* 0x000000b5007e7836 */ /* 0x040fe20000000000 */
[C---:B------:R-:W-:Y:S01]  /*84b0*/  ISETP.GT.U32.AND P4, PT, R201.reuse, R125, PT ;  /* 0x0000007dc900720c */ /* 0x040fe20003f84070 */
[----:B------:R-:W-:Y:S01]  /*84c0*/  @!P0 IMAD.MOV R120, RZ, RZ, -R120 ;  /* 0x000000ffff788224 */ /* 0x000fe200078e0a78 */
[----:B------:R-:W-:Y:S01]  /*84d0*/  ISETP.GT.U32.AND P0, PT, R201, R124, PT ;  /* 0x0000007cc900720c */ /* 0x000fe20003f04070 */
[----:B------:R-:W-:Y:S01]  /*84e0*/  @!P5 IMAD.IADD R121, R121, 0x1, -R201 ;  /* 0x000000017979d824 */ /* 0x000fe200078e0ac9 */
[----:B------:R-:W-:Y:S01]  /*84f0*/  IABS R4, R126 ;  /* 0x0000007e00047213 */ /* 0x000fe20000000000 */
[----:B------:R-:W-:Y:S01]  /*8500*/  IMAD R128, R201, R3, R128 ;  /* 0x00000003c9807224 */ /* 0x000fe200078e0280 */
[----:B------:R-:W-:Y:S01]  /*8510*/  ISETP.GE.AND P5, PT, R127, RZ, PT ;  /* 0x000000ff7f00720c */ /* 0x000fe20003fa6270 */
[----:B------:R-:W-:-:S02]  /*8520*/  VIADD R127, R0, 0xb6 ;  /* 0x000000b6007f7836 */ /* 0x000fc40000000000 */
[----:B------:R-:W-:-:S04]  /*8530*/  IMAD.HI.U32 R3, R207, R4, RZ ;  /* 0x00000004cf037227 */ /* 0x000fc800078e00ff */
[--C-:B------:R-:W-:Y:S01]  /*8540*/  @!P3 IMAD.IADD R123, R123, 0x1, -R201.reuse ;  /* 0x000000017b7bb824 */ /* 0x100fe200078e0ac9 */
[----:B------:R-:W-:Y:S01]  /*8550*/  ISETP.GE.AND P3, PT, R130, RZ, PT ;  /* 0x000000ff8200720c */ /* 0x000fe20003f66270 */
[----:B------:R-:W-:Y:S01]  /*8560*/  @!P4 IMAD.IADD R125, R125, 0x1, -R201 ;  /* 0x000000017d7dc824 */ /* 0x000fe200078e0ac9 */
[----:B------:R-:W-:Y:S01]  /*8570*/  IABS R130, R127 ;  /* 0x0000007f00827213 */ /* 0x000fe20000000000 */
[----:B------:R-:W-:Y:S02]  /*8580*/  IMAD.MOV R3, RZ, RZ, -R3 ;  /* 0x000000ffff037224 */ /* 0x000fe400078e0a03 */
[----:B------:R-:W-:Y:S01]  /*8590*/  @!P6 IMAD.MOV R121, RZ, RZ, -R121 ;  /* 0x000000ffff79e224 */ /* 0x000fe200078e0a79 */
[----:B------:R-:W-:Y:S01]  /*85a0*/  ISETP.GE.AND P6, PT, R129, RZ, PT ;  /* 0x000000ff8100720c */ /* 0x000fe20003fc6270 */
[----:B------:R-:W-:Y:S01]  /*85b0*/  @!P0 IMAD.IADD R124, R124, 0x1, -R201 ;  /* 0x000000017c7c8824 */ /* 0x000fe200078e0ac9 */
[----:B------:R-:W-:Y:S01]  /*85c0*/  ISETP.GE.AND P0, PT, R126, RZ, PT ;  /* 0x000000ff7e00720c */ /* 0x000fe20003f06270 */
[----:B------:R-:W-:Y:S01]  /*85d0*/  @!P2 IMAD.MOV R123, RZ, RZ, -R123 ;  /* 0x000000ffff7ba224 */ /* 0x000fe200078e0a7b */
[C---:B------:R-:W-:Y:S01]  /*85e0*/  ISETP.GT.U32.AND P2, PT, R201.reuse, R125, PT ;  /* 0x0000007dc900720c */ /* 0x040fe20003f44070 */
[C---:B------:R-:W-:Y:S01]  /*85f0*/  IMAD R129, R201.reuse, R3, R4 ;  /* 0x00000003c9817224 */ /* 0x040fe200078e0204 */
[----:B------:R-:W-:Y:S01]  /*8600*/  ISETP.GT.U32.AND P4, PT, R201, R124, PT ;  /* 0x0000007cc900720c */ /* 0x000fe20003f84070 */
[----:B------:R-:W-:-:S04]  /*8610*/  IMAD.HI.U32 R3, R207, R130, RZ ;  /* 0x00000082cf037227 */ /* 0x000fc800078e00ff */
[----:B------:R-:W-:Y:S01]  /*8620*/  @!P1 IMAD.MOV R122, RZ, RZ, -R122 ;  /* 0x000000ffff7a9224 */ /* 0x000fe200078e0a7a */
[C---:B------:R-:W-:Y:S01]  /*8630*/  ISETP.GT.U32.AND P1, PT, R201.reuse, R128, PT ;  /* 0x00000080c900720c */ /* 0x040fe20003f24070 */
[----:B------:R-:W-:Y:S02]  /*8640*/  IMAD.MOV R3, RZ, RZ, -R3 ;  /* 0x000000ffff037224 */ /* 0x000fe400078e0a03 */
[----:B------:R-:W-:Y:S02]  /*8650*/  VIADD R126, R0, 0xb7 ;  /* 0x000000b7007e7836 */ /* 0x000fe40000000000 */
[----:B------:R-:W-:Y:S02]  /*8660*/  IMAD R130, R201, R3, R130 ;  /* 0x00000003c9827224 */ /* 0x000fe400078e0282 */
[--C-:B------:R-:W-:Y:S01]  /*8670*/  @!P2 IMAD.IADD R125, R125, 0x1, -R201.reuse ;  /* 0x000000017d7da824 */ /* 0x100fe200078e0ac9 */
[----:B------:R-:W-:Y:S01]  /*8680*/  IABS R132, R126 ;  /* 0x0000007e00847213 */ /* 0x000fe20000000000 */
[--C-:B------:R-:W-:Y:S01]  /*8690*/  @!P4 IMAD.IADD R124, R124, 0x1, -R201.reuse ;  /* 0x000000017c7cc824 */ /* 0x100fe200078e0ac9 */
[C---:B------:R-:W-:Y:S01]  /*86a0*/  ISETP.GT.U32.AND P2, PT, R201.reuse, R130, PT ;  /* 0x00000082c900720c */ /* 0x040fe20003f44070 */
[----:B------:R-:W-:Y:S01]  /*86b0*/  VIADD R135, R0, 0xb8 ;  /* 0x000000b800877836 */ /* 0x000fe20000000000 */
[----:B------:R-:W-:Y:S01]  /*86c0*/  ISETP.GT.U32.AND P4, PT, R201, R129, PT ;  /* 0x00000081c900720c */ /* 0x000fe20003f84070 */
[----:B------:R-:W-:-:S02]  /*86d0*/  @!P1 IMAD.IADD R128, R128, 0x1, -R201 ;  /* 0x0000000180809824 */ /* 0x000fc400078e0ac9 */
[----:B------:R-:W-:Y:S01]  /*86e0*/  VIADD R137, R0, 0xb9 ;  /* 0x000000b900897836 */ /* 0x000fe20000000000 */
[----:B------:R-:W-:Y:S01]  /*86f0*/  IABS R134, R135 ;  /* 0x0000008700867213 */ /* 0x000fe20000000000 */
[----:B------:R-:W-:Y:S01]  /*8700*/  IMAD.HI.U32 R3, R207, R132, RZ ;  /* 0x00000084cf037227 */ /* 0x000fe200078e00ff */
[----:B------:R-:W-:Y:S02]  /*8710*/  ISETP.GT.U32.AND P1, PT, R201, R128, PT ;  /* 0x00000080c900720c */ /* 0x000fe40003f24070 */
[----:B------:R-:W-:Y:S01]  /*8720*/  IABS R136, R137 ;  /* 0x0000008900887213 */ /* 0x000fe20000000000 */
[----:B------:R-:W-:-:S04]  /*8730*/  IMAD.HI.U32 R4, R207, R134, RZ ;  /* 0x00000086cf047227 */ /* 0x000fc800078e00ff */
[--C-:B------:R-:W-:Y:S02]  /*8740*/  @!P2 IMAD.IADD R130, R130, 0x1, -R201.reuse ;  /* 0x000000018282a824 */ /* 0x100fe400078e0ac9 */
[----:B------:R-:W-:Y:S01]  /*8750*/  @!P4 IMAD.IADD R129, R129, 0x1, -R201 ;  /* 0x000000018181c824 */ /* 0x000fe200078e0ac9 */
[----:B------:R-:W-:Y:S01]  /*8760*/  ISETP.GE.AND P4, PT, R126, RZ, PT ;  /* 0x000000ff7e00720c */ /* 0x000fe20003f86270 */
[----:B------:R-:W-:Y:S01]  /*8770*/  IMAD.MOV R3, RZ, RZ, -R3 ;  /* 0x000000ffff037224 */ /* 0x000fe200078e0a03 */
[----:B------:R-:W-:Y:S01]  /*8780*/  ISETP.GT.U32.AND P2, PT, R201, R130, PT ;  /* 0x00000082c900720c */ /* 0x000fe20003f44070 */
[----:B------:R-:W-:-:S04]  /*8790*/  IMAD.HI.U32 R126, R207, R136, RZ ;  /* 0x00000088cf7e7227 */ /* 0x000fc800078e00ff */
[----:B------:R-:W-:Y:S02]  /*87a0*/  IMAD.MOV R4, RZ, RZ, -R4 ;  /* 0x000000ffff047224 */ /* 0x000fe400078e0a04 */
[----:B------:R-:W-:Y:S02]  /*87b0*/  IMAD R131, R201, R3, R132 ;  /* 0x00000003c9837224 */ /* 0x000fe400078e0284 */
[----:B------:R-:W-:Y:S01]  /*87c0*/  @!P1 IMAD.IADD R128, R128, 0x1, -R201 ;  /* 0x0000000180809824 */ /* 0x000fe200078e0ac9 */
[----:B------:R-:W-:Y:S01]  /*87d0*/  ISETP.GE.AND P1, PT, R127, RZ, PT ;  /* 0x000000ff7f00720c */ /* 0x000fe20003f26270 */
[----:B------:R-:W-:Y:S02]  /*87e0*/  IMAD.MOV R126, RZ, RZ, -R126 ;  /* 0x000000ffff7e7224 */ /* 0x000fe400078e0a7e */
[C---:B------:R-:W-:Y:S02]  /*87f0*/  IMAD R132, R201.reuse, R4, R134 ;  /* 0x00000004c9847224 */ /* 0x040fe400078e0286 */
[----:B------:R-:W-:-:S02]  /*8800*/  IMAD R133, R201, R126, R136 ;  /* 0x0000007ec9857224 */ /* 0x000fc400078e0288 */
[----:B------:R-:W-:Y:S01]  /*8810*/  @!P3 IMAD.MOV R128, RZ, RZ, -R128 ;  /* 0x000000ffff80b224 */ /* 0x000fe200078e0a80 */
[C---:B------:R-:W-:Y:S01]  /*8820*/  ISETP.GT.U32.AND P3, PT, R201.reuse, R132, PT ;  /* 0x00000084c900720c */ /* 0x040fe20003f64070 */
[----:B------:R-:W-:Y:S01]  /*8830*/  @!P2 IMAD.IADD R130, R130, 0x1, -R201 ;  /* 0x000000018282a824 */ /* 0x000fe200078e0ac9 */
[C---:B------:R-:W-:Y:S01]  /*8840*/  ISETP.GT.U32.AND P2, PT, R201.reuse, R133, PT ;  /* 0x00000085c900720c */ /* 0x040fe20003f44070 */
[C---:B------:R-:W-:Y:S02]  /*8850*/  VIADD R127, R0.reuse, 0xba ;  /* 0x000000ba007f7836 */ /* 0x040fe40000000000 */
[----:B------:R-:W-:Y:S01]  /*8860*/  @!P6 IMAD.MOV R125, RZ, RZ, -R125 ;  /* 0x000000ffff7de224 */ /* 0x000fe200078e0a7d */
[C---:B------:R-:W-:Y:S01]  /*8870*/  ISETP.GT.U32.AND P6, PT, R201.reuse, R131, PT ;  /* 0x00000083c900720c */ /* 0x040fe20003fc4070 */
[C---:B------:R-:W-:Y:S01]  /*8880*/  VIADD R139, R0.reuse, 0xbb ;  /* 0x000000bb008b7836 */ /* 0x040fe20000000000 */
[----:B------:R-:W-:Y:S01]  /*8890*/  IABS R134, R127 ;  /* 0x0000007f00867213 */ /* 0x000fe20000000000 */
[----:B------:R-:W-:Y:S01]  /*88a0*/  @!P5 IMAD.MOV R124, RZ, RZ, -R124 ;  /* 0x000000ffff7cd224 */ /* 0x000fe200078e0a7c */
[----:B------:R-:W-:Y:S01]  /*88b0*/  ISETP.GT.U32.AND P5, PT, R201, R129, PT ;  /* 0x00000081c900720c */ /* 0x000fe20003fa4070 */
[----:B------:R-:W-:Y:S01]  /*88c0*/  VIADD R140, R0, 0xbc ;  /* 0x000000bc008c7836 */ /* 0x000fe20000000000 */
[----:B------:R-:W-:Y:S01]  /*88d0*/  IABS R126, R139 ;  /* 0x0000008b007e7213 */ /* 0x000fe20000000000 */
[----:B------:R-:W-:-:S02]  /*88e0*/  @!P3 IMAD.IADD R132, R132, 0x1, -R201 ;  /* 0x000000018484b824 */ /* 0x000fc400078e0ac9 */
[----:B------:R-:W-:Y:S01]  /*88f0*/  IMAD.HI.U32 R3, R207, R134, RZ ;  /* 0x00000086cf037227 */ /* 0x000fe200078e00ff */
[----:B------:R-:W-:-:S03]  /*8900*/  IABS R136, R140 ;  /* 0x0000008c00887213 */ /* 0x000fc60000000000 */
[----:B------:R-:W-:Y:S01]  /*8910*/  @!P2 IMAD.IADD R133, R133, 0x1, -R201 ;  /* 0x000000018585a824 */ /* 0x000fe200078e0ac9 */
[----:B------:R-:W-:Y:S01]  /*8920*/  ISETP.GT.U32.AND P2, PT, R201, R132, PT ;  /* 0x00000084c900720c */ /* 0x000fe20003f44070 */
[----:B------:R-:W-:Y:S02]  /*8930*/  IMAD.MOV R4, RZ, RZ, -R3 ;  /* 0x000000ffff047224 */ /* 0x000fe400078e0a03 */
[----:B------:R-:W-:-:S04]  /*8940*/  IMAD.HI.U32 R3, R207, R126, RZ ;  /* 0x0000007ecf037227 */ /* 0x000fc800078e00ff */
[----:B------:R-:W-:Y:S01]  /*8950*/  @!P6 IMAD.IADD R131, R131, 0x1, -R201 ;  /* 0x000000018383e824 */ /* 0x000fe200078e0ac9 */
[----:B------:R-:W-:Y:S01]  /*8960*/  ISETP.GE.AND P6, PT, R137, RZ, PT ;  /* 0x000000ff8900720c */ /* 0x000fe20003fc6270 */
[----:B------:R-:W-:Y:S02]  /*8970*/  IMAD.MOV R3, RZ, RZ, -R3 ;  /* 0x000000ffff037224 */ /* 0x000fe400078e0a03 */
[--C-:B------:R-:W-:Y:S01]  /*8980*/  @!P5 IMAD.IADD R129, R129, 0x1, -R201.reuse ;  /* 0x000000018181d824 */ /* 0x100fe200078e0ac9 */
[----:B------:R-:W-:Y:S01]  /*8990*/  ISETP.GE.AND P5, PT, R135, RZ, PT ;  /* 0x000000ff8700720c */ /* 0x000fe20003fa6270 */
[C---:B------:R-:W-:Y:S01]  /*89a0*/  IMAD R135, R201.reuse, R3, R126 ;  /* 0x00000003c9877224 */ /* 0x040fe200078e027e */
[C---:B------:R-:W-:Y:S01]  /*89b0*/  ISETP.GT.U32.AND P3, PT, R201.reuse, R131, PT ;  /* 0x00000083c900720c */ /* 0x040fe20003f64070 */
[----:B------:R-:W-:Y:S02]  /*89c0*/  @!P2 IMAD.IADD R132, R132, 0x1, -R201 ;  /* 0x000000018484a824 */ /* 0x000fe400078e0ac9 */
[C---:B------:R-:W-:Y:S01]  /*89d0*/  IMAD R134, R201.reuse, R4, R134 ;  /* 0x00000004c9867224 */ /* 0x040fe200078e0286 */
[----:B------:R-:W-:Y:S01]  /*89e0*/  ISETP.GT.U32.AND P2, PT, R201, R135, PT ;  /* 0x00000087c900720c */ /* 0x000fe20003f44070 */
[----:B------:R-:W-:-:S02]  /*89f0*/  VIADD R141, R0, 0xbd ;  /* 0x000000bd008d7836 */ /* 0x000fc40000000000 */
[----:B------:R-:W-:-:S03]  /*8a00*/  IMAD.HI.U32 R3, R207, R136, RZ ;  /* 0x00000088cf037227 */ /* 0x000fc600078e00ff */
[----:B------:R-:W-:Y:S01]  /*8a10*/  IABS R126, R141 ;  /* 0x0000008d007e7213 */ /* 0x000fe20000000000 */
[----:B------:R-:W-:Y:S01]  /*8a20*/  @!P0 IMAD.MOV R129, RZ, RZ, -R129 ;  /* 0x000000ffff818224 */ /* 0x000fe200078e0a81 */
[----:B------:R-:W-:Y:S01]  /*8a30*/  ISETP.GT.U32.AND P0, PT, R201, R133, PT ;  /* 0x00000085c900720c */ /* 0x000fe20003f04070 */
[----:B------:R-:W-:Y:S01]  /*8a40*/  @!P3 IMAD.IADD R131, R131, 0x1, -R201 ;  /* 0x000000018383b824 */ /* 0x000fe200078e0ac9 */
[----:B------:R-:W-:Y:S01]  /*8a50*/  ISETP.GT.U32.AND P3, PT, R201, R134, PT ;  /* 0x00000086c900720c */ /* 0x000fe20003f64070 */
[----:B------:R-:W-:Y:S02]  /*8a60*/  IMAD.MOV R4, RZ, RZ, -R3 ;  /* 0x000000ffff047224 */ /* 0x000fe400078e0a03 */
[----:B------:R-:W-:Y:S02]  /*8a70*/  @!P2 IMAD.IADD R135, R135, 0x1, -R201 ;  /* 0x000000018787a824 */ /* 0x000fe400078e0ac9 */
[----:B------:R-:W-:-:S03]  /*8a80*/  IMAD.HI.U32 R3, R207, R126, RZ ;  /* 0x0000007ecf037227 */ /* 0x000fc600078e00ff */
[----:B------:R-:W-:Y:S01]  /*8a90*/  ISETP.GT.U32.AND P2, PT, R201, R135, PT ;  /* 0x00000087c900720c */ /* 0x000fe20003f44070 */
[----:B------:R-:W-:Y:S02]  /*8aa0*/  IMAD.MOV R137, RZ, RZ, -R3 ;  /* 0x000000ffff897224 */ /* 0x000fe400078e0a03 */
[----:B------:R-:W-:Y:S02]  /*8ab0*/  VIADD R142, R0, 0xbe ;  /* 0x000000be008e7836 */ /* 0x000fe40000000000 */
[--C-:B------:R-:W-:Y:S01]  /*8ac0*/  @!P3 IMAD.IADD R134, R134, 0x1, -R201.reuse ;  /* 0x000000018686b824 */ /* 0x100fe200078e0ac9 */
[----:B------:R-:W-:Y:S01]  /*8ad0*/  ISETP.GE.AND P3, PT, R139, RZ, PT ;  /* 0x000000ff8b00720c */ /* 0x000fe20003f66270 */
[----:B------:R-:W-:Y:S01]  /*8ae0*/  @!P1 IMAD.MOV R130, RZ, RZ, -R130 ;  /* 0x000000ffff829224 */ /* 0x000fe200078e0a82 */
[----:B------:R-:W-:Y:S01]  /*8af0*/  IABS R138, R142 ;  /* 0x0000008e008a7213 */ /* 0x000fe20000000000 */
[C---:B------:R-:W-:Y:S01]  /*8b00*/  IMAD R137, R201.reuse, R137, R126 ;  /* 0x00000089c9897224 */ /* 0x040fe200078e027e */
[----:B------:R-:W-:Y:S01]  /*8b10*/  ISETP.GT.U32.AND P1, PT, R201, R134, PT ;  /* 0x00000086c900720c */ /* 0x000fe20003f24070 */
[----:B------:R-:W-:Y:S01]  /*8b20*/  @!P0 IMAD.IADD R133, R133, 0x1, -R201 ;  /* 0x0000000185858824 */ /* 0x000fe200078e0ac9 */
[----:B------:R-:W-:Y:S01]  /*8b30*/  ISETP.GE.AND P0, PT, R127, RZ, PT ;  /* 0x000000ff7f00720c */ /* 0x000fe20003f06270 */
[----:B------:R-:W-:-:S02]  /*8b40*/  IMAD R136, R201, R4, R136 ;  /* 0x00000004c9887224 */ /* 0x000fc400078e0288 */
[----:B------:R-:W-:Y:S01]  /*8b50*/  @!P2 IMAD.IADD R135, R135, 0x1, -R201 ;  /* 0x000000018787a824 */ /* 0x000fe200078e0ac9 */
[C---:B------:R-:W-:Y:S01]  /*8b60*/  ISETP.GT.U32.AND P2, PT, R201.reuse, R137, PT ;  /* 0x00000089c900720c */ /* 0x040fe20003f44070 */
[----:B------:R-:W-:Y:S01]  /*8b70*/  @!P4 IMAD.MOV R131, RZ, RZ, -R131 ;  /* 0x000000ffff83c224 */ /* 0x000fe200078e0a83 */
[----:B------:R-:W-:Y:S01]  /*8b80*/  ISETP.GT.U32.AND P4, PT, R201, R136, PT ;  /* 0x00000088c900720c */ /* 0x000fe20003f84070 */
[----:B------:R-:W-:-:S04]  /*8b90*/  IMAD.HI.U32 R3, R207, R138, RZ ;  /* 0x0000008acf037227 */ /* 0x000fc800078e00ff */
[----:B------:R-:W-:Y:S02]  /*8ba0*/  VIADD R126, R0, 0xbf ;  /* 0x000000bf007e7836 */ /* 0x000fe40000000000 */
[----:B------:R-:W-:Y:S01]  /*8bb0*/  @!P1 IMAD.IADD R134, R134, 0x1, -R201 ;  /* 0x0000000186869824 */ /* 0x000fe200078e0ac9 */
[----:B------:R-:W-:Y:S01]  /*8bc0*/  ISETP.GE.AND P1, PT, R142, RZ, PT ;  /* 0x000000ff8e00720c */ /* 0x000fe20003f26270 */
[----:B------:R-:W-:Y:S01]  /*8bd0*/  IMAD.MOV R3, RZ, RZ, -R3 ;  /* 0x000000ffff037224 */ /* 0x000fe200078e0a03 */
[----:B------:R-:W-:Y:S01]  /*8be0*/  IABS R4, R126 ;  /* 0x0000007e00047213 */ /* 0x000fe20000000000 */
[----:B------:R-:W-:Y:S01]  /*8bf0*/  @!P0 IMAD.MOV R134, RZ, RZ, -R134 ;  /* 0x000000ffff868224 */ /* 0x000fe200078e0a86 */
[----:B------:R-:W-:Y:S01]  /*8c00*/  ISETP.GE.AND P0, PT, R126, RZ, PT ;  /* 0x000000ff7e00720c */ /* 0x000fe20003f06270 */
[----:B------:R-:W-:Y:S02]  /*8c10*/  IMAD R138, R201, R3, R138 ;  /* 0x00000003c98a7224 */ /* 0x000fe400078e028a */
[----:B------:R-:W-:-:S02]  /*8c20*/  VIADD R126, R0, 0xc0 ;  /* 0x000000c0007e7836 */ /* 0x000fc40000000000 */
[----:B------:R-:W-:Y:S02]  /*8c30*/  @!P2 IMAD.IADD R137, R137, 0x1, -R201 ;  /* 0x000000018989a824 */ /* 0x000fe400078e0ac9 */
[----:B------:R-:W-:-:S03]  /*8c40*/  IMAD.HI.U32 R3, R207, R4, RZ ;  /* 0x00000004cf037227 */ /* 0x000fc600078e00ff */
[C---:B------:R-:W-:Y:S01]  /*8c50*/  ISETP.GT.U32.AND P2, PT, R201.reuse, R137, PT ;  /* 0x00000089c900720c */ /* 0x040fe20003f44070 */
[----:B------:R-:W-:Y:S01]  /*8c60*/  @!P3 IMAD.MOV R135, RZ, RZ, -R135 ;  /* 0x000000ffff87b224 */ /* 0x000fe200078e0a87 */
[C---:B------:R-:W-:Y:S01]  /*8c70*/  ISETP.GT.U32.AND P3, PT, R201.reuse, R138, PT ;  /* 0x0000008ac900720c */ /* 0x040fe20003f64070 */
[----:B------:R-:W-:Y:S01]  /*8c80*/  @!P5 IMAD.MOV R132, RZ, RZ, -R132 ;  /* 0x000000ffff84d224 */ /* 0x000fe200078e0a84 */
[----:B------:R-:W-:Y:S01]  /*8c90*/  ISETP.GE.AND P5, PT, R140, RZ, PT ;  /* 0x000000ff8c00720c */ /* 0x000fe20003fa6270 */
[----:B------:R-:W-:Y:S01]  /*8ca0*/  @!P4 IMAD.IADD R136, R136, 0x1, -R201 ;  /* 0x000000018888c824 */ /* 0x000fe200078e0ac9 */
[----:B------:R-:W-:Y:S01]  /*8cb0*/  IABS R140, R126 ;  /* 0x0000007e008c7213 */ /* 0x000fe20000000000 */
[----:B------:R-:W-:Y:S02]  /*8cc0*/  IMAD.MOV R3, RZ, RZ, -R3 ;  /* 0x000000ffff037224 */ /* 0x000fe400078e0a03 */
[----:B------:R-:W-:Y:S01]  /*8cd0*/  @!P6 IMAD.MOV R133, RZ, RZ, -R133 ;  /* 0x000000ffff85e224 */ /* 0x000fe200078e0a85 */
[C---:B------:R-:W-:Y:S01]  /*8ce0*/  ISETP.GT.U32.AND P4, PT, R201.reuse, R136, PT ;  /* 0x00000088c900720c */ /* 0x040fe20003f84070 */
[----:B------:R-:W-:Y:S01]  /*8cf0*/  IMAD R139, R201, R3, R4 ;  /* 0x00000003c98b7224 */ /* 0x000fe200078e0204 */
[----:B------:R-:W-:Y:S01]  /*8d00*/  ISETP.GE.AND P6, PT, R141, RZ, PT ;  /* 0x000000ff8d00720c */ /* 0x000fe20003fc6270 */
[----:B------:R-:W-:-:S04]  /*8d10*/  IMAD.HI.U32 R3, R207, R140, RZ ;  /* 0x0000008ccf037227 */ /* 0x000fc800078e00ff */
[----:B------:R-:W-:Y:S02]  /*8d20*/  IMAD.MOV R4, RZ, RZ, -R3 ;  /* 0x000000ffff047224 */ /* 0x000fe400078e0a03 */
[--C-:B------:R-:W-:Y:S02]  /*8d30*/  @!P3 IMAD.IADD R138, R138, 0x1, -R201.reuse ;  /* 0x000000018a8ab824 */ /* 0x100fe400078e0ac9 */
[----:B------:R-:W-:Y:S02]  /*8d40*/  VIADD R127, R0, 0xc1 ;  /* 0x000000c1007f7836 */ /* 0x000fe40000000000 */
[--C-:B------:R-:W-:Y:S01]  /*8d50*/  @!P2 IMAD.IADD R137, R137, 0x1, -R201.reuse ;  /* 0x000000018989a824 */ /* 0x100fe200078e0ac9 */
[C---:B------:R-:W-:Y:S01]  /*8d60*/  ISETP.GT.U32.AND P3, PT, R201.reuse, R138, PT ;  /* 0x0000008ac900720c */ /* 0x040fe20003f64070 */
[----:B------:R-:W-:Y:S01]  /*8d70*/  IMAD R140, R201, R4, R140 ;  /* 0x00000004c98c7224 */ /* 0x000fe200078e028c */
[----:B------:R-:W-:Y:S01]  /*8d80*/  ISETP.GE.AND P2, PT, R127, RZ, PT ;  /* 0x000000ff7f00720c */ /* 0x000fe20003f46270 */
[----:B------:R-:W-:Y:S01]  /*8d90*/  @!P4 IMAD.IADD R136, R136, 0x1, -R201 ;  /* 0x000000018888c824 */ /* 0x000fe200078e0ac9 */
[----:B------:R-:W-:Y:S01]  /*8da0*/  ISETP.GE.AND P4, PT, R126, RZ, PT ;  /* 0x000000ff7e00720c */ /* 0x000fe20003f86270 */
[----:B------:R-:W-:Y:S01]  /*8db0*/  @!P6 IMAD.MOV R137, RZ, RZ, -R137 ;  /* 0x000000ffff89e224 */ /* 0x000fe200078e0a89 */
[----:B------:R-:W-:Y:S01]  /*8dc0*/  IABS R126, R127 ;  /* 0x0000007f007e7213 */ /* 0x000fe20000000000 */
[----:B------:R-:W-:Y:S01]  /*8dd0*/  VIADD R141, R0, 0xc2 ;  /* 0x000000c2008d7836 */ /* 0x000fe20000000000 */
[C---:B------:R-:W-:Y:S01]  /*8de0*/  ISETP.GT.U32.AND P6, PT, R201.reuse, R140, PT ;  /* 0x0000008cc900720c */ /* 0x040fe20003fc4070 */
[----:B------:R-:W-:Y:S01]  /*8df0*/  @!P5 IMAD.MOV R136, RZ, RZ, -R136 ;  /* 0x000000ffff88d224 */ /* 0x000fe200078e0a88 */
[----:B------:R-:W-:Y:S01]  /*8e00*/  ISETP.GT.U32.AND P5, PT, R201, R139, PT ;  /* 0x0000008bc900720c */ /* 0x000fe20003fa4070 */
[----:B------:R-:W-:Y:S01]  /*8e10*/  IMAD.HI.U32 R3, R207, R126, RZ ;  /* 0x0000007ecf037227 */ /* 0x000fe200078e00ff */
[----:B------:R-:W-:-:S03]  /*8e20*/  IABS R142, R141 ;  /* 0x0000008d008e7213 */ /* 0x000fc60000000000 */
[----:B------:R-:W-:Y:S02]  /*8e30*/  VIADD R127, R0, 0xc3 ;  /* 0x000000c3007f7836 */ /* 0x000fe40000000000 */
[----:B------:R-:W-:Y:S02]  /*8e40*/  IMAD.MOV R3, RZ, RZ, -R3 ;  /* 0x000000ffff037224 */ /* 0x000fe400078e0a03 */
[--C-:B------:R-:W-:Y:S01]  /*8e50*/  @!P3 IMAD.IADD R138, R138, 0x1, -R201.reuse ;  /* 0x000000018a8ab824 */ /* 0x100fe200078e0ac9 */
[----:B------:R-:W-:Y:S01]  /*8e60*/  ISETP.GE.AND P3, PT, R141, RZ, PT ;  /* 0x000000ff8d00720c */ /* 0x000fe20003f66270 */
[----:B------:R-:W-:Y:S01]  /*8e70*/  IMAD R141, R201, R3, R126 ;  /* 0x00000003c98d7224 */ /* 0x000fe200078e027e */
[----:B------:R-:W-:Y:S01]  /*8e80*/  IABS R126, R127 ;  /* 0x0000007f007e7213 */ /* 0x000fe20000000000 */
[----:B------:R-:W-:Y:S02]  /*8e90*/  @!P6 IMAD.IADD R140, R140, 0x1, -R201 ;  /* 0x000000018c8ce824 */ /* 0x000fe400078e0ac9 */
[----:B------:R-:W-:-:S03]  /*8ea0*/  IMAD.HI.U32 R3, R207, R142, RZ ;  /* 0x0000008ecf037227 */ /* 0x000fc600078e00ff */
[----:B------:R-:W-:Y:S01]  /*8eb0*/  ISETP.GT.U32.AND P6, PT, R201, R140, PT ;  /* 0x0000008cc900720c */ /* 0x000fe20003fc4070 */
[----:B------:R-:W-:Y:S02]  /*8ec0*/  IMAD.MOV R4, RZ, RZ, -R3 ;  /* 0x000000ffff047224 */ /* 0x000fe400078e0a03 */
[----:B------:R-:W-:-:S04]  /*8ed0*/  IMAD.HI.U32 R3, R207, R126, RZ ;  /* 0x0000007ecf037227 */ /* 0x000fc800078e00ff */
[----:B------:R-:W-:Y:S02]  /*8ee0*/  @!P5 IMAD.IADD R139, R139, 0x1, -R201 ;  /* 0x000000018b8bd824 */ /* 0x000fe400078e0ac9 */
[----:B------:R-:W-:Y:S02]  /*8ef0*/  IMAD.MOV R3, RZ, RZ, -R3 ;  /* 0x000000ffff037224 */ /* 0x000fe400078e0a03 */
[----:B------:R-:W-:Y:S01]  /*8f00*/  @!P1 IMAD.MOV R138, RZ, RZ, -R138 ;  /* 0x000000ffff8a9224 */ /* 0x000fe200078e0a8a */
[C---:B------:R-:W-:Y:S01]  /*8f10*/  ISETP.GT.U32.AND P1, PT, R201.reuse, R141, PT ;  /* 0x0000008dc900720c */ /* 0x040fe20003f24070 */
[C---:B------:R-:W-:Y:S01]  /*8f20*/  IMAD R143, R201.reuse, R3, R126 ;  /* 0x00000003c98f7224 */ /* 0x040fe200078e027e */
[C---:B------:R-:W-:Y:S01]  /*8f30*/  ISETP.GT.U32.AND P5, PT, R201.reuse, R139, PT ;  /* 0x0000008bc900720c */ /* 0x040fe20003fa4070 */
[----:B------:R-:W-:Y:S02]  /*8f40*/  @!P6 IMAD.IADD R140, R140, 0x1, -R201 ;  /* 0x000000018c8ce824 */ /* 0x000fe400078e0ac9 */
[----:B------:R-:W-:Y:S01]  /*8f50*/  VIADD R145, R0, 0xc4 ;  /* 0x000000c400917836 */ /* 0x000fe20000000000 */
[C---:B------:R-:W-:Y:S01]  /*8f60*/  ISETP.GT.U32.AND P6, PT, R201.reuse, R143, PT ;  /* 0x0000008fc900720c */ /* 0x040fe20003fc4070 */
[----:B------:R-:W-:-:S02]  /*8f70*/  IMAD R142, R201, R4, R142 ;  /* 0x00000004c98e7224 */ /* 0x000fc400078e028e */
[C---:B------:R-:W-:Y:S01]  /*8f80*/  VIADD R147, R0.reuse, 0xc5 ;  /* 0x000000c500937836 */ /* 0x040fe20000000000 */
[----:B------:R-:W-:Y:S01]  /*8f90*/  IABS R144, R145 ;  /* 0x0000009100907213 */ /* 0x000fe20000000000 */
[----:B------:R-:W-:Y:S02]  /*8fa0*/  VIADD R149, R0, 0xc6 ;  /* 0x000000c600957836 */ /* 0x000fe40000000000 */
[--C-:B------:R-:W-:Y:S01]  /*8fb0*/  @!P1 IMAD.IADD R141, R141, 0x1, -R201.reuse ;  /* 0x000000018d8d9824 */ /* 0x100fe200078e0ac9 */
[----:B------:R-:W-:Y:S01]  /*8fc0*/  IABS R126, R147 ;  /* 0x00000093007e7213 */ /* 0x000fe20000000000 */
[--C-:B------:R-:W-:Y:S01]  /*8fd0*/  @!P5 IMAD.IADD R139, R139, 0x1, -R201.reuse ;  /* 0x000000018b8bd824 */ /* 0x100fe200078e0ac9 */
[----:B------:R-:W-:Y:S01]  /*8fe0*/  ISETP.GT.U32.AND P5, PT, R201, R142, PT ;  /* 0x0000008ec900720c */ /* 0x000fe20003fa4070 */
[----:B------:R-:W-:Y:S01]  /*8ff0*/  IMAD.HI.U32 R3, R207, R144, RZ ;  /* 0x00000090cf037227 */ /* 0x000fe200078e00ff */
[----:B------:R-:W-:Y:S02]  /*9000*/  ISETP.GT.U32.AND P1, PT, R201, R141, PT ;  /* 0x0000008dc900720c */ /* 0x000fe40003f24070 */
[----:B------:R-:W-:Y:S01]  /*9010*/  IABS R146, R149 ;  /* 0x0000009500927213 */ /* 0x000fe20000000000 */
[----:B------:R-:W-:Y:S01]  /*9020*/  @!P6 IMAD.IADD R143, R143, 0x1, -R201 ;  /* 0x000000018f8fe824 */ /* 0x000fe200078e0ac9 */
[----:B------:R-:W-:Y:S01]  /*9030*/  ISETP.GE.AND P6, PT, R145, RZ, PT ;  /* 0x000000ff9100720c */ /* 0x000fe20003fc6270 */
[----:B------:R-:W-:-:S02]  /*9040*/  IMAD.MOV R3, RZ, RZ, -R3 ;  /* 0x000000ffff037224 */ /* 0x000fc400078e0a03 */
[----:B------:R-:W-:Y:S01]  /*9050*/  @!P4 IMAD.MOV R140, RZ, RZ, -R140 ;  /* 0x000000ffff8cc224 */ /* 0x000fe200078e0a8c */
[C---:B------:R-:W-:Y:S01]  /*9060*/  ISETP.GT.U32.AND P4, PT, R201.reuse, R143, PT ;  /* 0x0000008fc900720c */ /* 0x040fe20003f84070 */
[----:B------:R-:W-:Y:S02]  /*9070*/  IMAD R144, R201, R3, R144 ;  /* 0x00000003c9907224 */ /* 0x000fe400078e0290 */
[----:B------:R-:W-:-:S04]  /*9080*/  IMAD.HI.U32 R3, R207, R126, RZ ;  /* 0x0000007ecf037227 */ /* 0x000fc800078e00ff */
[----:B------:R-:W-:-:S04]  /*9090*/  IMAD.HI.U32 R4, R207, R146, RZ ;  /* 0x00000092cf047227 */ /* 0x000fc800078e00ff */
[----:B------:R-:W-:Y:S01]  /*90a0*/  @!P5 IMAD.IADD R142, R142, 0x1, -R201 ;  /* 0x000000018e8ed824 */ /* 0x000fe200078e0ac9 */
[----:B------:R-:W-:Y:S01]  /*90b0*/  ISETP.GE.AND P5, PT, R127, RZ, PT ;  /* 0x000000ff7f00720c */ /* 0x000fe20003fa6270 */
[----:B------:R-:W-:Y:S02]  /*90c0*/  IMAD.MOV R3, RZ, RZ, -R3 ;  /* 0x000000ffff037224 */ /* 0x000fe400078e0a03 */
[----:B------:R-:W-:Y:S02]  /*90d0*/  IMAD.MOV R4, RZ, RZ, -R4 ;  /* 0x000000ffff047224 */ /* 0x000fe400078e0a04 */
[----:B------:R-:W-:Y:S01]  /*90e0*/  @!P1 IMAD.IADD R141, R141, 0x1, -R201 ;  /* 0x000000018d8d9824 */ /* 0x000fe200078e0ac9 */
[C---:B------:R-:W-:Y:S01]  /*90f0*/  ISETP.GT.U32.AND P1, PT, R201.reuse, R144, PT ;  /* 0x00000090c900720c */ /* 0x040fe20003f24070 */
[----:B------:R-:W-:Y:S01]  /*9100*/  @!P0 IMAD.MOV R139, RZ, RZ, -R139 ;  /* 0x000000ffff8b8224 */ /* 0x000fe200078e0a8b */
[C---:B------:R-:W-:Y:S01]  /*9110*/  ISETP.GT.U32.AND P0, PT, R201.reuse, R142, PT ;  /* 0x0000008ec900720c */ /* 0x040fe20003f04070 */
[----:B------:R-:W-:-:S02]  /*9120*/  IMAD R145, R201, R3, R126 ;  /* 0x00000003c9917224 */ /* 0x000fc400078e027e */
[----:B------:R-:W-:Y:S02]  /*9130*/  IMAD R146, R201, R4, R146 ;  /* 0x00000004c9927224 */ /* 0x000fe400078e0292 */
[----:B------:R-:W-:Y:S01]  /*9140*/  @!P4 IMAD.IADD R143, R143, 0x1, -R201 ;  /* 0x000000018f8fc824 */ /* 0x000fe200078e0ac9 */
[C---:B------:R-:W-:Y:S01]  /*9150*/  ISETP.GT.U32.AND P4, PT, R201.reuse, R145, PT ;  /* 0x00000091c900720c */ /* 0x040fe20003f84070 */
[----:B------:R-:W-:Y:S01]  /*9160*/  @!P2 IMAD.MOV R141, RZ, RZ, -R141 ;  /* 0x000000ffff8da224 */ /* 0x000fe200078e0a8d */
[----:B------:R-:W-:Y:S01]  /*9170*/  ISETP.GT.U32.AND P2, PT, R201, R146, PT ;  /* 0x00000092c900720c */ /* 0x000fe20003f44070 */
[----:B------:R-:W-:Y:S02]  /*9180*/  VIADD R127, R0, 0xc7 ;  /* 0x000000c7007f7836 */ /* 0x000fe40000000000 */
[--C-:B------:R-:W-:Y:S02]  /*9190*/  @!P1 IMAD.IADD R144, R144, 0x1, -R201.reuse ;  /* 0x0000000190909824 */ /* 0x100fe400078e0ac9 */
[--C-:B------:R-:W-:Y:S01]  /*91a0*/  @!P0 IMAD.IADD R142, R142, 0x1, -R201.reuse ;  /* 0x000000018e8e8824 */ /* 0x100fe200078e0ac9 */
[----:B------:R-:W-:Y:S01]  /*91b0*/  ISETP.GE.AND P0, PT, R147, RZ, PT ;  /* 0x000000ff9300720c */ /* 0x000fe20003f06270 */
[C---:B------:R-:W-:Y:S01]  /*91c0*/  VIADD R147, R0.reuse, 0xc8 ;  /* 0x000000c800937836 */ /* 0x040fe20000000000 */
[----:B------:R-:W-:Y:S01]  /*91d0*/  ISETP.GT.U32.AND P1, PT, R201, R144, PT ;  /* 0x00000090c900720c */ /* 0x000fe20003f24070 */
[----:B------:R-:W-:Y:S01]  /*91e0*/  VIADD R151, R0, 0xc9 ;  /* 0x000000c900977836 */ /* 0x000fe20000000000 */
[----:B------:R-:W-:Y:S01]  /*91f0*/  IABS R126, R127 ;  /* 0x0000007f007e7213 */ /* 0x000fe20000000000 */
[--C-:B------:R-:W-:Y:S01]  /*9200*/  @!P4 IMAD.IADD R145, R145, 0x1, -R201.reuse ;  /* 0x000000019191c824 */ /* 0x100fe200078e0ac9 */
[----:B------:R-:W-:Y:S01]  /*9210*/  IABS R148, R147 ;  /* 0x0000009300947213 */ /* 0x000fe20000000000 */
[----:B------:R-:W-:-:S02]  /*9220*/  @!P2 IMAD.IADD R146, R146, 0x1, -R201 ;  /* 0x000000019292a824 */ /* 0x000fc400078e0ac9 */
[----:B------:R-:W-:Y:S01]  /*9230*/  IMAD.HI.U32 R3, R207, R126, RZ ;  /* 0x0000007ecf037227 */ /* 0x000fe200078e00ff */
[C---:B------:R-:W-:Y:S02]  /*9240*/  ISETP.GT.U32.AND P4, PT, R201.reuse, R145, PT ;  /* 0x00000091c900720c */ /* 0x040fe40003f84070 */
[----:B------:R-:W-:Y:S01]  /*9250*/  ISETP.GT.U32.AND P2, PT, R201, R146, PT ;  /* 0x00000092c900720c */ /* 0x000fe20003f44070 */
[----:B------:R-:W-:-:S04]  /*9260*/  IMAD.HI.U32 R4, R207, R148, RZ ;  /* 0x00000094cf047227 */ /* 0x000fc800078e00ff */
[----:B------:R-:W-:Y:S01]  /*9270*/  @!P5 IMAD.MOV R143, RZ, RZ, -R143 ;  /* 0x000000ffff8fd224 */ /* 0x000fe200078e0a8f */
[----:B------:R-:W-:Y:S01]  /*9280*/  ISETP.GE.AND P5, PT, R127, RZ, PT ;  /* 0x000000ff7f00720c */ /* 0x000fe20003fa6270 */
[----:B------:R-:W-:Y:S01]  /*9290*/  IMAD.MOV R3, RZ, RZ, -R3 ;  /* 0x000000ffff037224 */ /* 0x000fe200078e0a03 */
[----:B------:R-:W-:Y:S01]  /*92a0*/  IABS R127, R151 ;  /* 0x00000097007f7213 */ /* 0x000fe20000000000 */
[----:B------:R-:W-:Y:S02]  /*92b0*/  IMAD.MOV R4, RZ, RZ, -R4 ;  /* 0x000000ffff047224 */ /* 0x000fe400078e0a04 */
[----:B------:R-:W-:Y:S01]  /*92c0*/  @!P1 IMAD.IADD R144, R144, 0x1, -R201 ;  /* 0x0000000190909824 */ /* 0x000fe200078e0ac9 */
[----:B------:R-:W-:Y:S01]  /*92d0*/  ISETP.GE.AND P1, PT, R147, RZ, PT ;  /* 0x000000ff9300720c */ /* 0x000fe20003f26270 */
[C---:B------:R-:W-:Y:S02]  /*92e0*/  IMAD R147, R201.reuse, R3, R126 ;  /* 0x00000003c9937224 */ /* 0x040fe400078e027e */
[----:B------:R-:W-:-:S02]  /*92f0*/  IMAD R148, R201, R4, R148 ;  /* 0x00000004c9947224 */ /* 0x000fc400078e0294 */
[----:B------:R-:W-:Y:S02]  /*9300*/  IMAD.MOV.U32 R126, RZ, RZ, R127 ;  /* 0x000000ffff7e7224 */ /* 0x000fe400078e007f */
[--C-:B------:R-:W-:Y:S01]  /*9310*/  @!P4 IMAD.IADD R145, R145, 0x1, -R201.reuse ;  /* 0x000000019191c824 */ /* 0x100fe200078e0ac9 */
[C---:B------:R-:W-:Y:S01]  /*9320*/  ISETP.GT.U32.AND P4, PT, R201.reuse, R147, PT ;  /* 0x00000093c900720c */ /* 0x040fe20003f84070 */
[----:B------:R-:W-:Y:S01]  /*9330*/  @!P2 IMAD.IADD R146, R146, 0x1, -R201 ;  /* 0x000000019292a824 */ /* 0x000fe200078e0ac9 */
[----:B------:R-:W-:Y:S01]  /*9340*/  ISETP.GT.U32.AND P2, PT, R201, R148, PT ;  /* 0x00000094c900720c */ /* 0x000fe20003f44070 */
[----:B------:R-:W-:Y:S02]  /*9350*/  VIADD R153, R0, 0xca ;  /* 0x000000ca00997836 */ /* 0x000fe40000000000 */
[----:B------:R-:W-:-:S03]  /*9360*/  IMAD.HI.U32 R3, R207, R126, RZ ;  /* 0x0000007ecf037227 */ /* 0x000fc600078e00ff */
[----:B------:R-:W-:Y:S01]  /*9370*/  IABS R150, R153 ;  /* 0x0000009900967213 */ /* 0x000fe20000000000 */
[----:B------:R-:W-:Y:S02]  /*9380*/  IMAD.MOV R3, RZ, RZ, -R3 ;  /* 0x000000ffff037224 */ /* 0x000fe400078e0a03 */
[C---:B------:R-:W-:Y:S02]  /*9390*/  VIADD R155, R0.reuse, 0xcc ;  /* 0x000000cc009b7836 */ /* 0x040fe40000000000 */
[----:B------:R-:W-:Y:S01]  /*93a0*/  @!P3 IMAD.MOV R142, RZ, RZ, -R142 ;  /* 0x000000ffff8eb224 */ /* 0x000fe200078e0a8e */
[----:B------:R-:W-:Y:S01]  /*93b0*/  ISETP.GE.AND P3, PT, R149, RZ, PT ;  /* 0x000000ff9500720c */ /* 0x000fe20003f66270 */
[----:B------:R-:W-:Y:S01]  /*93c0*/  VIADD R154, R0, 0xcb ;  /* 0x000000cb009a7836 */ /* 0x000fe20000000000 */
[----:B------:R-:W-:Y:S01]  /*93d0*/  IABS R4, R155 ;  /* 0x0000009b00047213 */ /* 0x000fe20000000000 */
[----:B------:R-:W-:Y:S02]  /*93e0*/  IMAD R149, R201, R3, R126 ;  /* 0x00000003c9957224 */ /* 0x000fe400078e027e */
[----:B------:R-:W-:Y:S01]  /*93f0*/  IMAD.HI.U32 R3, R207, R150, RZ ;  /* 0x00000096cf037227 */ /* 0x000fe200078e00ff */
[----:B------:R-:W-:-:S03]  /*9400*/  IABS R152, R154 ;  /* 0x0000009a00987213 */ /* 0x000fc60000000000 */
[--C-:B------:R-:W-:Y:S01]  /*9410*/  @!P4 IMAD.IADD R147, R147, 0x1, -R201.reuse ;  /* 0x000000019393c824 */ /* 0x100fe200078e0ac9 */
[----:B------:R-:W-:Y:S01]  /*9420*/  ISETP.GT.U32.AND P4, PT, R201, R149, PT ;  /* 0x00000095c900720c */ /* 0x000fe20003f84070 */
[----:B------:R-:W-:Y:S01]  /*9430*/  @!P2 IMAD.IADD R148, R148, 0x1, -R201 ;  /* 0x000000019494a824 */ /* 0x000fe200078e0ac9 */
[----:B------:R-:W-:Y:S01]  /*9440*/  ISETP.GE.AND P2, PT, R151, RZ, PT ;  /* 0x000000ff9700720c */ /* 0x000fe20003f46270 */
[----:B------:R-:W-:Y:S02]  /*9450*/  IMAD.MOV R3, RZ, RZ, -R3 ;  /* 0x000000ffff037224 */ /* 0x000fe400078e0a03 */
[----:B------:R-:W-:Y:S02]  /*9460*/  IMAD.MOV.U32 R126, RZ, RZ, R4 ;  /* 0x000000ffff7e7224 */ /* 0x000fe400078e0004 */
[----:B------:R-:W-:Y:S01]  /*9470*/  @!P6 IMAD.MOV R144, RZ, RZ, -R144 ;  /* 0x000000ffff90e224 */ /* 0x000fe200078e0a90 */
[C---:B------:R-:W-:Y:S01]  /*9480*/  ISETP.GT.U32.AND P6, PT, R201.reuse, R147, PT ;  /* 0x00000093c900720c */ /* 0x040fe20003fc4070 */
[----:B------:R-:W-:Y:S01]  /*9490*/  @!P0 IMAD.MOV R145, RZ, RZ, -R145 ;  /* 0x000000ffff918224 */ /* 0x000fe200078e0a91 */
[----:B------:R-:W-:Y:S01]  /*94a0*/  ISETP.GT.U32.AND P0, PT, R201, R148, PT ;  /* 0x00000094c900720c */ /* 0x000fe20003f04070 */
[----:B------:R-:W-:-:S04]  /*94b0*/  IMAD.HI.U32 R4, R207, R152, RZ ;  /* 0x00000098cf047227 */ /* 0x000fc800078e00ff */
[----:B------:R-:W-:Y:S02]  /*94c0*/  IMAD R150, R201, R3, R150 ;  /* 0x00000003c9967224 */ /* 0x000fe400078e0296 */
[----:B------:R-:W-:-:S04]  /*94d0*/  IMAD.HI.U32 R3, R207, R126, RZ ;  /* 0x0000007ecf037227 */ /* 0x000fc800078e00ff */
[----:B------:R-:W-:Y:S02]  /*94e0*/  IMAD.MOV R4, RZ, RZ, -R4 ;  /* 0x000000ffff047224 */ /* 0x000fe400078e0a04 */
[----:B------:R-:W-:Y:S02]  /*94f0*/  VIADD R156, R0, 0xcd ;  /* 0x000000cd009c7836 */ /* 0x000fe40000000000 */
[----:B------:R-:W-:Y:S02]  /*9500*/  IMAD.MOV R3, RZ, RZ, -R3 ;  /* 0x000000ffff037224 */ /* 0x000fe400078e0a03 */
[----:B------:R-:W-:Y:S01]  /*9510*/  IMAD R151, R201, R4, R152 ;  /* 0x00000004c9977224 */ /* 0x000fe200078e0298 */
[----:B------:R-:W-:Y:S01]  /*9520*/  IABS R127, R156 ;  /* 0x0000009c007f7213 */ /* 0x000fe20000000000 */
[----:B------:R-:W-:Y:S02]  /*9530*/  @!P4 IMAD.IADD R149, R149, 0x1, -R201 ;  /* 0x000000019595c824 */ /* 0x000fe400078e0ac9 */
[----:B------:R-:W-:-:S02]  /*9540*/  IMAD R152, R201, R3, R126 ;  /* 0x00000003c9987224 */ /* 0x000fc400078e027e */
[--C-:B------:R-:W-:Y:S01]  /*9550*/  @!P6 IMAD.IADD R147, R147, 0x1, -R201.reuse ;  /* 0x000000019393e824 */ /* 0x100fe200078e0ac9 */
[C---:B------:R-:W-:Y:S01]  /*9560*/  ISETP.GT.U32.AND P4, PT, R201.reuse, R149, PT ;  /* 0x00000095c900720c */ /* 0x040fe20003f84070 */
[----:B------:R-:W-:Y:S01]  /*9570*/  @!P0 IMAD.IADD R148, R148, 0x1, -R201 ;  /* 0x0000000194948824 */ /* 0x000fe200078e0ac9 */
[C---:B------:R-:W-:Y:S01]  /*9580*/  ISETP.GT.U32.AND P6, PT, R201.reuse, R150, PT ;  /* 0x00000096c900720c */ /* 0x040fe20003fc4070 */
[----:B------:R-:W-:Y:S01]  /*9590*/  IMAD.MOV.U32 R4, RZ, RZ, R127 ;  /* 0x000000ffff047224 */ /* 0x000fe200078e007f */
[C---:B------:R-:W-:Y:S01]  /*95a0*/  ISETP.GT.U32.AND P0, PT, R201.reuse, R152, PT ;  /* 0x00000098c900720c */ /* 0x040fe20003f04070 */
[----:B------:R-:W-:Y:S01]  /*95b0*/  @!P3 IMAD.MOV R146, RZ, RZ, -R146 ;  /* 0x000000ffff92b224 */ /* 0x000fe200078e0a92 */
[----:B------:R-:W-:Y:S01]  /*95c0*/  ISETP.GT.U32.AND P3, PT, R201, R151, PT ;  /* 0x00000097c900720c */ /* 0x000fe20003f64070 */
[----:B------:R-:W-:-:S04]  /*95d0*/  IMAD.HI.U32 R3, R207, R4, RZ ;  /* 0x00000004cf037227 */ /* 0x000fc800078e00ff */
[----:B------:R-:W-:Y:S02]  /*95e0*/  IMAD.MOV R3, RZ, RZ, -R3 ;  /* 0x000000ffff037224 */ /* 0x000fe400078e0a03 */
[----:B------:R-:W-:Y:S02]  /*95f0*/  VIADD R127, R0, 0xce ;  /* 0x000000ce007f7836 */ /* 0x000fe40000000000 */
[----:B------:R-:W-:Y:S01]  /*9600*/  @!P5 IMAD.MOV R147, RZ, RZ, -R147 ;  /* 0x000000ffff93d224 */ /* 0x000fe200078e0a93 */
[----:B------:R-:W-:Y:S01]  /*9610*/  ISETP.GE.AND P5, PT, R153, RZ, PT ;  /* 0x000000ff9900720c */ /* 0x000fe20003fa6270 */
[--C-:B------:R-:W-:Y:S01]  /*9620*/  @!P4 IMAD.IADD R149, R149, 0x1, -R201.reuse ;  /* 0x000000019595c824 */ /* 0x100fe200078e0ac9 */
[----:B------:R-:W-:Y:S01]  /*9630*/  ISETP.GE.AND P4, PT, R154, RZ, PT ;  /* 0x000000ff9a00720c */ /* 0x000fe20003f86270 */
[--C-:B------:R-:W-:Y:S01]  /*9640*/  @!P6 IMAD.IADD R150, R150, 0x1, -R201.reuse ;  /* 0x000000019696e824 */ /* 0x100fe200078e0ac9 */
[----:B------:R-:W-:Y:S01]  /*9650*/  ISETP.GE.AND P6, PT, R155, RZ, PT ;  /* 0x000000ff9b00720c */ /* 0x000fe20003fc6270 */
[----:B------:R-:W-:Y:S01]  /*9660*/  IMAD R153, R201, R3, R4 ;  /* 0x00000003c9997224 */ /* 0x000fe200078e0204 */
[----:B------:R-:W-:Y:S01]  /*9670*/  IABS R154, R127 ;  /* 0x0000007f009a7213 */ /* 0x000fe20000000000 */
[----:B------:R-:W-:-:S02]  /*9680*/  @!P0 IMAD.IADD R152, R152, 0x1, -R201 ;  /* 0x0000000198988824 */ /* 0x000fc400078e0ac9 */
[----:B------:R-:W-:Y:S02]  /*9690*/  VIADD R155, R0, 0xcf ;  /* 0x000000cf009b7836 */ /* 0x000fe40000000000 */
[----:B------:R-:W-:Y:S01]  /*96a0*/  @!P3 IMAD.IADD R151, R151, 0x1, -R201 ;  /* 0x000000019797b824 */ /* 0x000fe200078e0ac9 */
[C---:B------:R-:W-:Y:S01]  /*96b0*/  ISETP.GT.U32.AND P3, PT, R201.reuse, R150, PT ;  /* 0x00000096c900720c */ /* 0x040fe20003f64070 */
[----:B------:R-:W-:Y:S01]  /*96c0*/  @!P1 IMAD.MOV R148, RZ, RZ, -R148 ;  /* 0x000000ffff949224 */ /* 0x000fe200078e0a94 */
[C---:B------:R-:W-:Y:S01]  /*96d0*/  ISETP.GT.U32.AND P1, PT, R201.reuse, R152, PT ;  /* 0x00000098c900720c */ /* 0x040fe20003f24070 */
[----:B------:R-:W-:Y:S01]  /*96e0*/  @!P2 IMAD.MOV R149, RZ, RZ, -R149 ;  /* 0x000000ffff95a224 */ /* 0x000fe200078e0a95 */
[----:B------:R-:W-:Y:S01]  /*96f0*/  ISETP.GT.U32.AND P2, PT, R201, R153, PT ;  /* 0x00000099c900720c */ /* 0x000fe20003f44070 */
[----:B------:R-:W-:Y:S01]  /*9700*/  IMAD.HI.U32 R3, R207, R154, RZ ;  /* 0x0000009acf037227 */ /* 0x000fe200078e00ff */
[----:B------:R-:W-:Y:S02]  /*9710*/  IABS R126, R155 ;  /* 0x0000009b007e7213 */ /* 0x000fe40000000000 */
[----:B------:R-:W-:Y:S01]  /*9720*/  ISETP.GT.U32.AND P0, PT, R201, R151, PT ;  /* 0x00000097c900720c */ /* 0x000fe20003f04070 */
[----:B------:R-:W-:-:S02]  /*9730*/  IMAD.MOV R4, RZ, RZ, -R3 ;  /* 0x000000ffff047224 */ /* 0x000fc400078e0a03 */
[----:B------:R-:W-:-:S04]  /*9740*/  IMAD.HI.U32 R3, R207, R126, RZ ;  /* 0x0000007ecf037227 */ /* 0x000fc800078e00ff */
[C---:B------:R-:W-:Y:S02]  /*9750*/  IMAD R154, R201.reuse, R4, R154 ;  /* 0x00000004c99a7224 */ /* 0x040fe400078e029a */
[----:B------:R-:W-:Y:S02]  /*9760*/  IMAD.MOV R3, RZ, RZ, -R3 ;  /* 0x000000ffff037224 */ /* 0x000fe400078e0a03 */
[--C-:B------:R-:W-:Y:S01]  /*9770*/  @!P1 IMAD.IADD R152, R152, 0x1, -R201.reuse ;  /* 0x0000000198989824 */ /* 0x100fe200078e0ac9 */
[----:B------:R-:W-:Y:S01]  /*9780*/  ISETP.GT.U32.AND P1, PT, R201, R154, PT ;  /* 0x0000009ac900720c */ /* 0x000fe20003f24070 */
[--C-:B------:R-:W-:Y:S01]  /*9790*/  @!P2 IMAD.IADD R153, R153, 0x1, -R201.reuse ;  /* 0x000000019999a824 */ /* 0x100fe200078e0ac9 */
[----:B------:R-:W-:Y:S01]  /*97a0*/  ISETP.GE.AND P2, PT, R155, RZ, PT ;  /* 0x000000ff9b00720c */ /* 0x000fe20003f46270 */
[----:B------:R-:W-:Y:S01]  /*97b0*/  @!P0 IMAD.IADD R151, R151, 0x1, -R201 ;  /* 0x0000000197978824 */ /* 0x000fe200078e0ac9 */
[----:B------:R-:W-:Y:S01]  /*97c0*/  ISETP.GE.AND P0, PT, R127, RZ, PT ;  /* 0x000000ff7f00720c */ /* 0x000fe20003f06270 */
[----:B------:R-:W-:-:S02]  /*97d0*/  IMAD R155, R201, R3, R126 ;  /* 0x00000003c99b7224 */ /* 0x000fc400078e027e */
[----:B------:R-:W-:Y:S02]  /*97e0*/  VIADD R157, R0, 0xd0 ;  /* 0x000000d0009d7836 */ /* 0x000fe40000000000 */
[----:B------:R-:W-:Y:S01]  /*97f0*/  @!P3 IMAD.IADD R150, R150, 0x1, -R201 ;  /* 0x000000019696b824 */ /* 0x000fe200078e0ac9 */
[----:B------:R-:W-:Y:S01]  /*9800*/  ISETP.GE.AND P3, PT, R156, RZ, PT ;  /* 0x000000ff9c00720c */ /* 0x000fe20003f66270 */
[----:B------:R-:W-:Y:S01]  /*9810*/  @!P4 IMAD.MOV R151, RZ, RZ, -R151 ;  /* 0x000000ffff97c224 */ /* 0x000fe200078e0a97 */
[C---:B------:R-:W-:Y:S01]  /*9820*/  ISETP.GT.U32.AND P4, PT, R201.reuse, R155, PT ;  /* 0x0000009bc900720c */ /* 0x040fe20003f84070 */
[----:B------:R-:W-:Y:S01]  /*9830*/  VIADD R127, R0, 0xd1 ;  /* 0x000000d1007f7836 */ /* 0x000fe20000000000 */
[----:B------:R-:W-:Y:S01]  /*9840*/  IABS R156, R157 ;  /* 0x0000009d009c7213 */ /* 0x000fe20000000000 */
[----:B------:R-:W-:Y:S01]  /*9850*/  @!P1 IMAD.IADD R154, R154, 0x1, -R201 ;  /* 0x000000019a9a9824 */ /* 0x000fe200078e0ac9 */
[----:B------:R-:W-:Y:S01]  /*9860*/  ISETP.GT.U32.AND P1, PT, R201, R153, PT ;  /* 0x00000099c900720c */ /* 0x000fe20003f24070 */
[----:B------:R-:W-:Y:S01]  /*9870*/  VIADD R161, R0, 0xd2 ;  /* 0x000000d200a17836 */ /* 0x000fe20000000000 */
[----:B------:R-:W-:Y:S01]  /*9880*/  IABS R126, R127 ;  /* 0x0000007f007e7213 */ /* 0x000fe20000000000 */
[----:B------:R-:W-:-:S03]  /*9890*/  IMAD.HI.U32 R3, R207, R156, RZ ;  /* 0x0000009ccf037227 */ /* 0x000fc600078e00ff */
[----:B------:R-:W-:Y:S01]  /*98a0*/  IABS R158, R161 ;  /* 0x000000a1009e7213 */ /* 0x000fe20000000000 */
[----:B------:R-:W-:Y:S02]  /*98b0*/  IMAD.MOV R3, RZ, RZ, -R3 ;  /* 0x000000ffff037224 */ /* 0x000fe400078e0a03 */
[----:B------:R-:W-:Y:S02]  /*98c0*/  @!P4 IMAD.IADD R155, R155, 0x1, -R201 ;  /* 0x000000019b9bc824 */ /* 0x000fe400078e0ac9 */
[----:B------:R-:W-:Y:S02]  /*98d0*/  IMAD R156, R201, R3, R156 ;  /* 0x00000003c99c7224 */ /* 0x000fe400078e029c */
[----:B------:R-:W-:Y:S01]  /*98e0*/  IMAD.HI.U32 R3, R207, R126, RZ ;  /* 0x0000007ecf037227 */ /* 0x000fe200078e00ff */
[----:B------:R-:W-:-:S03]  /*98f0*/  ISETP.GT.U32.AND P4, PT, R201, R155, PT ;  /* 0x0000009bc900720c */ /* 0x000fc60003f84070 */
[----:B------:R-:W-:Y:S01]  /*9900*/  @!P5 IMAD.MOV R150, RZ, RZ, -R150 ;  /* 0x000000ffff96d224 */ /* 0x000fe200078e0a96 */
[----:B------:R-:W-:Y:S01]  /*9910*/  ISETP.GT.U32.AND P5, PT, R201, R154, PT ;  /* 0x0000009ac900720c */ /* 0x000fe20003fa4070 */
[----:B------:R-:W-:Y:S01]  /*9920*/  @!P6 IMAD.MOV R152, RZ, RZ, -R152 ;  /* 0x000000ffff98e224 */ /* 0x000fe200078e0a98 */
[----:B------:R-:W-:Y:S01]  /*9930*/  ISETP.GE.AND P6, PT, R157, RZ, PT ;  /* 0x000000ff9d00720c */ /* 0x000fe20003fc6270 */
[----:B------:R-:W-:-:S04]  /*9940*/  IMAD.HI.U32 R4, R207, R158, RZ ;  /* 0x0000009ecf047227 */ /* 0x000fc800078e00ff */
[----:B------:R-:W-:Y:S02]  /*9950*/  IMAD.MOV R157, RZ, RZ, -R3 ;  /* 0x000000ffff9d7224 */ /* 0x000fe400078e0a03 */
[----:B------:R-:W-:Y:S01]  /*9960*/  @!P1 IMAD.IADD R153, R153, 0x1, -R201 ;  /* 0x0000000199999824 */ /* 0x000fe200078e0ac9 */
[C---:B------:R-:W-:Y:S01]  /*9970*/  ISETP.GT.U32.AND P1, PT, R201.reuse, R156, PT ;  /* 0x0000009cc900720c */ /* 0x040fe20003f24070 */
[----:B------:R-:W-:Y:S02]  /*9980*/  IMAD.MOV R4, RZ, RZ, -R4 ;  /* 0x000000ffff047224 */ /* 0x000fe400078e0a04 */
[C---:B------:R-:W-:Y:S02]  /*9990*/  IMAD R157, R201.reuse, R157, R126 ;  /* 0x0000009dc99d7224 */ /* 0x040fe400078e027e */
[----:B------:R-:W-:Y:S02]  /*99a0*/  VIADD R162, R0, 0xd3 ;  /* 0x000000d300a27836 */ /* 0x000fe40000000000 */
[----:B------:R-:W-:-:S02]  /*99b0*/  IMAD R158, R201, R4, R158 ;  /* 0x00000004c99e7224 */ /* 0x000fc400078e029e */
[----:B------:R-:W-:Y:S01]  /*99c0*/  @!P3 IMAD.MOV R153, RZ, RZ, -R153 ;  /* 0x000000ffff99b224 */ /* 0x000fe200078e0a99 */
[----:B------:R-:W-:Y:S01]  /*99d0*/  ISETP.GT.U32.AND P3, PT, R201, R157, PT ;  /* 0x0000009dc900720c */ /* 0x000fe20003f64070 */
[--C-:B------:R-:W-:Y:S01]  /*99e0*/  @!P5 IMAD.IADD R154, R154, 0x1, -R201.reuse ;  /* 0x000000019a9ad824 */ /* 0x100fe200078e0ac9 */
[----:B------:R-:W-:Y:S01]  /*99f0*/  IABS R160, R162 ;  /* 0x000000a200a07213 */ /* 0x000fe20000000000 */
[----:B------:R-:W-:Y:S01]  /*9a00*/  @!P4 IMAD.IADD R155, R155, 0x1, -R201 ;  /* 0x000000019b9bc824 */ /* 0x000fe200078e0ac9 */
[----:B------:R-:W-:Y:S01]  /*9a10*/  ISETP.GE.AND P5, PT, R127, RZ, PT ;  /* 0x000000ff7f00720c */ /* 0x000fe20003fa6270 */
[----:B------:R-:W-:Y:S01]  /*9a20*/  VIADD R127, R0, 0xd4 ;  /* 0x000000d4007f7836 */ /* 0x000fe20000000000 */
[----:B------:R-:W-:Y:S01]  /*9a30*/  ISETP.GT.U32.AND P4, PT, R201, R158, PT ;  /* 0x0000009ec900720c */ /* 0x000fe20003f84070 */
[----:B------:R-:W-:-:S03]  /*9a40*/  IMAD.HI.U32 R3, R207, R160, RZ ;  /* 0x000000a0cf037227 */ /* 0x000fc600078e00ff */
[----:B------:R-:W-:Y:S01]  /*9a50*/  IABS R4, R127 ;  /* 0x0000007f00047213 */ /* 0x000fe20000000000 */
[----:B------:R-:W-:Y:S02]  /*9a60*/  @!P1 IMAD.IADD R156, R156, 0x1, -R201 ;  /* 0x000000019c9c9824 */ /* 0x000fe400078e0ac9 */
[----:B------:R-:W-:Y:S02]  /*9a70*/  IMAD.MOV R3, RZ, RZ, -R3 ;  /* 0x000000ffff037224 */ /* 0x000fe400078e0a03 */
[--C-:B------:R-:W-:Y:S01]  /*9a80*/  @!P3 IMAD.IADD R157, R157, 0x1, -R201.reuse ;  /* 0x000000019d9db824 */ /* 0x100fe200078e0ac9 */
[C---:B------:R-:W-:Y:S01]  /*9a90*/  ISETP.GT.U32.AND P1, PT, R201.reuse, R156, PT ;  /* 0x0000009cc900720c */ /* 0x040fe20003f24070 */
[----:B------:R-:W-:Y:S01]  /*9aa0*/  IMAD R159, R201, R3, R160 ;  /* 0x00000003c99f7224 */ /* 0x000fe200078e02a0 */
[----:B------:R-:W-:Y:S01]  /*9ab0*/  ISETP.GE.AND P3, PT, R127, RZ, PT ;  /* 0x000000ff7f00720c */ /* 0x000fe20003f66270 */
[----:B------:R-:W-:Y:S02]  /*9ac0*/  IMAD.MOV.U32 R160, RZ, RZ, R4 ;  /* 0x000000ffffa07224 */ /* 0x000fe400078e0004 */
[----:B------:R-:W-:Y:S01]  /*9ad0*/  @!P4 IMAD.IADD R158, R158, 0x1, -R201 ;  /* 0x000000019e9ec824 */ /* 0x000fe200078e0ac9 */
[----:B------:R-:W-:Y:S01]  /*9ae0*/  ISETP.GT.U32.AND P4, PT, R201, R157, PT ;  /* 0x0000009dc900720c */ /* 0x000fe20003f84070 */
[----:B------:R-:W-:-:S02]  /*9af0*/  VIADD R163, R0, 0xd5 ;  /* 0x000000d500a37836 */ /* 0x000fc40000000000 */
[----:B------:R-:W-:-:S03]  /*9b00*/  IMAD.HI.U32 R3, R207, R160, RZ ;  /* 0x000000a0cf037227 */ /* 0x000fc600078e00ff */
[----:B------:R-:W-:Y:S01]  /*9b10*/  IABS R4, R163 ;  /* 0x000000a300047213 */ /* 0x000fe20000000000 */
[----:B------:R-:W-:Y:S02]  /*9b20*/  IMAD.MOV R3, RZ, RZ, -R3 ;  /* 0x000000ffff037224 */ /* 0x000fe400078e0a03 */
[----:B------:R-:W-:Y:S01]  /*9b30*/  @!P1 IMAD.IADD R156, R156, 0x1, -R201 ;  /* 0x000000019c9c9824 */ /* 0x000fe200078e0ac9 */
[----:B------:R-:W-:Y:S01]  /*9b40*/  ISETP.GE.AND P1, PT, R162, RZ, PT ;  /* 0x000000ffa200720c */ /* 0x000fe20003f26270 */
[----:B------:R-:W-:Y:S02]  /*9b50*/  IMAD R160, R201, R3, R160 ;  /* 0x00000003c9a07224 */ /* 0x000fe400078e02a0 */
[----:B------:R-:W-:Y:S02]  /*9b60*/  VIADD R127, R0, 0xd6 ;  /* 0x000000d6007f7836 */ /* 0x000fe40000000000 */
[----:B------:R-:W-:-:S03]  /*9b70*/  IMAD.HI.U32 R3, R207, R4, RZ ;  /* 0x00000004cf037227 */ /* 0x000fc600078e00ff */
[----:B------:R-:W-:Y:S01]  /*9b80*/  IABS R162, R127 ;  /* 0x0000007f00a27213 */ /* 0x000fe20000000000 */
[----:B------:R-:W-:Y:S01]  /*9b90*/  @!P6 IMAD.MOV R156, RZ, RZ, -R156 ;  /* 0x000000ffff9ce224 */ /* 0x000fe200078e0a9c */
[----:B------:R-:W-:Y:S01]  /*9ba0*/  ISETP.GT.U32.AND P6, PT, R201, R158, PT ;  /* 0x0000009ec900720c */ /* 0x000fe20003fc4070 */
[----:B------:R-:W-:Y:S01]  /*9bb0*/  @!P4 IMAD.IADD R157, R157, 0x1, -R201 ;  /* 0x000000019d9dc824 */ /* 0x000fe200078e0ac9 */
[C---:B------:R-:W-:Y:S01]  /*9bc0*/  ISETP.GT.U32.AND P4, PT, R201.reuse, R160, PT ;  /* 0x000000a0c900720c */ /* 0x040fe20003f84070 */
[----:B------:R-:W-:Y:S02]  /*9bd0*/  IMAD.MOV R3, RZ, RZ, -R3 ;  /* 0x000000ffff037224 */ /* 0x000fe400078e0a03 */
[----:B------:R-:W-:Y:S01]  /*9be0*/  @!P2 IMAD.MOV R155, RZ, RZ, -R155 ;  /* 0x000000ffff9ba224 */ /* 0x000fe200078e0a9b */
[----:B------:R-:W-:Y:S01]  /*9bf0*/  ISETP.GT.U32.AND P2, PT, R201, R159, PT ;  /* 0x0000009fc900720c */ /* 0x000fe20003f44070 */
[----:B------:R-:W-:Y:S01]  /*9c00*/  @!P0 IMAD.MOV R154, RZ, RZ, -R154 ;  /* 0x000000ffff9a8224 */ /* 0x000fe200078e0a9a */
[----:B------:R-:W-:Y:S01]  /*9c10*/  ISETP.GE.AND P0, PT, R161, RZ, PT ;  /* 0x000000ffa100720c */ /* 0x000fe20003f06270 */
[----:B------:R-:W-:-:S02]  /*9c20*/  IMAD R161, R201, R3, R4 ;  /* 0x00000003c9a17224 */ /* 0x000fc400078e0204 */
[----:B------:R-:W-:-:S04]  /*9c30*/  IMAD.HI.U32 R3, R207, R162, RZ ;  /* 0x000000a2cf037227 */ /* 0x000fc800078e00ff */
[----:B------:R-:W-:Y:S02]  /*9c40*/  IMAD.MOV R4, RZ, RZ, -R3 ;  /* 0x000000ffff047224 */ /* 0x000fe400078e0a03 */
[--C-:B------:R-:W-:Y:S01]  /*9c50*/  @!P6 IMAD.IADD R158, R158, 0x1, -R201.reuse ;  /* 0x000000019e9ee824 */ /* 0x100fe200078e0ac9 */
[----:B------:R-:W-:Y:S01]  /*9c60*/  ISETP.GT.U32.AND P6, PT, R201, R161, PT ;  /* 0x000000a1c900720c */ /* 0x000fe20003fc4070 */
[----:B------:R-:W-:Y:S02]  /*9c70*/  VIADD R167, R0, 0xd8 ;  /* 0x000000d800a77836 */ /* 0x000fe40000000000 */
[--C-:B------:R-:W-:Y:S01]  /*9c80*/  @!P4 IMAD.IADD R160, R160, 0x1, -R201.reuse ;  /* 0x00000001a0a0c824 */ /* 0x100fe200078e0ac9 */
[----:B------:R-:W-:Y:S01]  /*9c90*/  ISETP.GE.AND P4, PT, R127, RZ, PT ;  /* 0x000000ff7f00720c */ /* 0x000fe20003f86270 */
[----:B------:R-:W-:Y:S01]  /*9ca0*/  IMAD R162, R201, R4, R162 ;  /* 0x00000004c9a27224 */ /* 0x000fe200078e02a2 */
[----:B------:R-:W-:Y:S01]  /*9cb0*/  IABS R164, R167 ;  /* 0x000000a700a47213 */ /* 0x000fe20000000000 */
[----:B------:R-:W-:-:S02]  /*9cc0*/  @!P2 IMAD.IADD R159, R159, 0x1, -R201 ;  /* 0x000000019f9fa824 */ /* 0x000fc400078e0ac9 */
[----:B------:R-:W-:Y:S02]  /*9cd0*/  VIADD R165, R0, 0xd7 ;  /* 0x000000d700a57836 */ /* 0x000fe40000000000 */
[----:B------:R-:W-:Y:S01]  /*9ce0*/  @!P5 IMAD.MOV R157, RZ, RZ, -R157 ;  /* 0x000000ffff9dd224 */ /* 0x000fe200078e0a9d */
[C---:B------:R-:W-:Y:S01]  /*9cf0*/  ISETP.GT.U32.AND P5, PT, R201.reuse, R160, PT ;  /* 0x000000a0c900720c */ /* 0x040fe20003fa4070 */
[----:B------:R-:W-:Y:S01]  /*9d00*/  @!P0 IMAD.MOV R158, RZ, RZ, -R158 ;  /* 0x000000ffff9e8224 */ /* 0x000fe200078e0a9e */
[----:B------:R-:W-:Y:S01]  /*9d10*/  ISETP.GT.U32.AND P0, PT, R201, R162, PT ;  /* 0x000000a2c900720c */ /* 0x000fe20003f04070 */
[----:B------:R-:W-:Y:S01]  /*9d20*/  IMAD.HI.U32 R4, R207, R164, RZ ;  /* 0x000000a4cf047227 */ /* 0x000fe200078e00ff */
[----:B------:R-:W-:Y:S02]  /*9d30*/  ISETP.GT.U32.AND P2, PT, R201, R159, PT ;  /* 0x0000009fc900720c */ /* 0x000fe40003f44070 */
[----:B------:R-:W-:Y:S01]  /*9d40*/  IABS R126, R165 ;  /* 0x000000a5007e7213 */ /* 0x000fe20000000000 */
[----:B------:R-:W-:-:S02]  /*9d50*/  @!P6 IMAD.IADD R161, R161, 0x1, -R201 ;  /* 0x00000001a1a1e824 */ /* 0x000fc400078e0ac9 */
[----:B------:R-:W-:Y:S02]  /*9d60*/  IMAD.MOV R4, RZ, RZ, -R4 ;  /* 0x000000ffff047224 */ /* 0x000fe400078e0a04 */
[----:B------:R-:W-:Y:S01]  /*9d70*/  IMAD.HI.U32 R3, R207, R126, RZ ;  /* 0x0000007ecf037227 */ /* 0x000fe200078e00ff */
[----:B------:R-:W-:-:S03]  /*9d80*/  ISETP.GT.U32.AND P6, PT, R201, R161, PT ;  /* 0x000000a1c900720c */ /* 0x000fc60003fc4070 */
[----:B------:R-:W-:Y:S02]  /*9d90*/  IMAD R164, R201, R4, R164 ;  /* 0x00000004c9a47224 */ /* 0x000fe400078e02a4 */
[----:B------:R-:W-:Y:S02]  /*9da0*/  IMAD.MOV R3, RZ, RZ, -R3 ;  /* 0x000000ffff037224 */ /* 0x000fe400078e0a03 */
[----:B------:R-:W-:Y:S02]  /*9db0*/  VIADD R4, R0, 0xd9 ;  /* 0x000000d900047836 */ /* 0x000fe40000000000 */
[--C-:B------:R-:W-:Y:S02]  /*9dc0*/  @!P5 IMAD.IADD R160, R160, 0x1, -R201.reuse ;  /* 0x00000001a0a0d824 */ /* 0x100fe400078e0ac9 */
[--C-:B------:R-:W-:Y:S01]  /*9dd0*/  @!P0 IMAD.IADD R162, R162, 0x1, -R201.reuse ;  /* 0x00000001a2a28824 */ /* 0x100fe200078e0ac9 */
[----:B------:R-:W-:Y:S01]  /*9de0*/  ISETP.GE.AND P0, PT, R167, RZ, PT ;  /* 0x000000ffa700720c */ /* 0x000fe20003f06270 */
[--C-:B------:R-:W-:Y:S01]  /*9df0*/  @!P2 IMAD.IADD R159, R159, 0x1, -R201.reuse ;  /* 0x000000019f9fa824 */ /* 0x100fe200078e0ac9 */
[----:B------:R-:W-:Y:S01]  /*9e00*/  ISETP.GE.AND P2, PT, R163, RZ, PT ;  /* 0x000000ffa300720c */ /* 0x000fe20003f46270 */
[C---:B------:R-:W-:Y:S01]  /*9e10*/  IMAD R163, R201.reuse, R3, R126 ;  /* 0x00000003c9a37224 */ /* 0x040fe200078e027e */
[----:B------:R-:W-:Y:S01]  /*9e20*/  IABS R126, R4 ;  /* 0x00000004007e7213 */ /* 0x000fe20000000000 */
[----:B------:R-:W-:Y:S01]  /*9e30*/  @!P3 IMAD.MOV R160, RZ, RZ, -R160 ;  /* 0x000000ffffa0b224 */ /* 0x000fe200078e0aa0 */
[----:B------:R-:W-:Y:S01]  /*9e40*/  ISETP.GT.U32.AND P3, PT, R201, R162, PT ;  /* 0x000000a2c900720c */ /* 0x000fe20003f64070 */
[----:B------:R-:W-:Y:S01]  /*9e50*/  @!P6 IMAD.IADD R161, R161, 0x1, -R201 ;  /* 0x00000001a1a1e824 */ /* 0x000fe200078e0ac9 */
[----:B------:R-:W-:Y:S01]  /*9e60*/  ISETP.GT.U32.AND P5, PT, R201, R163, PT ;  /* 0x000000a3c900720c */ /* 0x000fe20003fa4070 */
[----:B------:R-:W-:Y:S01]  /*9e70*/  IMAD.HI.U32 R3, R207, R126, RZ ;  /* 0x0000007ecf037227 */ /* 0x000fe200078e00ff */
[----:B------:R-:W-:-:S03]  /*9e80*/  ISETP.GT.U32.AND P6, PT, R201, R164, PT ;  /* 0x000000a4c900720c */ /* 0x000fc60003fc4070 */
[----:B------:R-:W-:Y:S02]  /*9e90*/  IMAD.MOV R3, RZ, RZ, -R3 ;  /* 0x000000ffff037224 */ /* 0x000fe400078e0a03 */
[----:B------:R-:W-:Y:S01]  /*9ea0*/  @!P1 IMAD.MOV R159, RZ, RZ, -R159 ;  /* 0x000000ffff9f9224 */ /* 0x000fe200078e0a9f */
[----:B------:R-:W-:Y:S01]  /*9eb0*/  ISETP.GE.AND P1, PT, R165, RZ, PT ;  /* 0x000000ffa500720c */ /* 0x000fe20003f26270 */
[----:B------:R-:W-:Y:S02]  /*9ec0*/  VIADD R127, R0, 0xda ;  /* 0x000000da007f7836 */ /* 0x000fe40000000000 */
[--C-:B------:R-:W-:Y:S02]  /*9ed0*/  @!P3 IMAD.IADD R162, R162, 0x1, -R201.reuse ;  /* 0x00000001a2a2b824 */ /* 0x100fe400078e0ac9 */
[----:B------:R-:W-:Y:S01]  /*9ee0*/  IMAD R165, R201, R3, R126 ;  /* 0x00000003c9a57224 */ /* 0x000fe200078e027e */
[----:B------:R-:W-:Y:S01]  /*9ef0*/  IABS R166, R127 ;  /* 0x0000007f00a67213 */ /* 0x000fe20000000000 */
[----:B------:R-:W-:Y:S01]  /*9f00*/  @!P4 IMAD.MOV R162, RZ, RZ, -R162 ;  /* 0x000000ffffa2c224 */ /* 0x000fe200078e0aa2 */
[----:B------:R-:W-:Y:S01]  /*9f10*/  ISETP.GE.AND P3, PT, R127, RZ, PT ;  /* 0x000000ff7f00720c */ /* 0x000fe20003f66270 */
[--C-:B------:R-:W-:Y:S01]  /*9f20*/  @!P5 IMAD.IADD R163, R163, 0x1, -R201.reuse ;  /* 0x00000001a3a3d824 */ /* 0x100fe200078e0ac9 */
[----:B------:R-:W-:Y:S01]  /*9f30*/  ISETP.GT.U32.AND P4, PT, R201, R165, PT ;  /* 0x000000a5c900720c */ /* 0x000fe20003f84070 */
[----:B------:R-:W-:Y:S01]  /*9f40*/  @!P6 IMAD.IADD R164, R164, 0x1, -R201 ;  /* 0x00000001a4a4e824 */ /* 0x000fe200078e0ac9 */
[----:B------:R-:W-:Y:S01]  /*9f50*/  ISETP.GE.AND P5, PT, R4, RZ, PT ;  /* 0x000000ff0400720c */ /* 0x000fe20003fa6270 */
[----:B------:R-:W-:-:S03]  /*9f60*/  IMAD.HI.U32 R4, R207, R166, RZ ;  /* 0x000000a6cf047227 */ /* 0x000fc600078e00ff */
[C---:B------:R-:W-:Y:S01]  /*9f70*/  ISETP.GT.U32.AND P6, PT, R201.reuse, R164, PT ;  /* 0x000000a4c900720c */ /* 0x040fe20003fc4070 */
[----:B------:R-:W-:Y:S02]  /*9f80*/  IMAD.MOV R4, RZ, RZ, -R4 ;  /* 0x000000ffff047224 */ /* 0x000fe400078e0a04 */
[----:B------:R-:W-:Y:S01]  /*9f90*/  @!P2 IMAD.MOV R161, RZ, RZ, -R161 ;  /* 0x000000ffffa1a224 */ /* 0x000fe200078e0aa1 */
[C---:B------:R-:W-:Y:S01]  /*9fa0*/  ISETP.GT.U32.AND P2, PT, R201.reuse, R163, PT ;  /* 0x000000a3c900720c */ /* 0x040fe20003f44070 */
[----:B------:R-:W-:Y:S02]  /*9fb0*/  IMAD R166, R201, R4, R166 ;  /* 0x00000004c9a67224 */ /* 0x000fe400078e02a6 */
[C---:B------:R-:W-:Y:S02]  /*9fc0*/  VIADD R4, R0.reuse, 0xdc ;  /* 0x000000dc00047836 */ /* 0x040fe40000000000 */
[--C-:B------:R-:W-:Y:S02]  /*9fd0*/  @!P4 IMAD.IADD R165, R165, 0x1, -R201.reuse ;  /* 0x00000001a5a5c824 */ /* 0x100fe400078e0ac9 */
[----:B------:R-:W-:Y:S01]  /*9fe0*/  VIADD R3, R0, 0xdb ;  /* 0x000000db00037836 */ /* 0x000fe20000000000 */
[----:B------:R-:W-:Y:S01]  /*9ff0*/  IABS R168, R4 ;  /* 0x0000000400a87213 */ /* 0x000fe20000000000 */
[----:B------:R-:W-:Y:S01]  /*a000*/  @!P6 IMAD.IADD R164, R164, 0x1, -R201 ;  /* 0x00000001a4a4e824 */ /* 0x000fe200078e0ac9 */
[----:B------:R-:W-:Y:S01]  /*a010*/  ISETP.GT.U32.AND P4, PT, R201, R165, PT ;  /* 0x000000a5c900720c */ /* 0x000fe20003f84070 */
[----:B------:R-:W-:Y:S01]  /*a020*/  VIADD R167, R0, 0xdd ;  /* 0x000000dd00a77836 */ /* 0x000fe20000000000 */
[----:B------:R-:W-:Y:S01]  /*a030*/  ISETP.GE.AND P6, PT, R4, RZ, PT ;  /* 0x000000ff0400720c */ /* 0x000fe20003fc6270 */
[----:B------:R-:W-:Y:S01]  /*a040*/  IMAD.HI.U32 R4, R207, R168, RZ ;  /* 0x000000a8cf047227 */ /* 0x000fe200078e00ff */
[----:B------:R-:W-:-:S02]  /*a050*/  IABS R126, R3 ;  /* 0x00000003007e7213 */ /* 0x000fc40000000000 */
[----:B------:R-:W-:Y:S01]  /*a060*/  IABS R170, R167 ;  /* 0x000000a700aa7213 */ /* 0x000fe20000000000 */
[----:B------:R-:W-:Y:S02]  /*a070*/  IMAD.MOV R4, RZ, RZ, -R4 ;  /* 0x000000ffff047224 */ /* 0x000fe400078e0a04 */
[----:B------:R-:W-:Y:S01]  /*a080*/  @!P2 IMAD.IADD R163, R163, 0x1, -R201 ;  /* 0x00000001a3a3a824 */ /* 0x000fe200078e0ac9 */
[----:B------:R-:W-:Y:S01]  /*a090*/  ISETP.GE.AND P2, PT, R3, RZ, PT ;  /* 0x000000ff0300720c */ /* 0x000fe20003f46270 */
[----:B------:R-:W-:Y:S02]  /*a0a0*/  VIADD R127, R0, 0xde ;  /* 0x000000de007f7836 */ /* 0x000fe40000000000 */
[----:B------:R-:W-:-:S03]  /*a0b0*/  IMAD.HI.U32 R3, R207, R126, RZ ;  /* 0x0000007ecf037227 */ /* 0x000fc600078e00ff */
[----:B------:R-:W-:Y:S01]  /*a0c0*/  IABS R172, R127 ;  /* 0x0000007f00ac7213 */ /* 0x000fe20000000000 */
[----:B------:R-:W-:Y:S02]  /*a0d0*/  IMAD R168, R201, R4, R168 ;  /* 0x00000004c9a87224 */ /* 0x000fe400078e02a8 */
[----:B------:R-:W-:Y:S02]  /*a0e0*/  @!P4 IMAD.IADD R165, R165, 0x1, -R201 ;  /* 0x00000001a5a5c824 */ /* 0x000fe400078e0ac9 */
[----:B------:R-:W-:Y:S02]  /*a0f0*/  IMAD.MOV R3, RZ, RZ, -R3 ;  /* 0x000000ffff037224 */ /* 0x000fe400078e0a03 */
[----:B------:R-:W-:Y:S01]  /*a100*/  @!P5 IMAD.MOV R165, RZ, RZ, -R165 ;  /* 0x000000ffffa5d224 */ /* 0x000fe200078e0aa5 */
[----:B------:R-:W-:Y:S01]  /*a110*/  ISETP.GT.U32.AND P5, PT, R201, R168, PT ;  /* 0x000000a8c900720c */ /* 0x000fe20003fa4070 */
[----:B------:R-:W-:Y:S01]  /*a120*/  @!P0 IMAD.MOV R164, RZ, RZ, -R164 ;  /* 0x000000ffffa48224 */ /* 0x000fe200078e0aa4 */
[----:B------:R-:W-:Y:S01]  /*a130*/  ISETP.GE.AND P0, PT, R167, RZ, PT ;  /* 0x000000ffa700720c */ /* 0x000fe20003f06270 */
[----:B------:R-:W-:-:S02]  /*a140*/  IMAD R167, R201, R3, R126 ;  /* 0x00000003c9a77224 */ /* 0x000fc400078e027e */
[----:B------:R-:W-:-:S03]  /*a150*/  IMAD.HI.U32 R3, R207, R170, RZ ;  /* 0x000000aacf037227 */ /* 0x000fc600078e00ff */
[----:B------:R-:W-:Y:S01]  /*a160*/  ISETP.GT.U32.AND P4, PT, R201, R167, PT ;  /* 0x000000a7c900720c */ /* 0x000fe20003f84070 */
[----:B------:R-:W-:-:S04]  /*a170*/  IMAD.HI.U32 R4, R207, R172, RZ ;  /* 0x000000accf047227 */ /* 0x000fc800078e00ff */
[----:B------:R-:W-:Y:S01]  /*a180*/  @!P1 IMAD.MOV R163, RZ, RZ, -R163 ;  /* 0x000000ffffa39224 */ /* 0x000fe200078e0aa3 */
[C---:B------:R-:W-:Y:S01]  /*a190*/  ISETP.GT.U32.AND P1, PT, R201.reuse, R166, PT ;  /* 0x000000a6c900720c */ /* 0x040fe20003f24070 */
[----:B------:R-:W-:Y:S02]  /*a1a0*/  IMAD.MOV R3, RZ, RZ, -R3 ;  /* 0x000000ffff037224 */ /* 0x000fe400078e0a03 */
[----:B------:R-:W-:Y:S02]  /*a1b0*/  IMAD.MOV R4, RZ, RZ, -R4 ;  /* 0x000000ffff047224 */ /* 0x000fe400078e0a04 */
[----:B------:R-:W-:Y:S02]  /*a1c0*/  VIADD R173, R0, 0xdf ;  /* 0x000000df00ad7836 */ /* 0x000fe40000000000 */
[C---:B------:R-:W-:Y:S02]  /*a1d0*/  IMAD R169, R201.reuse, R3, R170 ;  /* 0x00000003c9a97224 */ /* 0x040fe400078e02aa */
[----:B------:R-:W-:Y:S01]  /*a1e0*/  IMAD R170, R201, R4, R172 ;  /* 0x00000004c9aa7224 */ /* 0x000fe200078e02ac */
[----:B------:R-:W-:Y:S01]  /*a1f0*/  IABS R4, R173 ;  /* 0x000000ad00047213 */ /* 0x000fe20000000000 */
[----:B------:R-:W-:-:S02]  /*a200*/  @!P5 IMAD.IADD R168, R168, 0x1, -R201 ;  /* 0x00000001a8a8d824 */ /* 0x000fc400078e0ac9 */
[----:B------:R-:W-:Y:S02]  /*a210*/  @!P1 IMAD.IADD R166, R166, 0x1, -R201 ;  /* 0x00000001a6a69824 */ /* 0x000fe400078e0ac9 */
[----:B------:R-:W-:Y:S01]  /*a220*/  IMAD.HI.U32 R3, R207, R4, RZ ;  /* 0x00000004cf037227 */ /* 0x000fe200078e00ff */
[C---:B------:R-:W-:Y:S02]  /*a230*/  ISETP.GT.U32.AND P5, PT, R201.reuse, R168, PT ;  /* 0x000000a8c900720c */ /* 0x040fe40003fa4070 */
[----:B------:R-:W-:Y:S01]  /*a240*/  ISETP.GT.U32.AND P1, PT, R201, R166, PT ;  /* 0x000000a6c900720c */ /* 0x000fe20003f24070 */
[----:B------:R-:W-:Y:S02]  /*a250*/  IMAD.MOV R3, RZ, RZ, -R3 ;  /* 0x000000ffff037224 */ /* 0x000fe400078e0a03 */
[----:B------:R-:W-:Y:S02]  /*a260*/  @!P4 IMAD.IADD R167, R167, 0x1, -R201 ;  /* 0x00000001a7a7c824 */ /* 0x000fe400078e0ac9 */
[----:B------:R-:W-:-:S02]  /*a270*/  IMAD R171, R201, R3, R4 ;  /* 0x00000003c9ab7224 */ /* 0x000fc400078e0204 */
[C---:B------:R-:W-:Y:S01]  /*a280*/  VIADD R175, R0.reuse, 0xe1 ;  /* 0x000000e100af7836 */ /* 0x040fe20000000000 */
[C---:B------:R-:W-:Y:S01]  /*a290*/  ISETP.GT.U32.AND P4, PT, R201.reuse, R167, PT ;  /* 0x000000a7c900720c */ /* 0x040fe20003f84070 */
[----:B------:R-:W-:Y:S02]  /*a2a0*/  VIADD R174, R0, 0xe0 ;  /* 0x000000e000ae7836 */ /* 0x000fe40000000000 */
[--C-:B------:R-:W-:Y:S01]  /*a2b0*/  @!P5 IMAD.IADD R168, R168, 0x1, -R201.reuse ;  /* 0x00000001a8a8d824 */ /* 0x100fe200078e0ac9 */
[C---:B------:R-:W-:Y:S01]  /*a2c0*/  ISETP.GT.U32.AND P5, PT, R201.reuse, R171, PT ;  /* 0x000000abc900720c */ /* 0x040fe20003fa4070 */
[----:B------:R-:W-:Y:S01]  /*a2d0*/  @!P1 IMAD.IADD R166, R166, 0x1, -R201 ;  /* 0x00000001a6a69824 */ /* 0x000fe200078e0ac9 */
[C---:B------:R-:W-:Y:S01]  /*a2e0*/  ISETP.GT.U32.AND P1, PT, R201.reuse, R169, PT ;  /* 0x000000a9c900720c */ /* 0x040fe20003f24070 */
[----:B------:R-:W-:Y:S01]  /*a2f0*/  @!P6 IMAD.MOV R168, RZ, RZ, -R168 ;  /* 0x000000ffffa8e224 */ /* 0x000fe200078e0aa8 */
        /* <DEDUP_REMOVED lines=8> */
[--C-:B------:R-:W-:Y:S02]  /*a380*/  @!P5 IMAD.IADD R171, R171, 0x1, -R201.reuse ;  /* 0x00000001ababd824 */ /* 0x100fe400078e0ac9 */
[--C-:B------:R-:W-:Y:S02]  /*a390*/  @!P1 IMAD.IADD R169, R169, 0x1, -R201.reuse ;  /* 0x00000001a9a99824 */ /* 0x100fe400078e0ac9 */
[----:B------:R-:W-:Y:S01]  /*a3a0*/  IMAD.MOV R4, RZ, RZ, -R4 ;  /* 0x000000ffff047224 */ /* 0x000fe200078e0a04 */
[----:B------:R-:W-:Y:S01]  /*a3b0*/  ISETP.GT.U32.AND P5, PT, R201, R171, PT ;  /* 0x000000abc900720c */ /* 0x000fe20003fa4070 */
[--C-:B------:R-:W-:Y:S01]  /*a3c0*/  @!P3 IMAD.IADD R170, R170, 0x1, -R201.reuse ;  /* 0x00000001aaaab824 */ /* 0x100fe200078e0ac9 */
[----:B------:R-:W-:Y:S01]  /*a3d0*/  ISETP.GE.AND P3, PT, R173, RZ, PT ;  /* 0x000000ffad00720c */ /* 0x000fe20003f66270 */
[----:B------:R-:W-:Y:S01]  /*a3e0*/  @!P4 IMAD.IADD R167, R167, 0x1, -R201 ;  /* 0x00000001a7a7c824 */ /* 0x000fe200078e0ac9 */
[----:B------:R-:W-:Y:S01]  /*a3f0*/  ISETP.GT.U32.AND P1, PT, R201, R169, PT ;  /* 0x000000a9c900720c */ /* 0x000fe20003f24070 */
[----:B------:R-:W-:Y:S01]  /*a400*/  IMAD.HI.U32 R3, R207, R172, RZ ;  /* 0x000000accf037227 */ /* 0x000fe200078e00ff */
[----:B------:R-:W-:-:S03]  /*a410*/  ISETP.GE.AND P4, PT, R127, RZ, PT ;  /* 0x000000ff7f00720c */ /* 0x000fc60003f86270 */
[C---:B------:R-:W-:Y:S02]  /*a420*/  IMAD R173, R201.reuse, R4, R126 ;  /* 0x00000004c9ad7224 */ /* 0x040fe400078e027e */
[----:B------:R-:W-:Y:S01]  /*a430*/  @!P2 IMAD.MOV R167, RZ, RZ, -R167 ;  /* 0x000000ffffa7a224 */ /* 0x000fe200078e0aa7 */
[----:B------:R-:W-:Y:S01]  /*a440*/  ISETP.GT.U32.AND P2, PT, R201, R170, PT ;  /* 0x000000aac900720c */ /* 0x000fe20003f44070 */
[----:B------:R-:W-:Y:S01]  /*a450*/  IMAD.MOV R3, RZ, RZ, -R3 ;  /* 0x000000ffff037224 */ /* 0x000fe200078e0a03 */
[----:B------:R-:W2:Y:S01]  /*a460*/  LDC.64 R126, c[0x0][0x238] ;  /* 0x00008e00ff7e7b82 */ /* 0x000ea20000000a00 */
[----:B------:R-:W-:Y:S01]  /*a470*/  @!P5 IMAD.IADD R171, R171, 0x1, -R201 ;  /* 0x00000001ababd824 */ /* 0x000fe200078e0ac9 */
[C---:B------:R-:W-:Y:S01]  /*a480*/  ISETP.GT.U32.AND P5, PT, R201.reuse, R173, PT ;  /* 0x000000adc900720c */ /* 0x040fe20003fa4070 */
[----:B------:R-:W-:Y:S02]  /*a490*/  IMAD R172, R201, R3, R172 ;  /* 0x00000003c9ac7224 */ /* 0x000fe400078e02ac */
[----:B------:R-:W-:-:S02]  /*a4a0*/  VIADD R3, R0, 0xe2 ;  /* 0x000000e200037836 */ /* 0x000fc40000000000 */
[----:B------:R-:W-:Y:S01]  /*a4b0*/  @!P1 IMAD.IADD R169, R169, 0x1, -R201 ;  /* 0x00000001a9a99824 */ /* 0x000fe200078e0ac9 */
[----:B------:R-:W-:Y:S01]  /*a4c0*/  ISETP.GE.AND P1, PT, R175, RZ, PT ;  /* 0x000000ffaf00720c */ /* 0x000fe20003f26270 */
[----:B------:R-:W-:Y:S01]  /*a4d0*/  VIADD R4, R0, 0xe3 ;  /* 0x000000e300047836 */ /* 0x000fe20000000000 */
[----:B------:R-:W-:Y:S01]  /*a4e0*/  IABS R174, R3 ;  /* 0x0000000300ae7213 */ /* 0x000fe20000000000 */
[----:B------:R-:W-:Y:S01]  /*a4f0*/  @!P0 IMAD.MOV R169, RZ, RZ, -R169 ;  /* 0x000000ffffa98224 */ /* 0x000fe200078e0aa9 */
[----:B------:R-:W-:Y:S01]  /*a500*/  ISETP.GE.AND P0, PT, R3, RZ, PT ;  /* 0x000000ff0300720c */ /* 0x000fe20003f06270 */
[--C-:B------:R-:W-:Y:S01]  /*a510*/  @!P2 IMAD.IADD R170, R170, 0x1, -R201.reuse ;  /* 0x00000001aaaaa824 */ /* 0x100fe200078e0ac9 */
[----:B------:R-:W-:Y:S01]  /*a520*/  ISETP.GT.U32.AND P2, PT, R201, R172, PT ;  /* 0x000000acc900720c */ /* 0x000fe20003f44070 */
[----:B------:R-:W-:Y:S01]  /*a530*/  @!P5 IMAD.IADD R173, R173, 0x1, -R201 ;  /* 0x00000001adadd824 */ /* 0x000fe200078e0ac9 */
[----:B------:R-:W-:Y:S01]  /*a540*/  IABS R176, R4 ;  /* 0x0000000400b07213 */ /* 0x000fe20000000000 */
[----:B------:R-:W-:-:S03]  /*a550*/  IMAD.HI.U32 R3, R207, R174, RZ ;  /* 0x000000aecf037227 */ /* 0x000fc600078e00ff */
[----:B------:R-:W-:Y:S01]  /*a560*/  ISETP.GT.U32.AND P5, PT, R201, R173, PT ;  /* 0x000000adc900720c */ /* 0x000fe20003fa4070 */
[----:B------:R-:W-:Y:S02]  /*a570*/  IMAD.MOV R175, RZ, RZ, -R3 ;  /* 0x000000ffffaf7224 */ /* 0x000fe400078e0a03 */
[----:B------:R-:W-:-:S04]  /*a580*/  IMAD.HI.U32 R3, R207, R176, RZ ;  /* 0x000000b0cf037227 */ /* 0x000fc800078e00ff */
[C---:B------:R-:W-:Y:S02]  /*a590*/  IMAD R174, R201.reuse, R175, R174 ;  /* 0x000000afc9ae7224 */ /* 0x040fe400078e02ae */
[----:B------:R-:W-:Y:S02]  /*a5a0*/  IMAD.MOV R175, RZ, RZ, -R3 ;  /* 0x000000ffffaf7224 */ /* 0x000fe400078e0a03 */
[--C-:B------:R-:W-:Y:S02]  /*a5b0*/  @!P2 IMAD.IADD R172, R172, 0x1, -R201.reuse ;  /* 0x00000001acaca824 */ /* 0x100fe400078e0ac9 */
[----:B------:R-:W-:Y:S02]  /*a5c0*/  IMAD R175, R201, R175, R176 ;  /* 0x000000afc9af7224 */ /* 0x000fe400078e02b0 */
[----:B------:R-:W-:Y:S01]  /*a5d0*/  @!P5 IMAD.IADD R173, R173, 0x1, -R201 ;  /* 0x00000001adadd824 */ /* 0x000fe200078e0ac9 */
[C---:B------:R-:W-:Y:S01]  /*a5e0*/  ISETP.GT.U32.AND P2, PT, R201.reuse, R172, PT ;  /* 0x000000acc900720c */ /* 0x040fe20003f44070 */
[----:B------:R-:W-:Y:S01]  /*a5f0*/  @!P3 IMAD.MOV R171, RZ, RZ, -R171 ;  /* 0x000000ffffabb224 */ /* 0x000fe200078e0aab */
[----:B------:R-:W-:Y:S01]  /*a600*/  ISETP.GT.U32.AND P5, PT, R201, R175, PT ;  /* 0x000000afc900720c */ /* 0x000fe20003fa4070 */
[----:B------:R-:W-:Y:S01]  /*a610*/  @!P4 IMAD.MOV R170, RZ, RZ, -R170 ;  /* 0x000000ffffaac224 */ /* 0x000fe200078e0aaa */
[----:B------:R-:W-:Y:S01]  /*a620*/  ISETP.GE.AND P3, PT, R177, RZ, PT ;  /* 0x000000ffb100720c */ /* 0x000fe20003f66270 */
[----:B------:R-:W-:Y:S01]  /*a630*/  VIADD R183, R0, 0xe6 ;  /* 0x000000e600b77836 */ /* 0x000fe20000000000 */
[----:B------:R-:W-:Y:S01]  /*a640*/  SHF.R.U32.HI R177, RZ, 0x6, R179 ;  /* 0x00000006ffb17819 */ /* 0x000fe200000116b3 */
[----:B------:R-:W-:Y:S01]  /*a650*/  @!P1 IMAD.MOV R173, RZ, RZ, -R173 ;  /* 0x000000ffffad9224 */ /* 0x000fe200078e0aad */
[----:B------:R-:W-:Y:S01]  /*a660*/  ISETP.GE.AND P4, PT, R4, RZ, PT ;  /* 0x000000ff0400720c */ /* 0x000fe20003f86270 */
[----:B------:R-:W-:Y:S01]  /*a670*/  IMAD.HI.U32 R4, R207, R178, RZ ;  /* 0x000000b2cf047227 */ /* 0x000fe200078e00ff */
[----:B------:R-:W-:-:S03]  /*a680*/  SGXT.U32 R3, R177, 0x1 ;  /* 0x00000001b103781a */ /* 0x000fc60000000000 */
[----:B------:R-:W-:Y:S02]  /*a690*/  VIADD R177, R0, 0xe5 ;  /* 0x000000e500b17836 */ /* 0x000fe40000000000 */
[----:B------:R-:W-:Y:S02]  /*a6a0*/  IMAD.MOV R4, RZ, RZ, -R4 ;  /* 0x000000ffff047224 */ /* 0x000fe400078e0a04 */
[--C-:B------:R-:W-:Y:S01]  /*a6b0*/  @!P2 IMAD.IADD R172, R172, 0x1, -R201.reuse ;  /* 0x00000001acaca824 */ /* 0x100fe200078e0ac9 */
[----:B------:R-:W-:Y:S01]  /*a6c0*/  IABS R182, R177 ;  /* 0x000000b100b67213 */ /* 0x000fe20000000000 */
[----:B------:R-:W-:Y:S01]  /*a6d0*/  @!P5 IMAD.IADD R175, R175, 0x1, -R201 ;  /* 0x00000001afafd824 */ /* 0x000fe200078e0ac9 */
[C---:B------:R-:W-:Y:S01]  /*a6e0*/  ISETP.GT.U32.AND P2, PT, R201.reuse, R174, PT ;  /* 0x000000aec900720c */ /* 0x040fe20003f44070 */
[----:B------:R-:W-:Y:S01]  /*a6f0*/  IMAD R176, R201, R4, R178 ;  /* 0x00000004c9b07224 */ /* 0x000fe200078e02b2 */
[----:B------:R-:W-:Y:S01]  /*a700*/  IABS R178, R183 ;  /* 0x000000b700b27213 */ /* 0x000fe20000000000 */
[----:B------:R-:W-:Y:S01]  /*a710*/  @!P6 IMAD.MOV R172, RZ, RZ, -R172 ;  /* 0x000000fffface224 */ /* 0x000fe200078e0aac */
[----:B------:R-:W-:Y:S01]  /*a720*/  ISETP.GE.AND P6, PT, R177, RZ, PT ;  /* 0x000000ffb100720c */ /* 0x000fe20003fc6270 */
[----:B------:R-:W-:Y:S01]  /*a730*/  IMAD.HI.U32 R177, R207, R182, RZ ;  /* 0x000000b6cfb17227 */ /* 0x000fe200078e00ff */
[----:B------:R-:W-:-:S02]  /*a740*/  ISETP.GT.U32.AND P5, PT, R201, R175, PT ;  /* 0x000000afc900720c */ /* 0x000fc40003fa4070 */
[----:B------:R-:W-:Y:S01]  /*a750*/  ISETP.GT.U32.AND P1, PT, R201, R176, PT ;  /* 0x000000b0c900720c */ /* 0x000fe20003f24070 */
[----:B------:R-:W-:Y:S02]  /*a760*/  IMAD.MOV R177, RZ, RZ, -R177 ;  /* 0x000000ffffb17224 */ /* 0x000fe400078e0ab1 */
[----:B------:R-:W-:-:S04]  /*a770*/  IMAD.HI.U32 R181, R207, R178, RZ ;  /* 0x000000b2cfb57227 */ /* 0x000fc800078e00ff */
[----:B------:R-:W-:Y:S02]  /*a780*/  IMAD R177, R201, R177, R182 ;  /* 0x000000b1c9b17224 */ /* 0x000fe400078e02b6 */
[----:B------:R-:W-:Y:S02]  /*a790*/  IMAD.MOV R181, RZ, RZ, -R181 ;  /* 0x000000ffffb57224 */ /* 0x000fe400078e0ab5 */
[--C-:B------:R-:W-:Y:S02]  /*a7a0*/  @!P2 IMAD.IADD R174, R174, 0x1, -R201.reuse ;  /* 0x00000001aeaea824 */ /* 0x100fe400078e0ac9 */
[--C-:B------:R-:W-:Y:S01]  /*a7b0*/  @!P5 IMAD.IADD R175, R175, 0x1, -R201.reuse ;  /* 0x00000001afafd824 */ /* 0x100fe200078e0ac9 */
[C---:B------:R-:W-:Y:S01]  /*a7c0*/  ISETP.GT.U32.AND P5, PT, R201.reuse, R177, PT ;  /* 0x000000b1c900720c */ /* 0x040fe20003fa4070 */
[----:B------:R-:W-:Y:S01]  /*a7d0*/  @!P1 IMAD.IADD R176, R176, 0x1, -R201 ;  /* 0x00000001b0b09824 */ /* 0x000fe200078e0ac9 */
[C---:B------:R-:W-:Y:S01]  /*a7e0*/  ISETP.GT.U32.AND P2, PT, R201.reuse, R174, PT ;  /* 0x000000aec900720c */ /* 0x040fe20003f44070 */
[----:B------:R-:W-:-:S02]  /*a7f0*/  IMAD R178, R201, R181, R178 ;  /* 0x000000b5c9b27224 */ /* 0x000fc400078e02b2 */
[C---:B------:R-:W-:Y:S01]  /*a800*/  VIADD R179, R0.reuse, 0xe7 ;  /* 0x000000e700b37836 */ /* 0x040fe20000000000 */
[C---:B------:R-:W-:Y:S01]  /*a810*/  ISETP.GT.U32.AND P1, PT, R201.reuse, R176, PT ;  /* 0x000000b0c900720c */ /* 0x040fe20003f24070 */
[----:B------:R-:W-:Y:S01]  /*a820*/  @!P4 IMAD.MOV R175, RZ, RZ, -R175 ;  /* 0x000000ffffafc224 */ /* 0x000fe200078e0aaf */
[----:B------:R-:W-:Y:S01]  /*a830*/  ISETP.GT.U32.AND P4, PT, R201, R178, PT ;  /* 0x000000b2c900720c */ /* 0x000fe20003f84070 */
[----:B------:R-:W-:Y:S01]  /*a840*/  VIADD R182, R0, 0xe8 ;  /* 0x000000e800b67836 */ /* 0x000fe20000000000 */
[----:B------:R-:W-:Y:S01]  /*a850*/  IABS R180, R179 ;  /* 0x000000b300b47213 */ /* 0x000fe20000000000 */
[----:B--2---:R-:W-:Y:S02]  /*a860*/  IMAD R4, R3, R126, RZ ;  /* 0x0000007e03047224 */ /* 0x004fe400078e02ff */
[--C-:B------:R-:W-:Y:S02]  /*a870*/  @!P5 IMAD.IADD R177, R177, 0x1, -R201.reuse ;  /* 0x00000001b1b1d824 */ /* 0x100fe400078e0ac9 */
[----:B------:R-:W-:Y:S01]  /*a880*/  IMAD.HI.U32 R181, R207, R180, RZ ;  /* 0x000000b4cfb57227 */ /* 0x000fe200078e00ff */
[----:B------:R-:W-:Y:S02]  /*a890*/  STL [R1+0xce0], R4 ;  /* 0x000ce00401007387 */ /* 0x000fe40000100800 */
[----:B------:R-:W-:Y:S01]  /*a8a0*/  ISETP.GT.U32.AND P5, PT, R201, R177, PT ;  /* 0x000000b1c900720c */ /* 0x000fe20003fa4070 */
[----:B------:R-:W-:Y:S01]  /*a8b0*/  @!P2 IMAD.IADD R174, R174, 0x1, -R201 ;  /* 0x00000001aeaea824 */ /* 0x000fe200078e0ac9 */
[----:B------:R-:W-:Y:S01]  /*a8c0*/  ISETP.GE.AND P2, PT, R183, RZ, PT ;  /* 0x000000ffb700720c */ /* 0x000fe20003f46270 */
[----:B------:R-:W-:-:S02]  /*a8d0*/  IMAD.MOV R181, RZ, RZ, -R181 ;  /* 0x000000ffffb57224 */ /* 0x000fc400078e0ab5 */
[--C-:B------:R-:W-:Y:S01]  /*a8e0*/  @!P1 IMAD.IADD R176, R176, 0x1, -R201.reuse ;  /* 0x00000001b0b09824 */ /* 0x100fe200078e0ac9 */
[----:B------:R-:W-:Y:S01]  /*a8f0*/  ISETP.GE.AND P1, PT, R182, RZ, PT ;  /* 0x000000ffb600720c */ /* 0x000fe20003f26270 */
[----:B------:R-:W-:Y:S01]  /*a900*/  @!P4 IMAD.IADD R178, R178, 0x1, -R201 ;  /* 0x00000001b2b2c824 */ /* 0x000fe200078e0ac9 */
[----:B------:R-:W-:Y:S01]  /*a910*/  IABS R182, R182 ;  /* 0x000000b600b67213 */ /* 0x000fe20000000000 */
[----:B------:R-:W-:Y:S01]  /*a920*/  @!P0 IMAD.MOV R174, RZ, RZ, -R174 ;  /* 0x000000ffffae8224 */ /* 0x000fe200078e0aae */
[----:B------:R-:W-:Y:S01]  /*a930*/  ISETP.GE.AND P0, PT, R179, RZ, PT ;  /* 0x000000ffb300720c */ /* 0x000fe20003f06270 */
[C---:B------:R-:W-:Y:S01]  /*a940*/  IMAD R179, R201.reuse, R181, R180 ;  /* 0x000000b5c9b37224 */ /* 0x040fe200078e02b4 */
[----:B------:R-:W-:Y:S01]  /*a950*/  ISETP.GT.U32.AND P4, PT, R201, R178, PT ;  /* 0x000000b2c900720c */ /* 0x000fe20003f84070 */
[----:B------:R-:W-:Y:S02]  /*a960*/  VIADD R180, R0, 0xe9 ;  /* 0x000000e900b47836 */ /* 0x000fe40000000000 */
[----:B------:R-:W-:-:S03]  /*a970*/  IMAD.HI.U32 R183, R207, R182, RZ ;  /* 0x000000b6cfb77227 */ /* 0x000fc600078e00ff */
[----:B------:R-:W-:Y:S01]  /*a980*/  IABS R181, R180 ;  /* 0x000000b400b57213 */ /* 0x000fe20000000000 */
[----:B------:R-:W-:Y:S02]  /*a990*/  IMAD.MOV R183, RZ, RZ, -R183 ;  /* 0x000000ffffb77224 */ /* 0x000fe400078e0ab7 */
[----:B------:R-:W-:Y:S01]  /*a9a0*/  @!P3 IMAD.MOV R176, RZ, RZ, -R176 ;  /* 0x000000ffffb0b224 */ /* 0x000fe200078e0ab0 */
[----:B------:R-:W-:Y:S01]  /*a9b0*/  ISETP.GT.U32.AND P3, PT, R201, R179, PT ;  /* 0x000000b3c900720c */ /* 0x000fe20003f64070 */
[----:B------:R-:W-:Y:S01]  /*a9c0*/  @!P5 IMAD.IADD R177, R177, 0x1, -R201 ;  /* 0x00000001b1b1d824 */ /* 0x000fe200078e0ac9 */
[----:B------:R-:W-:Y:S01]  /*a9d0*/  ISETP.GE.AND P5, PT, R180, RZ, PT ;  /* 0x000000ffb400720c */ /* 0x000fe20003fa6270 */
[----:B------:R-:W-:-:S04]  /*a9e0*/  IMAD.HI.U32 R184, R207, R181, RZ ;  /* 0x000000b5cfb87227 */ /* 0x000fc800078e00ff */
[C---:B------:R-:W-:Y:S02]  /*a9f0*/  IMAD R180, R201.reuse, R183, R182 ;  /* 0x000000b7c9b47224 */ /* 0x040fe400078e02b6 */
[----:B------:R-:W-:Y:S02]  /*aa00*/  IMAD.MOV R184, RZ, RZ, -R184 ;  /* 0x000000ffffb87224 */ /* 0x000fe400078e0ab8 */
[----:B------:R-:W-:Y:S01]  /*aa10*/  @!P4 IMAD.IADD R178, R178, 0x1, -R201 ;  /* 0x00000001b2b2c824 */ /* 0x000fe200078e0ac9 */
[C---:B------:R-:W-:Y:S01]  /*aa20*/  ISETP.GT.U32.AND P4, PT, R201.reuse, R180, PT ;  /* 0x000000b4c900720c */ /* 0x040fe20003f84070 */
[----:B------:R-:W-:Y:S02]  /*aa30*/  IMAD R181, R201, R184, R181 ;  /* 0x000000b8c9b57224 */ /* 0x000fe400078e02b5 */
[----:B------:R-:W-:Y:S02]  /*aa40*/  @!P3 IMAD.IADD R179, R179, 0x1, -R201 ;  /* 0x00000001b3b3b824 */ /* 0x000fe400078e0ac9 */
[C---:B------:R-:W-:Y:S01]  /*aa50*/  VIADD R182, R0.reuse, 0xea ;  /* 0x000000ea00b67836 */ /* 0x040fe20000000000 */
[----:B------:R-:W-:Y:S01]  /*aa60*/  ISETP.GT.U32.AND P3, PT, R201, R181, PT ;  /* 0x000000b5c900720c */ /* 0x000fe20003f64070 */
[----:B------:R-:W-:-:S02]  /*aa70*/  VIADD R184, R0, 0xeb ;  /* 0x000000eb00b87836 */ /* 0x000fc40000000000 */
[----:B------:R-:W-:Y:S01]  /*aa80*/  @!P2 IMAD.MOV R178, RZ, RZ, -R178 ;  /* 0x000000ffffb2a224 */ /* 0x000fe200078e0ab2 */
[----:B------:R-:W-:Y:S01]  /*aa90*/  IABS R185, R182 ;  /* 0x000000b600b97213 */ /* 0x000fe20000000000 */
[----:B-1----:R-:W-:Y:S01]  /*aaa0*/  IMAD R2, R126, 0x2, R4 ;  /* 0x000000027e027824 */ /* 0x002fe200078e0204 */
[----:B------:R-:W-:Y:S01]  /*aab0*/  IABS R183, R184 ;  /* 0x000000b800b77213 */ /* 0x000fe20000000000 */
[--C-:B------:R-:W-:Y:S01]  /*aac0*/  @!P4 IMAD.IADD R180, R180, 0x1, -R201.reuse ;  /* 0x00000001b4b4c824 */ /* 0x100fe200078e0ac9 */
[----:B------:R-:W-:Y:S01]  /*aad0*/  ISETP.GE.AND P4, PT, R182, RZ, PT ;  /* 0x000000ffb600720c */ /* 0x000fe20003f86270 */
[----:B------:R-:W-:Y:S01]  /*aae0*/  IMAD.HI.U32 R186, R207, R185, RZ ;  /* 0x000000b9cfba7227 */ /* 0x000fe200078e00ff */
[----:B------:R1:W-:Y:S02]  /*aaf0*/  STL [R1+0x84], R2 ;  /* 0x0000840201007387 */ /* 0x0003e40000100800 */
[----:B------:R-:W-:Y:S01]  /*ab00*/  ISETP.GT.U32.AND P2, PT, R201, R180, PT ;  /* 0x000000b4c900720c */ /* 0x000fe20003f44070 */
[----:B------:R-:W-:-:S02]  /*ab10*/  @!P3 IMAD.IADD R181, R181, 0x1, -R201 ;  /* 0x00000001b5b5b824 */ /* 0x000fc400078e0ac9 */
[----:B------:R-:W-:Y:S02]  /*ab20*/  IMAD.MOV R182, RZ, RZ, -R186 ;  /* 0x000000ffffb67224 */ /* 0x000fe400078e0aba */
[----:B------:R-:W-:Y:S01]  /*ab30*/  @!P6 IMAD.MOV R177, RZ, RZ, -R177 ;  /* 0x000000ffffb1e224 */ /* 0x000fe200078e0ab1 */
[----:B------:R-:W-:Y:S01]  /*ab40*/  ISETP.GT.U32.AND P6, PT, R201, R179, PT ;  /* 0x000000b3c900720c */ /* 0x000fe20003fc4070 */
[----:B------:R-:W-:Y:S01]  /*ab50*/  IMAD.HI.U32 R187, R207, R183, RZ ;  /* 0x000000b7cfbb7227 */ /* 0x000fe200078e00ff */
[----:B------:R-:W-:-:S03]  /*ab60*/  ISETP.GT.U32.AND P3, PT, R201, R181, PT ;  /* 0x000000b5c900720c */ /* 0x000fc60003f64070 */
[----:B-1----:R-:W-:Y:S02]  /*ab70*/  IMAD R2, R126, 0x2, R2 ;  /* 0x000000027e027824 */ /* 0x002fe400078e0202 */
[C---:B------:R-:W-:Y:S02]  /*ab80*/  IMAD R182, R201.reuse, R182, R185 ;  /* 0x000000b6c9b67224 */ /* 0x040fe400078e02b9 */
[----:B------:R-:W-:Y:S01]  /*ab90*/  IMAD.MOV R186, RZ, RZ, -R187 ;  /* 0x000000ffffba7224 */ /* 0x000fe200078e0abb */
[----:B------:R1:W-:Y:S01]  /*aba0*/  STL [R1+0x80], R2 ;  /* 0x0000800201007387 */ /* 0x0003e20000100800 */
[----:B------:R-:W-:Y:S01]  /*abb0*/  @!P2 IMAD.IADD R180, R180, 0x1, -R201 ;  /* 0x00000001b4b4a824 */ /* 0x000fe200078e0ac9 */
[C---:B------:R-:W-:Y:S01]  /*abc0*/  ISETP.GT.U32.AND P2, PT, R201.reuse, R182, PT ;  /* 0x000000b6c900720c */ /* 0x040fe20003f44070 */
[----:B------:R-:W-:Y:S02]  /*abd0*/  IMAD R183, R201, R186, R183 ;  /* 0x000000bac9b77224 */ /* 0x000fe400078e02b7 */
[--C-:B------:R-:W-:Y:S01]  /*abe0*/  @!P6 IMAD.IADD R179, R179, 0x1, -R201.reuse ;  /* 0x00000001b3b3e824 */ /* 0x100fe200078e0ac9 */
[----:B------:R-:W-:Y:S01]  /*abf0*/  ISETP.GE.AND P6, PT, R184, RZ, PT ;  /* 0x000000ffb800720c */ /* 0x000fe20003fc6270 */
[----:B------:R-:W-:Y:S01]  /*ac00*/  @!P3 IMAD.IADD R181, R181, 0x1, -R201 ;  /* 0x00000001b5b5b824 */ /* 0x000fe200078e0ac9 */
[----:B------:R-:W-:Y:S01]  /*ac10*/  ISETP.GT.U32.AND P3, PT, R201, R183, PT ;  /* 0x000000b7c900720c */ /* 0x000fe20003f64070 */
[----:B------:R-:W-:-:S02]  /*ac20*/  VIADD R184, R0, 0xec ;  /* 0x000000ec00b87836 */ /* 0x000fc40000000000 */
[----:B-1----:R-:W-:Y:S02]  /*ac30*/  IMAD R2, R126, 0x2, R2 ;  /* 0x000000027e027824 */ /* 0x002fe400078e0202 */
[----:B------:R-:W-:Y:S01]  /*ac40*/  @!P0 IMAD.MOV R179, RZ, RZ, -R179 ;  /* 0x000000ffffb38224 */ /* 0x000fe200078e0ab3 */
[----:B------:R-:W-:Y:S01]  /*ac50*/  ISETP.GE.AND P0, PT, R184, RZ, PT ;  /* 0x000000ffb800720c */ /* 0x000fe20003f06270 */
[--C-:B------:R-:W-:Y:S01]  /*ac60*/  @!P2 IMAD.IADD R182, R182, 0x1, -R201.reuse ;  /* 0x00000001b6b6a824 */ /* 0x100fe200078e0ac9 */
[----:B------:R1:W-:Y:S01]  /*ac70*/  STL [R1+0x7c], R2 ;  /* 0x00007c0201007387 */ /* 0x0003e20000100800 */
        /* <DEDUP_REMOVED lines=9> */
[----:B-1----:R-:W-:Y:S02]  /*ad10*/  IMAD R2, R126, 0x2, R2 ;  /* 0x000000027e027824 */ /* 0x002fe400078e0202 */
[----:B------:R-:W-:Y:S02]  /*ad20*/  VIADD R185, R0, 0xee ;  /* 0x000000ee00b97836 */ /* 0x000fe40000000000 */
[----:B------:R-:W-:Y:S01]  /*ad30*/  IMAD.MOV R189, RZ, RZ, -R189 ;  /* 0x000000ffffbd7224 */ /* 0x000fe200078e0abd */
[----:B------:R1:W-:Y:S01]  /*ad40*/  STL [R1+0x9c], R2 ;  /* 0x00009c0201007387 */ /* 0x0003e20000100800 */
[----:B------:R-:W-:Y:S01]  /*ad50*/  IMAD.HI.U32 R188, R207, R186, RZ ;  /* 0x000000bacfbc7227 */ /* 0x000fe200078e00ff */
[----:B------:R-:W-:-:S03]  /*ad60*/  IABS R187, R185 ;  /* 0x000000b900bb7213 */ /* 0x000fc60000000000 */
[----:B------:R-:W-:Y:S02]  /*ad70*/  IMAD R184, R201, R189, R184 ;  /* 0x000000bdc9b87224 */ /* 0x000fe400078e02b8 */
[----:B------:R-:W-:Y:S02]  /*ad80*/  IMAD.MOV R188, RZ, RZ, -R188 ;  /* 0x000000ffffbc7224 */ /* 0x000fe400078e0abc */
[----:B------:R-:W-:Y:S01]  /*ad90*/  @!P5 IMAD.MOV R181, RZ, RZ, -R181 ;  /* 0x000000ffffb5d224 */ /* 0x000fe200078e0ab5 */
[----:B------:R-:W-:Y:S01]  /*ada0*/  ISETP.GE.AND P5, PT, R185, RZ, PT ;  /* 0x000000ffb900720c */ /* 0x000fe20003fa6270 */
[----:B-1----:R-:W-:Y:S02]  /*adb0*/  IMAD R2, R126, 0x2, R2 ;  /* 0x000000027e027824 */ /* 0x002fe400078e0202 */
[----:B------:R-:W-:Y:S01]  /*adc0*/  @!P2 IMAD.IADD R182, R182, 0x1, -R201 ;  /* 0x00000001b6b6a824 */ /* 0x000fe200078e0ac9 */
[C---:B------:R-:W-:Y:S01]  /*add0*/  ISETP.GT.U32.AND P2, PT, R201.reuse, R184, PT ;  /* 0x000000b8c900720c */ /* 0x040fe20003f44070 */
[----:B------:R-:W-:Y:S01]  /*ade0*/  IMAD R185, R201, R188, R186 ;  /* 0x000000bcc9b97224 */ /* 0x000fe200078e02ba */
[----:B------:R1:W-:Y:S01]  /*adf0*/  STL [R1+0x30], R2 ;  /* 0x0000300201007387 */ /* 0x0003e20000100800 */
[----:B------:R-:W-:-:S04]  /*ae00*/  IMAD.HI.U32 R188, R207, R187, RZ ;  /* 0x000000bbcfbc7227 */ /* 0x000fc800078e00ff */
[----:B------:R-:W-:Y:S02]  /*ae10*/  VIADD R186, R0, 0xef ;  /* 0x000000ef00ba7836 */ /* 0x000fe40000000000 */
[----:B------:R-:W-:Y:S02]  /*ae20*/  IMAD.MOV R188, RZ, RZ, -R188 ;  /* 0x000000ffffbc7224 */ /* 0x000fe400078e0abc */
[----:B------:R-:W-:Y:S01]  /*ae30*/  @!P3 IMAD.IADD R183, R183, 0x1, -R201 ;  /* 0x00000001b7b7b824 */ /* 0x000fe200078e0ac9 */
[----:B------:R-:W-:Y:S01]  /*ae40*/  ISETP.GE.AND P3, PT, R186, RZ, PT ;  /* 0x000000ffba00720c */ /* 0x000fe20003f66270 */
[----:B-1----:R-:W-:Y:S01]  /*ae50*/  IMAD R2, R126, 0x2, R2 ;  /* 0x000000027e027824 */ /* 0x002fe200078e0202 */
[----:B------:R-:W-:Y:S01]  /*ae60*/  IABS R189, R186 ;  /* 0x000000ba00bd7213 */ /* 0x000fe20000000000 */
[C---:B------:R-:W-:Y:S02]  /*ae70*/  IMAD R186, R201.reuse, R188, R187 ;  /* 0x000000bcc9ba7224 */ /* 0x040fe400078e02bb */
[----:B------:R-:W-:Y:S01]  /*ae80*/  @!P2 IMAD.IADD R184, R184, 0x1, -R201 ;  /* 0x00000001b8b8a824 */ /* 0x000fe200078e0ac9 */
[----:B------:R1:W-:Y:S01]  /*ae90*/  STL [R1+0x34], R2 ;  /* 0x0000340201007387 */ /* 0x0003e20000100800 */
[----:B------:R-:W-:Y:S01]  /*aea0*/  @!P4 IMAD.MOV R182, RZ, RZ, -R182 ;  /* 0x000000ffffb6c224 */ /* 0x000fe200078e0ab6 */
[C---:B------:R-:W-:Y:S01]  /*aeb0*/  ISETP.GT.U32.AND P2, PT, R201.reuse, R186, PT ;  /* 0x000000bac900720c */ /* 0x040fe20003f44070 */
[----:B------:R-:W-:Y:S01]  /*aec0*/  VIADD R191, R0, 0xf0 ;  /* 0x000000f000bf7836 */ /* 0x000fe20000000000 */
[----:B------:R-:W-:Y:S01]  /*aed0*/  ISETP.GT.U32.AND P4, PT, R201, R185, PT ;  /* 0x000000b9c900720c */ /* 0x000fe20003f84070 */
[----:B------:R-:W-:-:S02]  /*aee0*/  IMAD.MOV.U32 R187, RZ, RZ, R189 ;  /* 0x000000ffffbb7224 */ /* 0x000fc400078e00bd */
[----:B------:R-:W-:Y:S01]  /*aef0*/  @!P6 IMAD.MOV R183, RZ, RZ, -R183 ;  /* 0x000000ffffb7e224 */ /* 0x000fe200078e0ab7 */
[----:B------:R-:W-:Y:S01]  /*af00*/  IABS R188, R191 ;  /* 0x000000bf00bc7213 */ /* 0x000fe20000000000 */
[----:B------:R-:W-:Y:S01]  /*af10*/  IMAD.HI.U32 R189, R207, R187, RZ ;  /* 0x000000bbcfbd7227 */ /* 0x000fe200078e00ff */
[----:B------:R-:W-:-:S03]  /*af20*/  ISETP.GT.U32.AND P6, PT, R201, R184, PT ;  /* 0x000000b8c900720c */ /* 0x000fc60003fc4070 */
[----:B-1----:R-:W-:Y:S02]  /*af30*/  IMAD R2, R126, 0x2, R2 ;  /* 0x000000027e027824 */ /* 0x002fe400078e0202 */
[----:B------:R-:W-:Y:S02]  /*af40*/  @!P2 IMAD.IADD R186, R186, 0x1, -R201 ;  /* 0x00000001babaa824 */ /* 0x000fe400078e0ac9 */
[----:B------:R-:W-:Y:S01]  /*af50*/  IMAD.MOV R189, RZ, RZ, -R189 ;  /* 0x000000ffffbd7224 */ /* 0x000fe200078e0abd */
[----:B------:R1:W-:Y:S01]  /*af60*/  STL [R1+0x38], R2 ;  /* 0x0000380201007387 */ /* 0x0003e20000100800 */
[----:B------:R-:W-:Y:S01]  /*af70*/  IMAD.HI.U32 R193, R207, R188, RZ ;  /* 0x000000bccfc17227 */ /* 0x000fe200078e00ff */
[----:B------:R-:W-:-:S03]  /*af80*/  ISETP.GT.U32.AND P2, PT, R201, R186, PT ;  /* 0x000000bac900720c */ /* 0x000fc60003f44070 */
[----:B------:R-:W-:Y:S02]  /*af90*/  @!P4 IMAD.IADD R185, R185, 0x1, -R201 ;  /* 0x00000001b9b9c824 */ /* 0x000fe400078e0ac9 */
[C---:B------:R-:W-:Y:S02]  /*afa0*/  IMAD R187, R201.reuse, R189, R187 ;  /* 0x000000bdc9bb7224 */ /* 0x040fe400078e02bb */
[----:B------:R-:W-:Y:S01]  /*afb0*/  IMAD.MOV R193, RZ, RZ, -R193 ;  /* 0x000000ffffc17224 */ /* 0x000fe200078e0ac1 */
[C---:B------:R-:W-:Y:S01]  /*afc0*/  ISETP.GT.U32.AND P4, PT, R201.reuse, R185, PT ;  /* 0x000000b9c900720c */ /* 0x040fe20003f84070 */
[----:B-1----:R-:W-:Y:S02]  /*afd0*/  IMAD R2, R126, 0x2, R2 ;  /* 0x000000027e027824 */ /* 0x002fe400078e0202 */
[----:B------:R-:W-:Y:S01]  /*afe0*/  @!P6 IMAD.IADD R184, R184, 0x1, -R201 ;  /* 0x00000001b8b8e824 */ /* 0x000fe200078e0ac9 */
[C---:B------:R-:W-:Y:S01]  /*aff0*/  ISETP.GT.U32.AND P6, PT, R201.reuse, R187, PT ;  /* 0x000000bbc900720c */ /* 0x040fe20003fc4070 */
[----:B------:R-:W-:Y:S01]  /*b000*/  IMAD R188, R201, R193, R188 ;  /* 0x000000c1c9bc7224 */ /* 0x000fe200078e02bc */
[----:B------:R1:W-:Y:S01]  /*b010*/  STL [R1+0x3c], R2 ;  /* 0x00003c0201007387 */ /* 0x0003e20000100800 */
[----:B------:R-:W-:-:S02]  /*b020*/  VIADD R190, R0, 0xf1 ;  /* 0x000000f100be7836 */ /* 0x000fc40000000000 */
[--C-:B------:R-:W-:Y:S01]  /*b030*/  @!P2 IMAD.IADD R186, R186, 0x1, -R201.reuse ;  /* 0x00000001babaa824 */ /* 0x100fe200078e0ac9 */
[----:B------:R-:W-:Y:S01]  /*b040*/  ISETP.GT.U32.AND P2, PT, R201, R188, PT ;  /* 0x000000bcc900720c */ /* 0x000fe20003f44070 */
[C---:B------:R-:W-:Y:S01]  /*b050*/  VIADD R194, R0.reuse, 0xf2 ;  /* 0x000000f200c27836 */ /* 0x040fe20000000000 */
[----:B------:R-:W-:Y:S01]  /*b060*/  IABS R189, R190 ;  /* 0x000000be00bd7213 */ /* 0x000fe20000000000 */
[----:B------:R-:W-:Y:S01]  /*b070*/  @!P4 IMAD.IADD R185, R185, 0x1, -R201 ;  /* 0x00000001b9b9c824 */ /* 0x000fe200078e0ac9 */
[----:B------:R-:W-:Y:S01]  /*b080*/  ISETP.GE.AND P4, PT, R191, RZ, PT ;  /* 0x000000ffbf00720c */ /* 0x000fe20003f86270 */
[----:B------:R-:W-:Y:S01]  /*b090*/  VIADD R193, R0, 0xf3 ;  /* 0x000000f300c17836 */ /* 0x000fe20000000000 */
[----:B------:R-:W-:Y:S01]  /*b0a0*/  IABS R196, R194 ;  /* 0x000000c200c47213 */ /* 0x000fe20000000000 */
[----:B-1----:R-:W-:Y:S02]  /*b0b0*/  IMAD R2, R126, 0x2, R2 ;  /* 0x000000027e027824 */ /* 0x002fe400078e0202 */
[----:B------:R-:W-:Y:S01]  /*b0c0*/  IMAD.HI.U32 R191, R207, R189, RZ ;  /* 0x000000bdcfbf7227 */ /* 0x000fe200078e00ff */
[----:B------:R-:W-:-:S02]  /*b0d0*/  IABS R198, R193 ;  /* 0x000000c100c67213 */ /* 0x000fc40000000000 */
[----:B------:R1:W-:Y:S01]  /*b0e0*/  STL [R1+0x40], R2 ;  /* 0x0000400201007387 */ /* 0x0003e20000100800 */
[----:B------:R-:W-:Y:S01]  /*b0f0*/  @!P6 IMAD.IADD R187, R187, 0x1, -R201 ;  /* 0x00000001bbbbe824 */ /* 0x000fe200078e0ac9 */
[----:B------:R-:W-:Y:S01]  /*b100*/  ISETP.GE.AND P6, PT, R190, RZ, PT ;  /* 0x000000ffbe00720c */ /* 0x000fe20003fc6270 */
[----:B------:R-:W-:Y:S02]  /*b110*/  IMAD.MOV.U32 R190, RZ, RZ, R196 ;  /* 0x000000ffffbe7224 */ /* 0x000fe400078e00c4 */
[----:B------:R-:W-:Y:S02]  /*b120*/  IMAD.MOV R191, RZ, RZ, -R191 ;  /* 0x000000ffffbf7224 */ /* 0x000fe400078e0abf */
[----:B------:R-:W-:Y:S01]  /*b130*/  @!P2 IMAD.IADD R188, R188, 0x1, -R201 ;  /* 0x00000001bcbca824 */ /* 0x000fe200078e0ac9 */
[----:B------:R-:W-:Y:S01]  /*b140*/  ISETP.GT.U32.AND P2, PT, R201, R187, PT ;  /* 0x000000bbc900720c */ /* 0x000fe20003f44070 */
[----:B------:R-:W-:-:S04]  /*b150*/  IMAD.HI.U32 R196, R207, R190, RZ ;  /* 0x000000becfc47227 */ /* 0x000fc800078e00ff */
[----:B-1----:R-:W-:Y:S02]  /*b160*/  IMAD R2, R126, 0x2, R2 ;  /* 0x000000027e027824 */ /* 0x002fe400078e0202 */
[C---:B------:R-:W-:Y:S02]  /*b170*/  IMAD R189, R201.reuse, R191, R189 ;  /* 0x000000bfc9bd7224 */ /* 0x040fe400078e02bd */
[----:B------:R-:W-:Y:S01]  /*b180*/  IMAD.MOV R196, RZ, RZ, -R196 ;  /* 0x000000ffffc47224 */ /* 0x000fe200078e0ac4 */
[----:B------:R1:W-:Y:S01]  /*b190*/  STL [R1+0x44], R2 ;  /* 0x0000440201007387 */ /* 0x0003e20000100800 */
[----:B------:R-:W-:Y:S01]  /*b1a0*/  @!P1 IMAD.MOV R185, RZ, RZ, -R185 ;  /* 0x000000ffffb99224 */ /* 0x000fe200078e0ab9 */
[C---:B------:R-:W-:Y:S01]  /*b1b0*/  ISETP.GT.U32.AND P1, PT, R201.reuse, R189, PT ;  /* 0x000000bdc900720c */ /* 0x040fe20003f24070 */
[----:B------:R-:W-:Y:S02]  /*b1c0*/  IMAD R190, R201, R196, R190 ;  /* 0x000000c4c9be7224 */ /* 0x000fe400078e02be */
[----:B------:R-:W-:-:S02]  /*b1d0*/  @!P2 IMAD.IADD R187, R187, 0x1, -R201 ;  /* 0x00000001bbbba824 */ /* 0x000fc400078e0ac9 */
[----:B------:R-:W-:Y:S01]  /*b1e0*/  IMAD.MOV.U32 R191, RZ, RZ, R198 ;  /* 0x000000ffffbf7224 */ /* 0x000fe200078e00c6 */
[C---:B------:R-:W-:Y:S01]  /*b1f0*/  ISETP.GT.U32.AND P2, PT, R201.reuse, R190, PT ;  /* 0x000000bec900720c */ /* 0x040fe20003f44070 */
[----:B------:R-:W-:Y:S01]  /*b200*/  @!P0 IMAD.MOV R184, RZ, RZ, -R184 ;  /* 0x000000ffffb88224 */ /* 0x000fe200078e0ab8 */
[----:B------:R-:W-:Y:S01]  /*b210*/  ISETP.GT.U32.AND P0, PT, R201, R188, PT ;  /* 0x000000bcc900720c */ /* 0x000fe20003f04070 */
[----:B-1----:R-:W-:Y:S02]  /*b220*/  IMAD R2, R126, 0x2, R2 ;  /* 0x000000027e027824 */ /* 0x002fe400078e0202 */
[----:B------:R-:W-:-:S03]  /*b230*/  IMAD.HI.U32 R198, R207, R191, RZ ;  /* 0x000000bfcfc67227 */ /* 0x000fc600078e00ff */
[----:B------:R1:W-:Y:S01]  /*b240*/  STL [R1+0x48], R2 ;  /* 0x0000480201007387 */ /* 0x0003e20000100800 */
[--C-:B------:R-:W-:Y:S02]  /*b250*/  @!P1 IMAD.IADD R189, R189, 0x1, -R201.reuse ;  /* 0x00000001bdbd9824 */ /* 0x100fe400078e0ac9 */
[----:B------:R-:W-:Y:S01]  /*b260*/  @!P5 IMAD.MOV R186, RZ, RZ, -R186 ;  /* 0x000000ffffbad224 */ /* 0x000fe200078e0aba */
[----:B------:R-:W-:Y:S01]  /*b270*/  ISETP.GE.AND P5, PT, R194, RZ, PT ;  /* 0x000000ffc200720c */ /* 0x000fe20003fa6270 */
[----:B------:R-:W-:Y:S01]  /*b280*/  IMAD.MOV R194, RZ, RZ, -R198 ;  /* 0x000000ffffc27224 */ /* 0x000fe200078e0ac6 */
[C---:B------:R-:W-:Y:S01]  /*b290*/  ISETP.GT.U32.AND P1, PT, R201.reuse, R189, PT ;  /* 0x000000bdc900720c */ /* 0x040fe20003f24070 */
[----:B------:R-:W-:Y:S02]  /*b2a0*/  @!P2 IMAD.IADD R190, R190, 0x1, -R201 ;  /* 0x00000001bebea824 */ /* 0x000fe400078e0ac9 */
[C---:B------:R-:W-:Y:S02]  /*b2b0*/  IMAD R191, R201.reuse, R194, R191 ;  /* 0x000000c2c9bf7224 */ /* 0x040fe400078e02bf */
[----:B-1----:R-:W-:Y:S01]  /*b2c0*/  IMAD R2, R126, 0x2, R2 ;  /* 0x000000027e027824 */ /* 0x002fe200078e0202 */
[----:B------:R-:W-:Y:S01]  /*b2d0*/  ISETP.GT.U32.AND P2, PT, R201, R190, PT ;  /* 0x000000bec900720c */ /* 0x000fe20003f44070 */
[----:B------:R-:W-:-:S02]  /*b2e0*/  VIADD R196, R0, 0xf4 ;  /* 0x000000f400c47836 */ /* 0x000fc40000000000 */
[----:B------:R-:W-:Y:S01]  /*b2f0*/  VIADD R194, R0, 0xf5 ;  /* 0x000000f500c27836 */ /* 0x000fe20000000000 */
[----:B------:R1:W-:Y:S01]  /*b300*/  STL [R1+0x50], R2 ;  /* 0x0000500201007387 */ /* 0x0003e20000100800 */
[----:B------:R-:W-:Y:S01]  /*b310*/  @!P0 IMAD.IADD R188, R188, 0x1, -R201 ;  /* 0x00000001bcbc8824 */ /* 0x000fe200078e0ac9 */
[----:B------:R-:W-:Y:S01]  /*b320*/  ISETP.GE.AND P0, PT, R193, RZ, PT ;  /* 0x000000ffc100720c */ /* 0x000fe20003f06270 */
[----:B------:R-:W-:Y:S01]  /*b330*/  @!P3 IMAD.MOV R187, RZ, RZ, -R187 ;  /* 0x000000ffffbbb224 */ /* 0x000fe200078e0abb */
[----:B------:R-:W-:Y:S01]  /*b340*/  ISETP.GE.AND P3, PT, R196, RZ, PT ;  /* 0x000000ffc400720c */ /* 0x000fe20003f66270 */
[----:B------:R-:W-:Y:S01]  /*b350*/  VIADD R193, R0, 0xf6 ;  /* 0x000000f600c17836 */ /* 0x000fe20000000000 */
[----:B------:R-:W-:Y:S01]  /*b360*/  IABS R205, R196 ;  /* 0x000000c400cd7213 */ /* 0x000fe20000000000 */
[----:B------:R-:W-:Y:S01]  /*b370*/  @!P4 IMAD.MOV R188, RZ, RZ, -R188 ;  /* 0x000000ffffbcc224 */ /* 0x000fe200078e0abc */
[----:B------:R-:W-:Y:S01]  /*b380*/  IABS R196, R194 ;  /* 0x000000c200c47213 */ /* 0x000fe20000000000 */
[--C-:B------:R-:W-:Y:S01]  /*b390*/  @!P1 IMAD.IADD R189, R189, 0x1, -R201.reuse ;  /* 0x00000001bdbd9824 */ /* 0x100fe200078e0ac9 */
[----:B------:R-:W-:Y:S01]  /*b3a0*/  ISETP.GE.AND P4, PT, R194, RZ, PT ;  /* 0x000000ffc200720c */ /* 0x000fe20003f86270 */
[----:B-1----:R-:W-:Y:S01]  /*b3b0*/  IMAD R2, R126, 0x2, R2 ;  /* 0x000000027e027824 */ /* 0x002fe200078e0202 */
[----:B------:R-:W-:Y:S01]  /*b3c0*/  ISETP.GE.AND P1, PT, R193, RZ, PT ;  /* 0x000000ffc100720c */ /* 0x000fe20003f26270 */
[----:B------:R-:W-:Y:S01]  /*b3d0*/  @!P2 IMAD.IADD R190, R190, 0x1, -R201 ;  /* 0x00000001bebea824 */ /* 0x000fe200078e0ac9 */
[----:B------:R-:W-:Y:S01]  /*b3e0*/  IABS R194, R193 ;  /* 0x000000c100c27213 */ /* 0x000fe20000000000 */
[----:B------:R-:W-:Y:S01]  /*b3f0*/  IMAD.MOV.U32 R193, RZ, RZ, R196 ;  /* 0x000000ffffc17224 */ /* 0x000fe200078e00c4 */
[----:B------:R1:W-:Y:S01]  /*b400*/  STL [R1+0x5c], R2 ;  /* 0x00005c0201007387 */ /* 0x0003e20000100800 */
[----:B------:R-:W-:Y:S01]  /*b410*/  IMAD.HI.U32 R196, R207, R205, RZ ;  /* 0x000000cdcfc47227 */ /* 0x000fe200078e00ff */
[----:B------:R-:W-:-:S03]  /*b420*/  ISETP.GT.U32.AND P2, PT, R201, R191, PT ;  /* 0x000000bfc900720c */ /* 0x000fc60003f44070 */
[----:B------:R-:W-:Y:S02]  /*b430*/  IMAD.MOV R196, RZ, RZ, -R196 ;  /* 0x000000ffffc47224 */ /* 0x000fe400078e0ac4 */
[----:B------:R-:W-:Y:S02]  /*b440*/  @!P6 IMAD.MOV R189, RZ, RZ, -R189 ;  /* 0x000000ffffbde224 */ /* 0x000fe400078e0abd */
[----:B------:R-:W-:Y:S02]  /*b450*/  IMAD R205, R201, R196, R205 ;  /* 0x000000c4c9cd7224 */ /* 0x000fe400078e02cd */
[----:B-1----:R-:W-:Y:S02]  /*b460*/  IMAD R2, R126, 0x2, R2 ;  /* 0x000000027e027824 */ /* 0x002fe400078e0202 */
[----:B------:R-:W-:Y:S01]  /*b470*/  IMAD.HI.U32 R198, R207, R252, RZ ;  /* 0x000000fccfc67227 */ /* 0x000fe200078e00ff */
[----:B------:R-:W-:Y:S02]  /*b480*/  ISETP.GT.U32.AND P6, PT, R201, R205, PT ;  /* 0x000000cdc900720c */ /* 0x000fe40003fc4070 */
[----:B------:R1:W-:Y:S01]  /*b490*/  STL [R1+0x64], R2 ;  /* 0x0000640201007387 */ /* 0x0003e20000100800 */
[----:B------:R-:W-:-:S02]  /*b4a0*/  @!P2 IMAD.IADD R191, R191, 0x1, -R201 ;  /* 0x00000001bfbfa824 */ /* 0x000fc400078e0ac9 */
[----:B------:R-:W-:-:S03]  /*b4b0*/  IMAD.HI.U32 R206, R207, R193, RZ ;  /* 0x000000c1cfce7227 */ /* 0x000fc600078e00ff */
[----:B------:R-:W-:Y:S01]  /*b4c0*/  ISETP.GT.U32.AND P2, PT, R201, R191, PT ;  /* 0x000000bfc900720c */ /* 0x000fe20003f44070 */
[----:B------:R-:W-:Y:S02]  /*b4d0*/  IMAD.MOV R198, RZ, RZ, -R198 ;  /* 0x000000ffffc67224 */ /* 0x000fe400078e0ac6 */
[----:B------:R-:W-:-:S04]  /*b4e0*/  IMAD.HI.U32 R203, R207, R194, RZ ;  /* 0x000000c2cfcb7227 */ /* 0x000fc800078e00ff */
[----:B-1----:R-:W-:Y:S02]  /*b4f0*/  IMAD R2, R126, 0x2, R2 ;  /* 0x000000027e027824 */ /* 0x002fe400078e0202 */
[----:B------:R-:W-:Y:S02]  /*b500*/  @!P6 IMAD.IADD R205, R205, 0x1, -R201 ;  /* 0x00000001cdcde824 */ /* 0x000fe400078e0ac9 */
[----:B------:R-:W-:Y:S01]  /*b510*/  IMAD.MOV R206, RZ, RZ, -R206 ;  /* 0x000000ffffce7224 */ /* 0x000fe200078e0ace */
[----:B------:R1:W-:Y:S01]  /*b520*/  STL [R1+0xf0], R2 ;  /* 0x0000f00201007387 */ /* 0x0003e20000100800 */
[C---:B------:R-:W-:Y:S01]  /*b530*/  IMAD R252, R201.reuse, R198, R252 ;  /* 0x000000c6c9fc7224 */ /* 0x040fe200078e02fc */
[C---:B------:R-:W-:Y:S01]  /*b540*/  ISETP.GT.U32.AND P6, PT, R201.reuse, R205, PT ;  /* 0x000000cdc900720c */ /* 0x040fe20003fc4070 */
[----:B------:R-:W-:Y:S02]  /*b550*/  IMAD.MOV R198, RZ, RZ, -R203 ;  /* 0x000000ffffc67224 */ /* 0x000fe400078e0acb */
[----:B------:R-:W-:-:S02]  /*b560*/  IMAD R193, R201, R206, R193 ;  /* 0x000000cec9c17224 */ /* 0x000fc400078e02c1 */
[----:B------:R-:W-:Y:S02]  /*b570*/  @!P2 IMAD.IADD R191, R191, 0x1, -R201 ;  /* 0x00000001bfbfa824 */ /* 0x000fe400078e0ac9 */
[C---:B------:R-:W-:Y:S02]  /*b580*/  IMAD R194, R201.reuse, R198, R194 ;  /* 0x000000c6c9c27224 */ /* 0x040fe400078e02c2 */
[----:B-1----:R-:W-:Y:S02]  /*b590*/  IMAD R2, R126, 0x2, R2 ;  /* 0x000000027e027824 */ /* 0x002fe400078e0202 */
[----:B------:R-:W-:Y:S01]  /*b5a0*/  @!P0 IMAD.MOV R191, RZ, RZ, -R191 ;  /* 0x000000ffffbf8224 */ /* 0x000fe200078e0abf */
[----:B------:R-:W-:Y:S01]  /*b5b0*/  ISETP.GT.U32.AND P0, PT, R201, R193, PT ;  /* 0x000000c1c900720c */ /* 0x000fe20003f04070 */
[----:B------:R-:W-:Y:S01]  /*b5c0*/  VIADD R196, R0, 0xf7 ;  /* 0x000000f700c47836 */ /* 0x000fe20000000000 */
[----:B------:R1:W-:Y:S01]  /*b5d0*/  STL [R1+0x54], R2 ;  /* 0x0000540201007387 */ /* 0x0003e20000100800 */
[----:B------:R-:W-:Y:S01]  /*b5e0*/  @!P6 IMAD.IADD R205, R205, 0x1, -R201 ;  /* 0x00000001cdcde824 */ /* 0x000fe200078e0ac9 */
[----:B------:R-:W-:Y:S01]  /*b5f0*/  ISETP.GT.U32.AND P6, PT, R201, R194, PT ;  /* 0x000000c2c900720c */ /* 0x000fe20003fc4070 */
[----:B------:R-:W-:Y:S01]  /*b600*/  @!P5 IMAD.MOV R190, RZ, RZ, -R190 ;  /* 0x000000ffffbed224 */ /* 0x000fe200078e0abe */
[----:B------:R-:W-:Y:S01]  /*b610*/  ISETP.GE.AND P5, PT, R196, RZ, PT ;  /* 0x000000ffc400720c */ /* 0x000fe20003fa6270 */
[C---:B------:R-:W-:Y:S01]  /*b620*/  VIADD R4, R0.reuse, 0xfa ;  /* 0x000000fa00047836 */ /* 0x040fe20000000000 */
[----:B------:R-:W-:Y:S01]  /*b630*/  IABS R206, R196 ;  /* 0x000000c400ce7213 */ /* 0x000fe20000000000 */
[----:B------:R-:W-:-:S02]  /*b640*/  VIADD R196, R0, 0xf8 ;  /* 0x000000f800c47836 */ /* 0x000fc40000000000 */
[----:B------:R-:W-:Y:S01]  /*b650*/  VIADD R217, R0, 0xf9 ;  /* 0x000000f900d97836 */ /* 0x000fe20000000000 */
[----:B------:R-:W-:Y:S01]  /*b660*/  IABS R249, R4 ;  /* 0x0000000400f97213 */ /* 0x000fe20000000000 */
[----:B-1----:R-:W-:Y:S01]  /*b670*/  IMAD R2, R126, 0x2, R2 ;  /* 0x000000027e027824 */ /* 0x002fe200078e0202 */
[----:B------:R-:W-:Y:S01]  /*b680*/  ISETP.GE.AND P2, PT, R196, RZ, PT ;  /* 0x000000ffc400720c */ /* 0x000fe20003f46270 */
[--C-:B------:R-:W-:Y:S01]  /*b690*/  @!P0 IMAD.IADD R193, R193, 0x1, -R201.reuse ;  /* 0x00000001c1c18824 */ /* 0x100fe200078e0ac9 */
[----:B------:R-:W-:Y:S01]  /*b6a0*/  IABS R198, R196 ;  /* 0x000000c400c67213 */ /* 0x000fe20000000000 */
[----:B------:R-:W-:Y:S01]  /*b6b0*/  IMAD.HI.U32 R196, R207, R206, RZ ;  /* 0x000000cecfc47227 */ /* 0x000fe200078e00ff */
[----:B------:R1:W-:Y:S01]  /*b6c0*/  STL [R1+0x4c], R2 ;  /* 0x00004c0201007387 */ /* 0x0003e20000100800 */
[----:B------:R-:W-:Y:S02]  /*b6d0*/  IABS R203, R217 ;  /* 0x000000d900cb7213 */ /* 0x000fe40000000000 */
[----:B------:R-:W-:Y:S01]  /*b6e0*/  @!P6 IMAD.IADD R194, R194, 0x1, -R201 ;  /* 0x00000001c2c2e824 */ /* 0x000fe200078e0ac9 */
[----:B------:R-:W-:Y:S01]  /*b6f0*/  ISETP.GT.U32.AND P0, PT, R201, R193, PT ;  /* 0x000000c1c900720c */ /* 0x000fe20003f04070 */
[----:B------:R-:W-:-:S02]  /*b700*/  IMAD.MOV R250, RZ, RZ, -R196 ;  /* 0x000000fffffa7224 */ /* 0x000fc400078e0ac4 */
[----:B------:R-:W-:Y:S01]  /*b710*/  IMAD.MOV.U32 R196, RZ, RZ, R198 ;  /* 0x000000ffffc47224 */ /* 0x000fe200078e00c6 */
[C---:B------:R-:W-:Y:S01]  /*b720*/  ISETP.GT.U32.AND P6, PT, R201.reuse, R194, PT ;  /* 0x000000c2c900720c */ /* 0x040fe20003fc4070 */
[----:B------:R-:W-:Y:S02]  /*b730*/  IMAD R206, R201, R250, R206 ;  /* 0x000000fac9ce7224 */ /* 0x000fe400078e02ce */
[----:B-1----:R-:W-:Y:S02]  /*b740*/  IMAD R2, R126, 0x2, R2 ;  /* 0x000000027e027824 */ /* 0x002fe400078e0202 */
[----:B------:R-:W-:-:S03]  /*b750*/  IMAD.HI.U32 R251, R207, R196, RZ ;  /* 0x000000c4cffb7227 */ /* 0x000fc600078e00ff */
[----:B------:R1:W-:Y:S01]  /*b760*/  STL [R1+0xdc], R2 ;  /* 0x0000dc0201007387 */ /* 0x0003e20000100800 */
[----:B------:R-:W-:Y:S02]  /*b770*/  IMAD.MOV R251, RZ, RZ, -R251 ;  /* 0x000000fffffb7224 */ /* 0x000fe400078e0afb */
[--C-:B------:R-:W-:Y:S01]  /*b780*/  @!P0 IMAD.IADD R193, R193, 0x1, -R201.reuse ;  /* 0x00000001c1c18824 */ /* 0x100fe200078e0ac9 */
[C---:B------:R-:W-:Y:S01]  /*b790*/  ISETP.GT.U32.AND P0, PT, R201.reuse, R206, PT ;  /* 0x000000cec900720c */ /* 0x040fe20003f04070 */
[C---:B------:R-:W-:Y:S02]  /*b7a0*/  IMAD R196, R201.reuse, R251, R196 ;  /* 0x000000fbc9c47224 */ /* 0x040fe400078e02c4 */
[----:B------:R-:W-:Y:S02]  /*b7b0*/  @!P6 IMAD.IADD R194, R194, 0x1, -R201 ;  /* 0x00000001c2c2e824 */ /* 0x000fe400078e0ac9 */
[----:B------:R-:W-:Y:S01]  /*b7c0*/  IMAD.MOV.U32 R198, RZ, RZ, R249 ;  /* 0x000000ffffc67224 */ /* 0x000fe200078e00f9 */
[----:B------:R-:W-:Y:S01]  /*b7d0*/  ISETP.GT.U32.AND P6, PT, R201, R196, PT ;  /* 0x000000c4c900720c */ /* 0x000fe20003fc4070 */
[----:B-1----:R-:W-:-:S02]  /*b7e0*/  IMAD R2, R126, 0x2, R2 ;  /* 0x000000027e027824 */ /* 0x002fc400078e0202 */
[----:B------:R-:W-:-:S03]  /*b7f0*/  IMAD.HI.U32 R250, R207, R203, RZ ;  /* 0x000000cbcffa7227 */ /* 0x000fc600078e00ff */
[----:B------:R1:W-:Y:S01]  /*b800*/  STL [R1+0xd8], R2 ;  /* 0x0000d80201007387 */ /* 0x0003e20000100800 */
[----:B------:R-:W-:-:S04]  /*b810*/  IMAD.HI.U32 R249, R207, R198, RZ ;  /* 0x000000c6cff97227 */ /* 0x000fc800078e00ff */
[C---:B------:R-:W-:Y:S02]  /*b820*/  VIADD R3, R0.reuse, 0xfe ;  /* 0x000000fe00037836 */ /* 0x040fe40000000000 */
[----:B------:R-:W-:Y:S02]  /*b830*/  IMAD.MOV R250, RZ, RZ, -R250 ;  /* 0x000000fffffa7224 */ /* 0x000fe400078e0afa */
[----:B------:R-:W-:Y:S01]  /*b840*/  VIADD R215, R0, 0xfc ;  /* 0x000000fc00d77836 */ /* 0x000fe20000000000 */
[----:B------:R-:W-:Y:S01]  /*b850*/  IABS R218, R3 ;  /* 0x0000000300da7213 */ /* 0x000fe20000000000 */
[----:B-1----:R-:W-:Y:S02]  /*b860*/  IMAD R2, R126, 0x2, R2 ;  /* 0x000000027e027824 */ /* 0x002fe400078e0202 */
[----:B------:R-:W-:Y:S02]  /*b870*/  IMAD.MOV R249, RZ, RZ, -R249 ;  /* 0x000000fffff97224 */ /* 0x000fe400078e0af9 */
[----:B------:R-:W-:Y:S01]  /*b880*/  VIADD R216, R0, 0xfb ;  /* 0x000000fb00d87836 */ /* 0x000fe20000000000 */
[----:B------:R1:W-:Y:S01]  /*b890*/  STL [R1+0xe4], R2 ;  /* 0x0000e40201007387 */ /* 0x0003e20000100800 */
[----:B------:R-:W-:Y:S01]  /*b8a0*/  IMAD R203, R201, R250, R203 ;  /* 0x000000fac9cb7224 */ /* 0x000fe200078e02cb */
[----:B------:R-:W-:Y:S01]  /*b8b0*/  IABS R250, R215 ;  /* 0x000000d700fa7213 */ /* 0x000fe20000000000 */
[----:B------:R-:W-:-:S02]  /*b8c0*/  @!P0 IMAD.IADD R206, R206, 0x1, -R201 ;  /* 0x00000001cece8824 */ /* 0x000fc400078e0ac9 */
[C---:B------:R-:W-:Y:S01]  /*b8d0*/  IMAD R198, R201.reuse, R249, R198 ;  /* 0x000000f9c9c67224 */ /* 0x040fe200078e02c6 */
[----:B------:R-:W-:Y:S01]  /*b8e0*/  IABS R249, R216 ;  /* 0x000000d800f97213 */ /* 0x000fe20000000000 */
[----:B------:R-:W-:Y:S01]  /*b8f0*/  VIADD R204, R0, 0xfd ;  /* 0x000000fd00cc7836 */ /* 0x000fe20000000000 */
[C---:B------:R-:W-:Y:S01]  /*b900*/  ISETP.GT.U32.AND P0, PT, R201.reuse, R203, PT ;  /* 0x000000cbc900720c */ /* 0x040fe20003f04070 */
[----:B------:R-:W-:Y:S01]  /*b910*/  @!P6 IMAD.IADD R196, R196, 0x1, -R201 ;  /* 0x00000001c4c4e824 */ /* 0x000fe200078e0ac9 */
[----:B------:R-:W-:Y:S01]  /*b920*/  ISETP.GT.U32.AND P6, PT, R201, R206, PT ;  /* 0x000000cec900720c */ /* 0x000fe20003fc4070 */
[----:B-1----:R-:W-:Y:S01]  /*b930*/  IMAD R2, R126, 0x2, R2 ;  /* 0x000000027e027824 */ /* 0x002fe200078e0202 */
[----:B------:R-:W-:Y:S01]  /*b940*/  IABS R251, R204 ;  /* 0x000000cc00fb7213 */ /* 0x000fe20000000000 */
[----:B------:R-:W-:Y:S02]  /*b950*/  IMAD.MOV.U32 R219, RZ, RZ, R218 ;  /* 0x000000ffffdb7224 */ /* 0x000fe400078e00da */
[C---:B------:R-:W-:Y:S01]  /*b960*/  IMAD.HI.U32 R218, R207.reuse, R250, RZ ;  /* 0x000000facfda7227 */ /* 0x040fe200078e00ff */
[----:B------:R1:W-:Y:S03]  /*b970*/  STL [R1+0xec], R2 ;  /* 0x0000ec0201007387 */ /* 0x0003e60000100800 */
[----:B------:R-:W-:-:S04]  /*b980*/  IMAD.HI.U32 R220, R207, R249, RZ ;  /* 0x000000f9cfdc7227 */ /* 0x000fc800078e00ff */
[----:B------:R-:W-:Y:S02]  /*b990*/  IMAD.MOV R221, RZ, RZ, -R218 ;  /* 0x000000ffffdd7224 */ /* 0x000fe400078e0ada */
[----:B------:R-:W-:Y:S01]  /*b9a0*/  @!P3 IMAD.MOV R205, RZ, RZ, -R205 ;  /* 0x000000ffffcdb224 */ /* 0x000fe200078e0acd */
[----:B------:R-:W-:Y:S01]  /*b9b0*/  ISETP.GT.U32.AND P3, PT, R201, R196, PT ;  /* 0x000000c4c900720c */ /* 0x000fe20003f64070 */
[----:B-1----:R-:W-:Y:S02]  /*b9c0*/  IMAD R2, R126, 0x2, R2 ;  /* 0x000000027e027824 */ /* 0x002fe400078e0202 */
[----:B------:R-:W-:Y:S02]  /*b9d0*/  IMAD.MOV R222, RZ, RZ, -R220 ;  /* 0x000000ffffde7224 */ /* 0x000fe400078e0adc */
[----:B------:R-:W-:Y:S01]  /*b9e0*/  IMAD.HI.U32 R220, R207, R251, RZ ;  /* 0x000000fbcfdc7227 */ /* 0x000fe200078e00ff */
[----:B------:R1:W-:Y:S03]  /*b9f0*/  STL [R1+0xfc], R2 ;  /* 0x0000fc0201007387 */ /* 0x0003e60000100800 */
[----:B------:R-:W-:-:S02]  /*ba00*/  IMAD R250, R201, R221, R250 ;  /* 0x000000ddc9fa7224 */ /* 0x000fc400078e02fa */
[----:B------:R-:W-:Y:S01]  /*ba10*/  @!P4 IMAD.MOV R193, RZ, RZ, -R193 ;  /* 0x000000ffffc1c224 */ /* 0x000fe200078e0ac1 */
[----:B------:R-:W-:Y:S01]  /*ba20*/  ISETP.GT.U32.AND P4, PT, R201, R198, PT ;  /* 0x000000c6c900720c */ /* 0x000fe20003f84070 */
[----:B------:R-:W-:-:S04]  /*ba30*/  IMAD.HI.U32 R218, R207, R219, RZ ;  /* 0x000000dbcfda7227 */ /* 0x000fc800078e00ff */
[----:B-1----:R-:W-:Y:S02]  /*ba40*/  IMAD R2, R126, 0x2, R2 ;  /* 0x000000027e027824 */ /* 0x002fe400078e0202 */
[C---:B------:R-:W-:Y:S02]  /*ba50*/  IMAD R207, R201.reuse, R222, R249 ;  /* 0x000000dec9cf7224 */ /* 0x040fe400078e02f9 */
[----:B------:R-:W-:Y:S01]  /*ba60*/  IMAD.MOV R249, RZ, RZ, -R220 ;  /* 0x000000fffff97224 */ /* 0x000fe200078e0adc */
[----:B------:R1:W-:Y:S01]  /*ba70*/  STL [R1+0xf8], R2 ;  /* 0x0000f80201007387 */ /* 0x0003e20000100800 */
[----:B------:R-:W-:Y:S01]  /*ba80*/  @!P6 IMAD.IADD R206, R206, 0x1, -R201 ;  /* 0x00000001cecee824 */ /* 0x000fe200078e0ac9 */
[C---:B------:R-:W-:Y:S01]  /*ba90*/  ISETP.GT.U32.AND P6, PT, R201.reuse, R250, PT ;  /* 0x000000fac900720c */ /* 0x040fe20003fc4070 */
[----:B------:R-:W-:Y:S02]  /*baa0*/  IMAD.MOV R218, RZ, RZ, -R218 ;  /* 0x000000ffffda7224 */ /* 0x000fe400078e0ada */
[----:B------:R-:W-:-:S02]  /*bab0*/  IMAD R251, R201, R249, R251 ;  /* 0x000000f9c9fb7224 */ /* 0x000fc400078e02fb */
[C---:B------:R-:W-:Y:S02]  /*bac0*/  IMAD R249, R201.reuse, R218, R219 ;  /* 0x000000dac9f97224 */ /* 0x040fe400078e02db */
[--C-:B------:R-:W-:Y:S01]  /*bad0*/  @!P3 IMAD.IADD R196, R196, 0x1, -R201.reuse ;  /* 0x00000001c4c4b824 */ /* 0x100fe200078e0ac9 */
[C---:B------:R-:W-:Y:S01]  /*bae0*/  ISETP.GT.U32.AND P3, PT, R201.reuse, R251, PT ;  /* 0x000000fbc900720c */ /* 0x040fe20003f64070 */
[----:B-1----:R-:W-:Y:S02]  /*baf0*/  IMAD R2, R126, 0x2, R2 ;  /* 0x000000027e027824 */ /* 0x002fe400078e0202 */
[--C-:B------:R-:W-:Y:S01]  /*bb00*/  @!P4 IMAD.IADD R198, R198, 0x1, -R201.reuse ;  /* 0x00000001c6c6c824 */ /* 0x100fe200078e0ac9 */
[C---:B------:R-:W-:Y:S01]  /*bb10*/  ISETP.GT.U32.AND P4, PT, R201.reuse, R249, PT ;  /* 0x000000f9c900720c */ /* 0x040fe20003f84070 */
[--C-:B------:R-:W-:Y:S01]  /*bb20*/  @!P6 IMAD.IADD R250, R250, 0x1, -R201.reuse ;  /* 0x00000001fafae824 */ /* 0x100fe200078e0ac9 */
[----:B------:R1:W-:Y:S01]  /*bb30*/  STL [R1+0x110], R2 ;  /* 0x0001100201007387 */ /* 0x0003e20000100800 */
[----:B------:R-:W-:Y:S01]  /*bb40*/  @!P1 IMAD.MOV R194, RZ, RZ, -R194 ;  /* 0x000000ffffc29224 */ /* 0x000fe200078e0ac2 */
[C---:B------:R-:W-:Y:S01]  /*bb50*/  ISETP.GT.U32.AND P6, PT, R201.reuse, R198, PT ;  /* 0x000000c6c900720c */ /* 0x040fe20003fc4070 */
[----:B------:R-:W-:Y:S01]  /*bb60*/  @!P5 IMAD.MOV R206, RZ, RZ, -R206 ;  /* 0x000000ffffced224 */ /* 0x000fe200078e0ace */
[----:B------:R-:W-:Y:S01]  /*bb70*/  ISETP.GT.U32.AND P1, PT, R201, R207, PT ;  /* 0x000000cfc900720c */ /* 0x000fe20003f24070 */
[----:B------:R-:W-:-:S02]  /*bb80*/  @!P0 IMAD.IADD R203, R203, 0x1, -R201 ;  /* 0x00000001cbcb8824 */ /* 0x000fc400078e0ac9 */
[--C-:B------:R-:W-:Y:S01]  /*bb90*/  @!P3 IMAD.IADD R251, R251, 0x1, -R201.reuse ;  /* 0x00000001fbfbb824 */ /* 0x100fe200078e0ac9 */
[C---:B------:R-:W-:Y:S01]  /*bba0*/  ISETP.GT.U32.AND P3, PT, R201.reuse, R250, PT ;  /* 0x000000fac900720c */ /* 0x040fe20003f64070 */
[----:B------:R-:W-:Y:S01]  /*bbb0*/  @!P2 IMAD.MOV R196, RZ, RZ, -R196 ;  /* 0x000000ffffc4a224 */ /* 0x000fe200078e0ac4 */
[----:B------:R-:W-:Y:S01]  /*bbc0*/  ISETP.GT.U32.AND P0, PT, R201, R203, PT ;  /* 0x000000cbc900720c */ /* 0x000fe20003f04070 */
[----:B-1----:R-:W-:Y:S02]  /*bbd0*/  IMAD R2, R126, 0x2, R2 ;  /* 0x000000027e027824 */ /* 0x002fe400078e0202 */
[--C-:B------:R-:W-:Y:S01]  /*bbe0*/  @!P4 IMAD.IADD R249, R249, 0x1, -R201.reuse ;  /* 0x00000001f9f9c824 */ /* 0x100fe200078e0ac9 */
[----:B------:R-:W-:Y:S01]  /*bbf0*/  ISETP.GT.U32.AND P4, PT, R201, R251, PT ;  /* 0x000000fbc900720c */ /* 0x000fe20003f84070 */
[--C-:B------:R-:W-:Y:S01]  /*bc00*/  @!P6 IMAD.IADD R198, R198, 0x1, -R201.reuse ;  /* 0x00000001c6c6e824 */ /* 0x100fe200078e0ac9 */
[----:B------:R1:W-:Y:S01]  /*bc10*/  STL [R1+0x124], R2 ;  /* 0x0001240201007387 */ /* 0x0003e20000100800 */
[----:B------:R-:W-:Y:S01]  /*bc20*/  ISETP.GE.AND P6, PT, R4, RZ, PT ;  /* 0x000000ff0400720c */ /* 0x000fe20003fc6270 */
[----:B------:R-:W-:Y:S01]  /*bc30*/  @!P1 IMAD.IADD R207, R207, 0x1, -R201 ;  /* 0x00000001cfcf9824 */ /* 0x000fe200078e0ac9 */
[----:B------:R-:W-:-:S02]  /*bc40*/  ISETP.GE.AND P1, PT, R217, RZ, PT ;  /* 0x000000ffd900720c */ /* 0x000fc40003f26270 */
[--C-:B------:R-:W-:Y:S01]  /*bc50*/  @!P3 IMAD.IADD R250, R250, 0x1, -R201.reuse ;  /* 0x00000001fafab824 */ /* 0x100fe200078e0ac9 */
[----:B------:R-:W-:Y:S01]  /*bc60*/  ISETP.GT.U32.AND P2, PT, R201, R249, PT ;  /* 0x000000f9c900720c */ /* 0x000fe20003f44070 */
[--C-:B------:R-:W-:Y:S01]  /*bc70*/  @!P0 IMAD.IADD R203, R203, 0x1, -R201.reuse ;  /* 0x00000001cbcb8824 */ /* 0x100fe200078e0ac9 */
[----:B------:R-:W-:Y:S01]  /*bc80*/  ISETP.GT.U32.AND P5, PT, R201, R207, PT ;  /* 0x000000cfc900720c */ /* 0x000fe20003fa4070 */
[C---:B-1----:R-:W-:Y:S02]  /*bc90*/  IMAD R2, R126.reuse, 0x2, R2 ;  /* 0x000000027e027824 */ /* 0x042fe400078e0202 */
[----:B------:R-:W-:Y:S01]  /*bca0*/  @!P4 IMAD.IADD R251, R251, 0x1, -R201 ;  /* 0x00000001fbfbc824 */ /* 0x000fe200078e0ac9 */
[----:B------:R-:W-:Y:S02]  /*bcb0*/  ISETP.GE.AND P3, PT, R215, RZ, PT ;  /* 0x000000ffd700720c */ /* 0x000fe40003f66270 */
[----:B------:R1:W-:Y:S01]  /*bcc0*/  STL [R1+0xe8], R2 ;  /* 0x0000e80201007387 */ /* 0x0003e20000100800 */
[----:B------:R-:W-:Y:S01]  /*bcd0*/  ISETP.GT.U32.AND P0, PT, R201, R252, PT ;  /* 0x000000fcc900720c */ /* 0x000fe20003f04070 */
[----:B-1----:R-:W-:Y:S01]  /*bce0*/  IMAD R2, R126, 0x2, R2 ;  /* 0x000000027e027824 */ /* 0x002fe200078e0202 */
[----:B------:R-:W-:-:S04]  /*bcf0*/  ISETP.GE.AND P4, PT, R204, RZ, PT ;  /* 0x000000ffcc00720c */ /* 0x000fc80003f86270 */
[----:B------:R-:W-:-:S07]  /*bd00*/  @!P5 IMAD.IADD R207, R207, 0x1, -R201 ;  /* 0x00000001cfcfd824 */ /* 0x000fce00078e0ac9 */
[----:B------:R-:W-:Y:S01]  /*bd10*/  @!P0 IMAD.IADD R252, R252, 0x1, -R201 ;  /* 0x00000001fcfc8824 */ /* 0x000fe200078e0ac9 */
[----:B------:R1:W-:Y:S01]  /*bd20*/  STL [R1+0x10c], R2 ;  /* 0x00010c0201007387 */ /* 0x0003e20000100800 */
[----:B------:R-:W-:-:S03]  /*bd30*/  ISETP.GE.AND P5, PT, R216, RZ, PT ;  /* 0x000000ffd800720c */ /* 0x000fc60003fa6270 */
[----:B------:R-:W-:Y:S01]  /*bd40*/  ISETP.GT.U32.AND P0, PT, R201, R252, PT ;  /* 0x000000fcc900720c */ /* 0x000fe20003f04070 */
[----:B-1----:R-:W-:-:S05]  /*bd50*/  IMAD R2, R126, 0x2, R2 ;  /* 0x000000027e027824 */ /* 0x002fca00078e0202 */
[----:B------:R1:W-:Y:S02]  /*bd60*/  STL [R1+0x108], R2 ;  /* 0x0001080201007387 */ /* 0x0003e40000100800 */
        /* <DEDUP_REMOVED lines=35> */
[----:B------:R1:W-:Y:S04]  /*bfa0*/  STL [R1+0x14c], R2 ;  /* 0x00014c0201007387 */ /* 0x0003e80000100800 */
[----:B------:R-:W2:Y:S01]  /*bfb0*/  LDL R4, [R1+0xbb8] ;  /* 0x000bb80001047983 */ /* 0x000ea20000100800 */
[----:B------:R-:W-:Y:S02]  /*bfc0*/  @!P1 IMAD.MOV R203, RZ, RZ, -R203 ;  /* 0x000000ffffcb9224 */ /* 0x000fe400078e0acb */
[--C-:B------:R-:W-:Y:S02]  /*bfd0*/  @!P2 IMAD.IADD R249, R249, 0x1, -R201.reuse ;  /* 0x00000001f9f9a824 */ /* 0x100fe400078e0ac9 */
[----:B------:R-:W-:Y:S02]  /*bfe0*/  @!P6 IMAD.MOV R198, RZ, RZ, -R198 ;  /* 0x000000ffffc6e224 */ /* 0x000fe400078e0ac6 */
[----:B-1----:R-:W-:Y:S01]  /*bff0*/  IMAD R2, R126, 0x2, R2 ;  /* 0x000000027e027824 */ /* 0x002fe200078e0202 */
[----:B------:R-:W-:Y:S01]  /*c000*/  ISETP.GE.AND P1, PT, R0, RZ, PT ;  /* 0x000000ff0000720c */ /* 0x000fe20003f26270 */
[----:B------:R-:W-:Y:S01]  /*c010*/  @!P0 IMAD.IADD R252, R252, 0x1, -R201 ;  /* 0x00000001fcfc8824 */ /* 0x000fe200078e0ac9 */
[----:B------:R-:W-:-:S02]  /*c020*/  ISETP.GE.AND P2, PT, R3, RZ, PT ;  /* 0x000000ff0300720c */ /* 0x000fc40003f46270 */
[----:B------:R1:W-:Y:S02]  /*c030*/  STL [R1+0x150], R2 ;  /* 0x0001500201007387 */ /* 0x0003e40000100800 */
[----:B-1----:R-:W-:-:S05]  /*c040*/  IMAD R2, R126, 0x2, R2 ;  /* 0x000000027e027824 */ /* 0x002fca00078e0202 */
[----:B------:R1:W-:Y:S04]  /*c050*/  STL [R1+0x154], R2 ;  /* 0x0001540201007387 */ /* 0x0003e80000100800 */
[----:B------:R-:W3:Y:S01]  /*c060*/  LDL R204, [R1+0xbbc] ;  /* 0x000bbc0001cc7983 */ /* 0x000ee20000100800 */
[----:B-1----:R-:W-:-:S05]  /*c070*/  IMAD R2, R126, 0x2, R2 ;  /* 0x000000027e027824 */ /* 0x002fca00078e0202 */
[----:B------:R1:W-:Y:S02]  /*c080*/  STL [R1+0x158], R2 ;  /* 0x0001580201007387 */ /* 0x0003e40000100800 */
[----:B-1----:R-:W-:-:S05]  /*c090*/  IMAD R2, R126, 0x2, R2 ;  /* 0x000000027e027824 */ /* 0x002fca00078e0202 */
[----:B------:R1:W-:Y:S02]  /*c0a0*/  STL [R1+0x160], R2 ;  /* 0x0001600201007387 */ /* 0x0003e40000100800 */
[----:B-1----:R-:W-:-:S05]  /*c0b0*/  IMAD R2, R126, 0x2, R2 ;  /* 0x000000027e027824 */ /* 0x002fca00078e0202 */
[----:B------:R1:W-:Y:S01]  /*c0c0*/  STL [R1+0x15c], R2 ;  /* 0x00015c0201007387 */ /* 0x0003e20000100800 */
[----:B------:R-:W-:-:S03]  /*c0d0*/  IMAD R222, R126, 0x2, R2 ;  /* 0x000000027ede7824 */ /* 0x000fc600078e0202 */
[----:B------:R-:W-:Y:S04]  /*c0e0*/  STL [R1+0xcdc], R0 ;  /* 0x000cdc0001007387 */ /* 0x000fe80000100800 */
[----:B------:R-:W4:Y:S04]  /*c0f0*/  LDL.LU R221, [R1+0x2c] ;  /* 0x00002c0001dd7983 */ /* 0x000f280000300800 */
[----:B------:R-:W2:Y:S04]  /*c100*/  LDL.LU R220, [R1+0x28] ;  /* 0x0000280001dc7983 */ /* 0x000ea80000300800 */
[----:B------:R-:W2:Y:S04]  /*c110*/  LDL.LU R219, [R1+0x24] ;  /* 0x0000240001db7983 */ /* 0x000ea80000300800 */
[----:B------:R1:W-:Y:S04]  /*c120*/  STL [R1+0x164], R222 ;  /* 0x000164de01007387 */ /* 0x0003e80000100800 */
[----:B------:R-:W2:Y:S04]  /*c130*/  LDL.LU R218, [R1+0x20] ;  /* 0x0000200001da7983 */ /* 0x000ea80000300800 */
[----:B------:R-:W2:Y:S04]  /*c140*/  LDL.LU R217, [R1+0x1c] ;  /* 0x00001c0001d97983 */ /* 0x000ea80000300800 */
[----:B------:R-:W2:Y:S04]  /*c150*/  LDL.LU R216, [R1+0x18] ;  /* 0x0000180001d87983 */ /* 0x000ea80000300800 */
[----:B------:R-:W2:Y:S04]  /*c160*/  LDL.LU R215, [R1+0x14] ;  /* 0x0000140001d77983 */ /* 0x000ea80000300800 */
[----:B-1----:R-:W2:Y:S01]  /*c170*/  LDL.LU R2, [R1+0x10] ;  /* 0x0000100001027983 */ /* 0x002ea20000300800 */
[----:B------:R-:W-:-:S03]  /*c180*/  IMAD R222, R126, 0x2, R222 ;  /* 0x000000027ede7824 */ /* 0x000fc600078e02de */
[----:B------:R-:W2:Y:S04]  /*c190*/  LDL.LU R0, [R1+0xc] ;  /* 0x00000c0001007983 */ /* 0x000ea80000300800 */
[----:B------:R-:W2:Y:S01]  /*c1a0*/  LDL.LU R3, [R1+0x4] ;  /* 0x0000040001037983 */ /* 0x000ea20000300800 */
[----:B------:R-:W-:Y:S01]  /*c1b0*/  @!P1 IMAD.MOV R252, RZ, RZ, -R252 ;  /* 0x000000fffffc9224 */ /* 0x000fe200078e0afc */
[----:B------:R-:W-:Y:S02]  /*c1c0*/  ISETP.NE.AND P0, PT, RZ, UR17, PT ;  /* 0x00000011ff007c0c */ /* 0x000fe4000bf05270 */
[----:B------:R-:W-:-:S04]  /*c1d0*/  LOP3.LUT R201, RZ, UR17, RZ, 0x33, !PT ;  /* 0x00000011ffc97c12 */ /* 0x000fc8000f8e33ff */
[C---:B------:R-:W-:Y:S02]  /*c1e0*/  SEL R252, R201.reuse, R252, !P0 ;  /* 0x000000fcc9fc7207 */ /* 0x040fe40004000000 */
[C---:B------:R-:W-:Y:S02]  /*c1f0*/  SEL R200, R201.reuse, R200, !P0 ;  /* 0x000000c8c9c87207 */ /* 0x040fe40004000000 */
[C---:B------:R-:W-:Y:S02]  /*c200*/  SEL R211, R201.reuse, R211, !P0 ;  /* 0x000000d3c9d37207 */ /* 0x040fe40004000000 */
[C---:B------:R-:W-:Y:S02]  /*c210*/  SEL R5, R201.reuse, R5, !P0 ;  /* 0x00000005c9057207 */ /* 0x040fe40004000000 */
[C---:B------:R-:W-:Y:S02]  /*c220*/  SEL R6, R201.reuse, R6, !P0 ;  /* 0x00000006c9067207 */ /* 0x040fe40004000000 */
[----:B------:R-:W-:-:S02]  /*c230*/  SEL R7, R201, R7, !P0 ;  /* 0x00000007c9077207 */ /* 0x000fc40004000000 */
[----:B---3--:R-:W-:Y:S02]  /*c240*/  ISETP.GE.AND P6, PT, R204, RZ, PT ;  /* 0x000000ffcc00720c */ /* 0x008fe40003fc6270 */
[----:B------:R-:W3:Y:S04]  /*c250*/  LDL.LU R204, [R1+0xd08] ;  /* 0x000d080001cc7983 */ /* 0x000ee80000300800 */
[----:B------:R1:W-:Y:S02]  /*c260*/  STL [R1+0x16c], R222 ;  /* 0x00016cde01007387 */ /* 0x0003e40000100800 */
[----:B-1----:R-:W-:-:S05]  /*c270*/  IMAD R222, R126, 0x2, R222 ;  /* 0x000000027ede7824 */ /* 0x002fca00078e02de */
[----:B------:R1:W-:Y:S02]  /*c280*/  STL [R1+0x170], R222 ;  /* 0x000170de01007387 */ /* 0x0003e40000100800 */
[----:B-1----:R-:W-:-:S05]  /*c290*/  IMAD R222, R126, 0x2, R222 ;  /* 0x000000027ede7824 */ /* 0x002fca00078e02de */
[----:B------:R-:W-:Y:S04]  /*c2a0*/  STL [R1+0x168], R222 ;  /* 0x000168de01007387 */ /* 0x000fe80000100800 */
[----:B------:R1:W-:Y:S01]  /*c2b0*/  STL [R1+0x1a0], R252 ;  /* 0x0001a0fc01007387 */ /* 0x0003e20000100800 */
[C---:B----4-:R-:W-:Y:S01]  /*c2c0*/  SEL R221, R201.reuse, R221, !P0 ;  /* 0x000000ddc9dd7207 */ /* 0x050fe20004000000 */
[----:B-1----:R-:W-:Y:S02]  /*c2d0*/  IMAD R252, R126, 0x2, R222 ;  /* 0x000000027efc7824 */ /* 0x002fe400078e02de */
[----:B------:R-:W4:Y:S01]  /*c2e0*/  LDL.LU R222, [R1+0xd04] ;  /* 0x000d040001de7983 */ /* 0x000f220000300800 */
[----:B--2---:R-:W-:-:S03]  /*c2f0*/  SEL R220, R201, R220, !P0 ;  /* 0x000000dcc9dc7207 */ /* 0x004fc60004000000 */
[----:B------:R1:W-:Y:S01]  /*c300*/  STL [R1+0x498], R200 ;  /* 0x000498c801007387 */ /* 0x0003e20000100800 */
[----:B------:R-:W-:-:S03]  /*c310*/  SEL R219, R201, R219, !P0 ;  /* 0x000000dbc9db7207 */ /* 0x000fc60004000000 */
[----:B-1----:R-:W2:Y:S01]  /*c320*/  LDL.LU R200, [R1] ;  /* 0x0000000001c87983 */ /* 0x002ea20000300800 */
[----:B------:R-:W-:-:S03]  /*c330*/  SEL R218, R201, R218, !P0 ;  /* 0x000000dac9da7207 */ /* 0x000fc60004000000 */
[----:B------:R1:W-:Y:S01]  /*c340*/  STL [R1+0x19c], R221 ;  /* 0x00019cdd01007387 */ /* 0x0003e20000100800 */
[C---:B------:R-:W-:Y:S02]  /*c350*/  SEL R217, R201.reuse, R217, !P0 ;  /* 0x000000d9c9d97207 */ /* 0x040fe40004000000 */
[C---:B------:R-:W-:Y:S01]  /*c360*/  SEL R216, R201.reuse, R216, !P0 ;  /* 0x000000d8c9d87207 */ /* 0x040fe20004000000 */
[----:B-1----:R-:W4:Y:S04]  /*c370*/  LDL.LU R221, [R1+0xd00] ;  /* 0x000d000001dd7983 */ /* 0x002f280000300800 */
[----:B------:R1:W-:Y:S01]  /*c380*/  STL [R1+0x198], R220 ;  /* 0x000198dc01007387 */ /* 0x0003e20000100800 */
[C---:B------:R-:W-:Y:S02]  /*c390*/  SEL R215, R201.reuse, R215, !P0 ;  /* 0x000000d7c9d77207 */ /* 0x040fe40004000000 */
[C---:B------:R-:W-:Y:S01]  /*c3a0*/  SEL R2, R201.reuse, R2, !P0 ;  /* 0x00000002c9027207 */ /* 0x040fe20004000000 */
[----:B-1----:R-:W4:Y:S04]  /*c3b0*/  LDL.LU R220, [R1+0xcfc] ;  /* 0x000cfc0001dc7983 */ /* 0x002f280000300800 */
[----:B------:R1:W-:Y:S04]  /*c3c0*/  STL [R1+0x194], R219 ;  /* 0x000194db01007387 */ /* 0x0003e80000100800 */
        /* <DEDUP_REMOVED lines=10> */
[----:B-1----:R-:W2:Y:S04]  /*c470*/  LDL.LU R2, [R1+0xce4] ;  /* 0x000ce40001027983 */ /* 0x002ea80000300800 */
[----:B------:R-:W-:Y:S04]  /*c480*/  STL [R1+0x490], R211 ;  /* 0x000490d301007387 */ /* 0x000fe80000100800 */
[----:B------:R1:W-:Y:S04]  /*c490*/  STL [R1+0x3f8], R5 ;  /* 0x0003f80501007387 */ /* 0x0003e80000100800 */
[----:B------:R1:W-:Y:S02]  /*c4a0*/  STL [R1+0x3f4], R6 ;  /* 0x0003f40601007387 */ /* 0x0003e40000100800 */
[----:B-1----:R-:W-:-:S02]  /*c4b0*/  SEL R5, R201, R8, !P0 ;  /* 0x00000008c9057207 */ /* 0x002fc40004000000 */
[----:B------:R1:W-:Y:S01]  /*c4c0*/  STL [R1+0x3f0], R7 ;  /* 0x0003f00701007387 */ /* 0x0003e20000100800 */
[----:B------:R-:W-:-:S03]  /*c4d0*/  SEL R6, R201, R9, !P0 ;  /* 0x00000009c9067207 */ /* 0x000fc60004000000 */
[----:B------:R1:W-:Y:S02]  /*c4e0*/  STL [R1+0x3ec], R5 ;  /* 0x0003ec0501007387 */ /* 0x0003e40000100800 */
[C---:B-1----:R-:W-:Y:S02]  /*c4f0*/  SEL R7, R201.reuse, R10, !P0 ;  /* 0x0000000ac9077207 */ /* 0x042fe40004000000 */
[----:B------:R1:W-:Y:S01]  /*c500*/  STL [R1+0x3e8], R6 ;  /* 0x0003e80601007387 */ /* 0x0003e20000100800 */
[----:B------:R-:W-:-:S03]  /*c510*/  SEL R5, R201, R11, !P0 ;  /* 0x0000000bc9057207 */ /* 0x000fc60004000000 */
[----:B------:R1:W-:Y:S04]  /*c520*/  STL [R1+0x3e4], R7 ;  /* 0x0003e40701007387 */ /* 0x0003e80000100800 */
[----:B------:R1:W-:Y:S02]  /*c530*/  STL [R1+0x3e0], R5 ;  /* 0x0003e00501007387 */ /* 0x0003e40000100800 */
[C---:B-1----:R-:W-:Y:S02]  /*c540*/  SEL R6, R201.reuse, R12, !P0 ;  /* 0x0000000cc9067207 */ /* 0x042fe40004000000 */
[----:B------:R-:W-:-:S03]  /*c550*/  SEL R7, R201, R13, !P0 ;  /* 0x0000000dc9077207 */ /* 0x000fc60004000000 */
        /* <DEDUP_REMOVED lines=21> */
[----:B------:R3:W-:Y:S01]  /*c6b0*/  STL [R1+0x3b0], R5 ;  /* 0x0003b00501007387 */ /* 0x0007e20000100800 */
[C---:B-1----:R-:W-:Y:S02]  /*c6c0*/  SEL R6, R201.reuse, R24, !P0 ;  /* 0x00000018c9067207 */ /* 0x042fe40004000000 */
[----:B------:R-:W-:-:S03]  /*c6d0*/  SEL R7, R201, R25, !P0 ;  /* 0x00000019c9077207 */ /* 0x000fc60004000000 */
[----:B------:R1:W-:Y:S01]  /*c6e0*/  STL [R1+0x3ac], R6 ;  /* 0x0003ac0601007387 */ /* 0x0003e20000100800 */
[----:B---3--:R-:W-:-:S03]  /*c6f0*/  SEL R5, R201, R26, !P0 ;  /* 0x0000001ac9057207 */ /* 0x008fc60004000000 */
[----:B------:R3:W-:Y:S04]  /*c700*/  STL [R1+0x3a8], R7 ;  /* 0x0003a80701007387 */ /* 0x0007e80000100800 */
[----:B------:R3:W-:Y:S01]  /*c710*/  STL [R1+0x3a4], R5 ;  /* 0x0003a40501007387 */ /* 0x0007e20000100800 */
[C---:B-1----:R-:W-:Y:S02]  /*c720*/  SEL R6, R201.reuse, R27, !P0 ;  /* 0x0000001bc9067207 */ /* 0x042fe40004000000 */
[C---:B---3--:R-:W-:Y:S02]  /*c730*/  SEL R7, R201.reuse, R30, !P0 ;  /* 0x0000001ec9077207 */ /* 0x048fe40004000000 */
[C---:B------:R-:W-:Y:S01]  /*c740*/  SEL R5, R201.reuse, R29, !P0 ;  /* 0x0000001dc9057207 */ /* 0x040fe20004000000 */
[----:B------:R1:W-:Y:S04]  /*c750*/  STL [R1+0x3a0], R6 ;  /* 0x0003a00601007387 */ /* 0x0003e80000100800 */
[----:B------:R3:W-:Y:S01]  /*c760*/  STL [R1+0x39c], R5 ;  /* 0x00039c0501007387 */ /* 0x0007e20000100800 */
[----:B-1----:R-:W-:-:S03]  /*c770*/  SEL R6, R201, R31, !P0 ;  /* 0x0000001fc9067207 */ /* 0x002fc60004000000 */
[----:B------:R1:W-:Y:S01]  /*c780*/  STL [R1+0x398], R7 ;  /* 0x0003980701007387 */ /* 0x0003e20000100800 */
[----:B---3--:R-:W-:-:S03]  /*c790*/  SEL R5, R201, R32, !P0 ;  /* 0x00000020c9057207 */ /* 0x008fc60004000000 */
[----:B------:R3:W-:Y:S04]  /*c7a0*/  STL [R1+0x394], R6 ;  /* 0x0003940601007387 */ /* 0x0007e80000100800 */
[----:B------:R3:W-:Y:S01]  /*c7b0*/  STL [R1+0x390], R5 ;  /* 0x0003900501007387 */ /* 0x0007e20000100800 */
[C---:B-1----:R-:W-:Y:S02]  /*c7c0*/  SEL R7, R201.reuse, R33, !P0 ;  /* 0x00000021c9077207 */ /* 0x042fe40004000000 */
[----:B---3--:R-:W-:-:S03]  /*c7d0*/  SEL R6, R201, R34, !P0 ;  /* 0x00000022c9067207 */ /* 0x008fc60004000000 */
[----:B------:R1:W-:Y:S01]  /*c7e0*/  STL [R1+0x38c], R7 ;  /* 0x00038c0701007387 */ /* 0x0003e20000100800 */
[----:B------:R-:W-:-:S03]  /*c7f0*/  SEL R5, R201, R35, !P0 ;  /* 0x00000023c9057207 */ /* 0x000fc60004000000 */
        /* <DEDUP_REMOVED lines=41> */
[----:B----4-:R-:W-:-:S03]  /*ca90*/  SEL R5, R201, R56, !P0 ;  /* 0x00000038c9057207 */ /* 0x010fc60004000000 */
        /* <DEDUP_REMOVED lines=219> */
[C---:B---3--:R-:W-:Y:S01]  /*d850*/  SEL R6, R201.reuse, R168, !P0 ;  /* 0x000000a8c9067207 */ /* 0x048fe20004000000 */
[----:B------:R-:W-:Y:S01]  /*d860*/  @!P5 IMAD.MOV R207, RZ, RZ, -R207 ;  /* 0x000000ffffcfd224 */ /* 0x000fe200078e0acf */
[----:B----4-:R-:W-:Y:S01]  /*d870*/  SEL R5, R201, R169, !P0 ;  /* 0x000000a9c9057207 */ /* 0x010fe20004000000 */
[----:B------:R1:W-:Y:S01]  /*d880*/  STL [R1+0x420], R7 ;  /* 0x0004200701007387 */ /* 0x0003e20000100800 */
[----:B------:R-:W-:-:S03]  /*d890*/  ISETP.NE.AND P5, PT, R4, RZ, PT ;  /* 0x000000ff0400720c */ /* 0x000fc60003fa5270 */
        /* <DEDUP_REMOVED lines=10> */
[----:B------:R-:W-:Y:S01]  /*d940*/  STL [R1+0x1ac], R7 ;  /* 0x0001ac0701007387 */ /* 0x000fe20000100800 */
[----:B----4-:R-:W-:-:S03]  /*d950*/  SEL R5, R201, R175, !P0 ;  /* 0x000000afc9057207 */ /* 0x010fc60004000000 */
[----:B------:R1:W-:Y:S01]  /*d960*/  STL [R1+0x1a8], R6 ;  /* 0x0001a80601007387 */ /* 0x0003e20000100800 */
[----:B------:R-:W-:Y:S01]  /*d970*/  @!P6 IMAD.MOV R204, RZ, RZ, -R204 ;  /* 0x000000ffffcce224 */ /* 0x000fe200078e0acc */
[----:B------:R-:W-:Y:S02]  /*d980*/  @!P5 LOP3.LUT R204, RZ, R4, RZ, 0x33, !PT ;  /* 0x00000004ffccd212 */ /* 0x000fe400078e33ff */
[----:B------:R3:W-:Y:S04]  /*d990*/  STL [R1+0x1a4], R5 ;  /* 0x0001a40501007387 */ /* 0x0007e80000100800 */
[----:B------:R-:W4:Y:S04]  /*d9a0*/  LDL.LU R4, [R1+0xce0] ;  /* 0x000ce00001047983 */ /* 0x000f280000300800 */
[----:B------:R-:W4:Y:S01]  /*d9b0*/  LDL.LU R19, [R1+0x84] ;  /* 0x0000840001137983 */ /* 0x000f220000300800 */
[----:B------:R-:W-:Y:S01]  /*d9c0*/  SEL R174, R201, R177, !P0 ;  /* 0x000000b1c9ae7207 */ /* 0x000fe20004000000 */
[----:B------:R-:W-:-:S02]  /*d9d0*/  @!P3 IMAD.MOV R250, RZ, RZ, -R250 ;  /* 0x000000fffffab224 */ /* 0x000fc400078e0afa */
[----:B------:R-:W-:Y:S01]  /*d9e0*/  @!P4 IMAD.MOV R251, RZ, RZ, -R251 ;  /* 0x000000fffffbc224 */ /* 0x000fe200078e0afb */
[----:B------:R-:W4:Y:S01]  /*d9f0*/  LDL.LU R18, [R1+0x80] ;  /* 0x0000800001127983 */ /* 0x000f220000300800 */
[----:B------:R-:W-:Y:S01]  /*da00*/  @!P2 IMAD.MOV R249, RZ, RZ, -R249 ;  /* 0x000000fffff9a224 */ /* 0x000fe200078e0af9 */
[C---:B------:R-:W-:Y:S01]  /*da10*/  SEL R0, R201.reuse, R0, !P0 ;  /* 0x00000000c9007207 */ /* 0x040fe20004000000 */
[----:B------:R-:W-:Y:S01]  /*da20*/  IMAD R12, R204, UR4, RZ ;  /* 0x00000004cc0c7c24 */ /* 0x000fe2000f8e02ff */
[----:B------:R-:W4:Y:S01]  /*da30*/  LDL.LU R17, [R1+0x7c] ;  /* 0x00007c0001117983 */ /* 0x000f220000300800 */
[C---:B--2---:R-:W-:Y:S02]  /*da40*/  SEL R2, R201.reuse, R2, !P0 ;  /* 0x00000002c9027207 */ /* 0x044fe40004000000 */
[C---:B------:R-:W-:Y:S01]  /*da50*/  SEL R3, R201.reuse, R3, !P0 ;  /* 0x00000003c9037207 */ /* 0x040fe20004000000 */
[----:B------:R-:W2:Y:S01]  /*da60*/  LDL.LU R16, [R1+0x9c] ;  /* 0x00009c0001107983 */ /* 0x000ea20000300800 */
[----:B------:R-:W-:-:S02]  /*da70*/  SEL R200, R201, R200, !P0 ;  /* 0x000000c8c9c87207 */ /* 0x000fc40004000000 */
[C---:B------:R-:W-:Y:S01]  /*da80*/  SEL R215, R201.reuse, R215, !P0 ;  /* 0x000000d7c9d77207 */ /* 0x040fe20004000000 */
[----:B------:R-:W2:Y:S01]  /*da90*/  LDL.LU R177, [R1+0x30] ;  /* 0x0000300001b17983 */ /* 0x000ea20000300800 */
[C---:B------:R-:W-:Y:S02]  /*daa0*/  SEL R216, R201.reuse, R216, !P0 ;  /* 0x000000d8c9d87207 */ /* 0x040fe40004000000 */
[C---:B------:R-:W-:Y:S01]  /*dab0*/  SEL R217, R201.reuse, R217, !P0 ;  /* 0x000000d9c9d97207 */ /* 0x040fe20004000000 */
[----:B------:R-:W2:Y:S01]  /*dac0*/  LDL.LU R15, [R1+0x34] ;  /* 0x00003400010f7983 */ /* 0x000ea20000300800 */
[C---:B------:R-:W-:Y:S02]  /*dad0*/  SEL R218, R201.reuse, R218, !P0 ;  /* 0x000000dac9da7207 */ /* 0x040fe40004000000 */
        /* <DEDUP_REMOVED lines=24> */
[C---:B------:R-:W-:Y:S02]  /*dc60*/  SEL R235, R201.reuse, R235, !P0 ;  /* 0x000000ebc9eb7207 */ /* 0x040fe40004000000 */
[C---:B------:R-:W-:Y:S02]  /*dc70*/  SEL R236, R201.reuse, R236, !P0 ;  /* 0x000000ecc9ec7207 */ /* 0x040fe40004000000 */
[C---:B------:R-:W-:Y:S02]  /*dc80*/  SEL R237, R201.reuse, R237, !P0 ;  /* 0x000000edc9ed7207 */ /* 0x040fe40004000000 */
[----:B------:R-:W-:-:S02]  /*dc90*/  SEL R238, R201, R238, !P0 ;  /* 0x000000eec9ee7207 */ /* 0x000fc40004000000 */
[C---:B------:R-:W-:Y:S02]  /*dca0*/  SEL R239, R201.reuse, R239, !P0 ;  /* 0x000000efc9ef7207 */ /* 0x040fe40004000000 */
        /* <DEDUP_REMOVED lines=43> */
[C---:B------:R-:W-:Y:S01]  /*df60*/  SEL R162, R201.reuse, R207, !P0 ;  /* 0x000000cfc9a27207 */ /* 0x040fe20004000000 */
[----:B------:R-:W2:Y:S01]  /*df70*/  S2R R11, SR_TID.X ;  /* 0x00000000000b7919 */ /* 0x000ea20000002100 */
[C---:B------:R-:W-:Y:S01]  /*df80*/  SEL R250, R201.reuse, R250, !P0 ;  /* 0x000000fac9fa7207 */ /* 0x040fe20004000000 */
[----:B-1----:R-:W-:Y:S01]  /*df90*/  IMAD R6, R126, 0x2, R252 ;  /* 0x000000027e067824 */ /* 0x002fe200078e02fc */
[C---:B------:R-:W-:Y:S01]  /*dfa0*/  SEL R251, R201.reuse, R251, !P0 ;  /* 0x000000fbc9fb7207 */ /* 0x040fe20004000000 */
[----:B---3--:R-:W1:Y:S01]  /*dfb0*/  LDC R5, c[0x0][0x230] ;  /* 0x00008c00ff057b82 */ /* 0x008e620000000800 */
[----:B------:R-:W-:Y:S01]  /*dfc0*/  SEL R249, R201, R249, !P0 ;  /* 0x000000f9c9f97207 */ /* 0x000fe20004000000 */
[----:B------:R-:W-:Y:S01]  /*dfd0*/  ULDC.64 UR4, c[0x0][0x218] ;  /* 0x0000860000047ab9 */ /* 0x000fe20000000a00 */
[----:B------:R-:W-:-:S04]  /*dfe0*/  LEA R88, P0, R12, UR6, 0x2 ;  /* 0x000000060c587c11 */ /* 0x000fc8000f8010ff */
[----:B------:R-:W-:Y:S02]  /*dff0*/  LEA.HI.X.SX32 R12, R12, UR7, 0x2, P0 ;  /* 0x000000070c0c7c11 */ /* 0x000fe400080f16ff */
[CC--:B----4-:R-:W-:Y:S02]  /*e000*/  LEA R158, P4, R4.reuse, R88.reuse, 0x2 ;  /* 0x00000058049e7211 */ /* 0x0d0fe400078810ff */
[C---:B------:R-:W-:Y:S02]  /*e010*/  LEA R154, P5, R19.reuse, R88, 0x2 ;  /* 0x00000058139a7211 */ /* 0x040fe400078a10ff */
[----:B------:R-:W-:Y:S02]  /*e020*/  LEA.HI.X.SX32 R159, R4, R12, 0x2, P4 ;  /* 0x0000000c049f7211 */ /* 0x000fe400020f16ff */
[C---:B------:R-:W-:Y:S02]  /*e030*/  LEA R152, P2, R18.reuse, R88, 0x2 ;  /* 0x0000005812987211 */ /* 0x040fe400078410ff */
[-C--:B------:R-:W-:Y:S01]  /*e040*/  LEA.HI.X.SX32 R155, R19, R12.reuse, 0x2, P5 ;  /* 0x0000000c139b7211 */ /* 0x080fe200028f16ff */
[----:B------:R2:W-:Y:S01]  /*e050*/  STL.64 [R1+0xd0], R158 ;  /* 0x0000d09e01007387 */ /* 0x0005e20000100a00 */
[----:B------:R-:W-:-:S02]  /*e060*/  LEA.HI.X.SX32 R153, R18, R12, 0x2, P2 ;  /* 0x0000000c12997211 */ /* 0x000fc400010f16ff */
[C---:B------:R-:W-:Y:S01]  /*e070*/  LEA R160, P3, R17.reuse, R88, 0x2 ;  /* 0x0000005811a07211 */ /* 0x040fe200078610ff */
[----:B------:R-:W3:Y:S04]  /*e080*/  LDL.LU R19, [R1+0xf0] ;  /* 0x0000f00001137983 */ /* 0x000ee80000300800 */
[----:B------:R4:W-:Y:S01]  /*e090*/  STL.64 [R1+0xc8], R154 ;  /* 0x0000c89a01007387 */ /* 0x0009e20000100a00 */
[----:B------:R-:W-:Y:S02]  /*e0a0*/  LEA.HI.X.SX32 R161, R17, R12, 0x2, P3 ;  /* 0x0000000c11a17211 */ /* 0x000fe400018f16ff */
[C---:B--2---:R-:W-:Y:S01]  /*e0b0*/  LEA R158, P4, R16.reuse, R88, 0x2 ;  /* 0x00000058109e7211 */ /* 0x044fe200078810ff */
[----:B------:R-:W2:Y:S04]  /*e0c0*/  LDL.LU R18, [R1+0x54] ;  /* 0x0000540001127983 */ /* 0x000ea80000300800 */
[----:B------:R1:W-:Y:S01]  /*e0d0*/  STL.64 [R1+0xc0], R152 ;  /* 0x0000c09801007387 */ /* 0x0003e20000100a00 */
[----:B------:R-:W-:-:S03]  /*e0e0*/  LEA.HI.X.SX32 R159, R16, R12, 0x2, P4 ;  /* 0x0000000c109f7211 */ /* 0x000fc600020f16ff */
[----:B------:R-:W2:Y:S01]  /*e0f0*/  LDL.LU R17, [R1+0x4c] ;  /* 0x00004c0001117983 */ /* 0x000ea20000300800 */
[----:B----4-:R-:W-:-:S03]  /*e100*/  LEA R154, P5, R177, R88, 0x2 ;  /* 0x00000058b19a7211 */ /* 0x010fc600078a10ff */
[----:B------:R4:W-:Y:S01]  /*e110*/  STL.64 [R1+0xb8], R160 ;  /* 0x0000b8a001007387 */ /* 0x0009e20000100a00 */
[----:B------:R-:W-:-:S03]  /*e120*/  LEA.HI.X.SX32 R155, R177, R12, 0x2, P5 ;  /* 0x0000000cb19b7211 */ /* 0x000fc600028f16ff */
[----:B------:R-:W2:Y:S01]  /*e130*/  LDL.LU R16, [R1+0xdc] ;  /* 0x0000dc0001107983 */ /* 0x000ea20000300800 */
[----:B-1----:R-:W-:-:S03]  /*e140*/  LEA R152, P2, R15, R88, 0x2 ;  /* 0x000000580f987211 */ /* 0x002fc600078410ff */
[----:B------:R1:W-:Y:S04]  /*e150*/  STL.64 [R1+0xb0], R158 ;  /* 0x0000b09e01007387 */ /* 0x0003e80000100a00 */
[----:B------:R-:W2:Y:S01]  /*e160*/  LDL.LU R179, [R1+0xd8] ;  /* 0x0000d80001b37983 */ /* 0x000ea20000300800 */
[----:B------:R-:W-:-:S03]  /*e170*/  LEA.HI.X.SX32 R153, R15, R12, 0x2, P2 ;  /* 0x0000000c0f997211 */ /* 0x000fc600010f16ff */
[----:B------:R1:W-:Y:S04]  /*e180*/  STL.64 [R1+0xa8], R154 ;  /* 0x0000a89a01007387 */ /* 0x0003e80000100a00 */
[----:B------:R-:W2:Y:S01]  /*e190*/  LDL.LU R15, [R1+0xe4] ;  /* 0x0000e400010f7983 */ /* 0x000ea20000300800 */
[-C--:B----4-:R-:W-:Y:S02]  /*e1a0*/  LEA R160, P3, R175, R88.reuse, 0x2 ;  /* 0x00000058afa07211 */ /* 0x090fe400078610ff */
[----:B-1----:R-:W-:Y:S02]  /*e1b0*/  LEA R158, P4, R173, R88, 0x2 ;  /* 0x00000058ad9e7211 */ /* 0x002fe400078810ff */
[----:B------:R-:W-:Y:S01]  /*e1c0*/  LEA.HI.X.SX32 R161, R175, R12, 0x2, P3 ;  /* 0x0000000cafa17211 */ /* 0x000fe200018f16ff */
[----:B------:R1:W-:Y:S01]  /*e1d0*/  STL.64 [R1+0xa0], R152 ;  /* 0x0000a09801007387 */ /* 0x0003e20000100a00 */
[----:B------:R-:W-:-:S03]  /*e1e0*/  LEA R154, P5, R157, R88, 0x2 ;  /* 0x000000589d9a7211 */ /* 0x000fc600078a10ff */
[----:B------:R-:W4:Y:S01]  /*e1f0*/  LDL.LU R175, [R1+0xec] ;  /* 0x0000ec0001af7983 */ /* 0x000f220000300800 */
[----:B------:R-:W-:-:S03]  /*e200*/  LEA.HI.X.SX32 R159, R173, R12, 0x2, P4 ;  /* 0x0000000cad9f7211 */ /* 0x000fc600020f16ff */
[----:B------:R1:W-:Y:S01]  /*e210*/  STL.64 [R1+0x98], R160 ;  /* 0x000098a001007387 */ /* 0x0003e20000100a00 */
[----:B------:R-:W-:Y:S02]  /*e220*/  LEA.HI.X.SX32 R155, R157, R12, 0x2, P5 ;  /* 0x0000000c9d9b7211 */ /* 0x000fe400028f16ff */
[C---:B-1----:R-:W-:Y:S01]  /*e230*/  LEA R152, P2, R156.reuse, R88, 0x2 ;  /* 0x000000589c987211 */ /* 0x042fe200078410ff */
[----:B------:R-:W4:Y:S03]  /*e240*/  LDL.LU R177, [R1+0xfc] ;  /* 0x0000fc0001b17983 */ /* 0x000f260000300800 */
[----:B------:R-:W-:Y:S01]  /*e250*/  LEA.HI.X.SX32 R153, R156, R12, 0x2, P2 ;  /* 0x0000000c9c997211 */ /* 0x000fe200010f16ff */
[----:B------:R1:W-:Y:S01]  /*e260*/  STL.64 [R1+0x90], R158 ;  /* 0x0000909e01007387 */ /* 0x0003e20000100a00 */
[----:B------:R-:W-:-:S03]  /*e270*/  LEA R160, P3, R23, R88, 0x2 ;  /* 0x0000005817a07211 */ /* 0x000fc600078610ff */
[----:B------:R-:W4:Y:S04]  /*e280*/  LDL.LU R173, [R1+0xf8] ;  /* 0x0000f80001ad7983 */ /* 0x000f280000300800 */
[----:B------:R1:W-:Y:S01]  /*e290*/  STL.64 [R1+0x88], R154 ;  /* 0x0000889a01007387 */ /* 0x0003e20000100a00 */
[----:B------:R-:W-:-:S03]  /*e2a0*/  LEA.HI.X.SX32 R161, R23, R12, 0x2, P3 ;  /* 0x0000000c17a17211 */ /* 0x000fc600018f16ff */
[----:B------:R-:W4:Y:S01]  /*e2b0*/  LDL.LU R157, [R1+0x110] ;  /* 0x00011000019d7983 */ /* 0x000f220000300800 */
[----:B-1----:R-:W-:-:S03]  /*e2c0*/  LEA R158, P4, R22, R88, 0x2 ;  /* 0x00000058169e7211 */ /* 0x002fc600078810ff */
[----:B------:R1:W-:Y:S01]  /*e2d0*/  STL.64 [R1+0x80], R152 ;  /* 0x0000809801007387 */ /* 0x0003e20000100a00 */
[----:B------:R-:W-:-:S03]  /*e2e0*/  LEA.HI.X.SX32 R159, R22, R12, 0x2, P4 ;  /* 0x0000000c169f7211 */ /* 0x000fc600020f16ff */
[----:B------:R-:W4:Y:S01]  /*e2f0*/  LDL.LU R156, [R1+0x124] ;  /* 0x00012400019c7983 */ /* 0x000f220000300800 */
[----:B------:R-:W-:-:S03]  /*e300*/  LEA R154, P5, R21, R88, 0x2 ;  /* 0x00000058159a7211 */ /* 0x000fc600078a10ff */
[----:B------:R-:W4:Y:S01]  /*e310*/  LDL.LU R23, [R1+0xe8] ;  /* 0x0000e80001177983 */ /* 0x000f220000300800 */
[----:B------:R-:W-:Y:S02]  /*e320*/  LEA.HI.X.SX32 R155, R21, R12, 0x2, P5 ;  /* 0x0000000c159b7211 */ /* 0x000fe400028f16ff */
[C---:B-1----:R-:W-:Y:S01]  /*e330*/  LEA R152, P2, R20.reuse, R88, 0x2 ;  /* 0x0000005814987211 */ /* 0x042fe200078410ff */
[----:B------:R3:W-:Y:S04]  /*e340*/  STL.64 [R1+0x78], R160 ;  /* 0x000078a001007387 */ /* 0x0007e80000100a00 */
[----:B------:R-:W4:Y:S01]  /*e350*/  LDL.LU R22, [R1+0x10c] ;  /* 0x00010c0001167983 */ /* 0x000f220000300800 */
[----:B------:R-:W-:-:S03]  /*e360*/  LEA.HI.X.SX32 R153, R20, R12, 0x2, P2 ;  /* 0x0000000c14997211 */ /* 0x000fc600010f16ff */
[----:B------:R2:W-:Y:S04]  /*e370*/  STL.64 [R1+0x70], R158 ;  /* 0x0000709e01007387 */ /* 0x0005e80000100a00 */
[----:B------:R-:W4:Y:S04]  /*e380*/  LDL.LU R21, [R1+0x108] ;  /* 0x0001080001157983 */ /* 0x000f280000300800 */
[----:B------:R1:W-:Y:S04]  /*e390*/  STL.64 [R1+0x68], R154 ;  /* 0x0000689a01007387 */ /* 0x0003e80000100a00 */
[----:B------:R-:W4:Y:S04]  /*e3a0*/  LDL.LU R20, [R1+0xe0] ;  /* 0x0000e00001147983 */ /* 0x000f280000300800 */
[----:B------:R1:W-:Y:S01]  /*e3b0*/  STL.64 [R1+0x60], R152 ;  /* 0x0000609801007387 */ /* 0x0003e20000100a00 */
[----:B---3--:R-:W-:-:S04]  /*e3c0*/  LEA R160, P3, R19, R88, 0x2 ;  /* 0x0000005813a07211 */ /* 0x008fc800078610ff */
[----:B------:R-:W-:Y:S02]  /*e3d0*/  LEA.HI.X.SX32 R161, R19, R12, 0x2, P3 ;  /* 0x0000000c13a17211 */ /* 0x000fe400018f16ff */
[----:B------:R-:W3:Y:S01]  /*e3e0*/  LDL.LU R19, [R1+0xf4] ;  /* 0x0000f40001137983 */ /* 0x000ee20000300800 */
[----:B--2---:R-:W-:-:S03]  /*e3f0*/  LEA R158, P4, R18, R88, 0x2 ;  /* 0x00000058129e7211 */ /* 0x004fc600078810ff */
[----:B------:R2:W-:Y:S01]  /*e400*/  STL.64 [R1+0x58], R160 ;  /* 0x000058a001007387 */ /* 0x0005e20000100a00 */
[----:B------:R-:W-:-:S03]  /*e410*/  LEA.HI.X.SX32 R159, R18, R12, 0x2, P4 ;  /* 0x0000000c129f7211 */ /* 0x000fc600020f16ff */
[----:B------:R-:W3:Y:S01]  /*e420*/  LDL.LU R18, [R1+0x120] ;  /* 0x0001200001127983 */ /* 0x000ee20000300800 */
[----:B-1----:R-:W-:-:S04]  /*e430*/  LEA R154, P5, R17, R88, 0x2 ;  /* 0x00000058119a7211 */ /* 0x002fc800078a10ff */
[----:B------:R-:W-:Y:S01]  /*e440*/  LEA.HI.X.SX32 R155, R17, R12, 0x2, P5 ;  /* 0x0000000c119b7211 */ /* 0x000fe200028f16ff */
[----:B------:R1:W-:Y:S01]  /*e450*/  STL.64 [R1+0x50], R158 ;  /* 0x0000509e01007387 */ /* 0x0003e20000100a00 */
[----:B------:R-:W-:-:S03]  /*e460*/  LEA R152, P2, R16, R88, 0x2 ;  /* 0x0000005810987211 */ /* 0x000fc600078410ff */
[----:B------:R-:W3:Y:S01]  /*e470*/  LDL.LU R17, [R1+0x11c] ;  /* 0x00011c0001117983 */ /* 0x000ee20000300800 */
[----:B------:R-:W-:-:S03]  /*e480*/  LEA.HI.X.SX32 R153, R16, R12, 0x2, P2 ;  /* 0x0000000c10997211 */ /* 0x000fc600010f16ff */
[----:B------:R4:W-:Y:S01]  /*e490*/  STL.64 [R1+0x48], R154 ;  /* 0x0000489a01007387 */ /* 0x0009e20000100a00 */
[----:B--2---:R-:W-:-:S03]  /*e4a0*/  LEA R160, P3, R179, R88, 0x2 ;  /* 0x00000058b3a07211 */ /* 0x004fc600078610ff */
[----:B------:R-:W2:Y:S01]  /*e4b0*/  LDL.LU R16, [R1+0x118] ;  /* 0x0001180001107983 */ /* 0x000ea20000300800 */
[----:B------:R-:W-:-:S03]  /*e4c0*/  LEA.HI.X.SX32 R161, R179, R12, 0x2, P3 ;  /* 0x0000000cb3a17211 */ /* 0x000fc600018f16ff */
[----:B------:R4:W-:Y:S01]  /*e4d0*/  STL.64 [R1+0x40], R152 ;  /* 0x0000409801007387 */ /* 0x0009e20000100a00 */
[----:B-1----:R-:W-:-:S03]  /*e4e0*/  LEA R158, P4, R15, R88, 0x2 ;  /* 0x000000580f9e7211 */ /* 0x002fc600078810ff */
[----:B------:R1:W-:Y:S01]  /*e4f0*/  STL.64 [R1+0x38], R160 ;  /* 0x000038a001007387 */ /* 0x0003e20000100a00 */
[----:B------:R-:W-:-:S03]  /*e500*/  LEA.HI.X.SX32 R159, R15, R12, 0x2, P4 ;  /* 0x0000000c0f9f7211 */ /* 0x000fc600020f16ff */
[----:B------:R-:W2:Y:S01]  /*e510*/  LDL.LU R15, [R1+0x104] ;  /* 0x00010400010f7983 */ /* 0x000ea20000300800 */
[----:B----4-:R-:W-:-:S03]  /*e520*/  LEA R154, P5, R175, R88, 0x2 ;  /* 0x00000058af9a7211 */ /* 0x010fc600078a10ff */
[----:B------:R4:W-:Y:S01]  /*e530*/  STL.64 [R1+0x30], R158 ;  /* 0x0000309e01007387 */ /* 0x0009e20000100a00 */
[----:B------:R-:W-:-:S03]  /*e540*/  LEA.HI.X.SX32 R155, R175, R12, 0x2, P5 ;  /* 0x0000000caf9b7211 */ /* 0x000fc600028f16ff */
[----:B------:R-:W2:Y:S01]  /*e550*/  LDL.LU R175, [R1+0x100] ;  /* 0x0001000001af7983 */ /* 0x000ea20000300800 */
[----:B------:R-:W-:-:S04]  /*e560*/  LEA R152, P2, R177, R88, 0x2 ;  /* 0x00000058b1987211 */ /* 0x000fc800078410ff */
[----:B------:R-:W-:Y:S01]  /*e570*/  LEA.HI.X.SX32 R153, R177, R12, 0x2, P2 ;  /* 0x0000000cb1997211 */ /* 0x000fe200010f16ff */
[----:B------:R4:W-:Y:S01]  /*e580*/  STL.64 [R1+0x28], R154 ;  /* 0x0000289a01007387 */ /* 0x0009e20000100a00 */
[----:B-1----:R-:W-:-:S03]  /*e590*/  LEA R160, P3, R173, R88, 0x2 ;  /* 0x00000058ada07211 */ /* 0x002fc600078610ff */
[----:B------:R1:W-:Y:S01]  /*e5a0*/  STL.64 [R1+0x20], R152 ;  /* 0x0000209801007387 */ /* 0x0003e20000100a00 */
[----:B------:R-:W-:-:S03]  /*e5b0*/  LEA.HI.X.SX32 R161, R173, R12, 0x2, P3 ;  /* 0x0000000cada17211 */ /* 0x000fc600018f16ff */
[----:B------:R-:W2:Y:S01]  /*e5c0*/  LDL.LU R173, [R1+0x114] ;  /* 0x0001140001ad7983 */ /* 0x000ea20000300800 */
[----:B----4-:R-:W-:-:S04]  /*e5d0*/  LEA R158, P4, R157, R88, 0x2 ;  /* 0x000000589d9e7211 */ /* 0x010fc800078810ff */
[----:B------:R-:W-:Y:S02]  /*e5e0*/  LEA.HI.X.SX32 R159, R157, R12, 0x2, P4 ;  /* 0x0000000c9d9f7211 */ /* 0x000fe400020f16ff */
[CC--:B------:R-:W-:Y:S02]  /*e5f0*/  LEA R154, P5, R156.reuse, R88.reuse, 0x2 ;  /* 0x000000589c9a7211 */ /* 0x0c0fe400078a10ff */
[C---:B-1----:R-:W-:Y:S01]  /*e600*/  LEA R152, P2, R23.reuse, R88, 0x2 ;  /* 0x0000005817987211 */ /* 0x042fe200078410ff */
[----:B------:R1:W-:Y:S01]  /*e610*/  STL.64 [R1+0x18], R160 ;  /* 0x000018a001007387 */ /* 0x0003e20000100a00 */
[-C--:B------:R-:W-:Y:S02]  /*e620*/  LEA.HI.X.SX32 R155, R156, R12.reuse, 0x2, P5 ;  /* 0x0000000c9c9b7211 */ /* 0x080fe400028f16ff */
[----:B------:R-:W-:Y:S01]  /*e630*/  LEA.HI.X.SX32 R153, R23, R12, 0x2, P2 ;  /* 0x0000000c17997211 */ /* 0x000fe200010f16ff */
[----:B------:R-:W4:Y:S04]  /*e640*/  LDL.LU R191, [R1+0x12c] ;  /* 0x00012c0001bf7983 */ /* 0x000f280000300800 */
[----:B------:R1:W-:Y:S04]  /*e650*/  STL.64 [R1+0x10], R158 ;  /* 0x0000109e01007387 */ /* 0x0003e80000100a00 */
[----:B------:R-:W4:Y:S04]  /*e660*/  LDL.LU R189, [R1+0x128] ;  /* 0x0001280001bd7983 */ /* 0x000f280000300800 */
[----:B------:R3:W-:Y:S04]  /*e670*/  STL.64 [R1+0x8], R154 ;  /* 0x0000089a01007387 */ /* 0x0007e80000100a00 */
[----:B------:R3:W-:Y:S01]  /*e680*/  STL.64 [R1], R152 ;  /* 0x0000009801007387 */ /* 0x0007e20000100a00 */
[----:B-1----:R-:W-:-:S03]  /*e690*/  LEA R160, P3, R22, R88, 0x2 ;  /* 0x0000005816a07211 */ /* 0x002fc600078610ff */
[----:B------:R-:W4:Y:S01]  /*e6a0*/  LDL.LU R187, [R1+0x134] ;  /* 0x0001340001bb7983 */ /* 0x000f220000300800 */
[----:B------:R-:W-:-:S03]  /*e6b0*/  LEA R158, P4, R21, R88, 0x2 ;  /* 0x00000058159e7211 */ /* 0x000fc600078810ff */
[----:B------:R-:W4:Y:S01]  /*e6c0*/  LDL.LU R185, [R1+0x144] ;  /* 0x0001440001b97983 */ /* 0x000f220000300800 */
[----:B------:R-:W-:-:S03]  /*e6d0*/  LEA R156, P5, R20, R88, 0x2 ;  /* 0x00000058149c7211 */ /* 0x000fc600078a10ff */
[----:B------:R-:W4:Y:S01]  /*e6e0*/  LDL.LU R183, [R1+0x13c] ;  /* 0x00013c0001b77983 */ /* 0x000f220000300800 */
[----:B------:R-:W-:-:S03]  /*e6f0*/  LEA.HI.X.SX32 R161, R22, R12, 0x2, P3 ;  /* 0x0000000c16a17211 */ /* 0x000fc600018f16ff */
[----:B------:R-:W4:Y:S01]  /*e700*/  LDL.LU R181, [R1+0x130] ;  /* 0x0001300001b57983 */ /* 0x000f220000300800 */
[----:B------:R-:W-:-:S03]  /*e710*/  LEA.HI.X.SX32 R159, R21, R12, 0x2, P4 ;  /* 0x0000000c159f7211 */ /* 0x000fc600020f16ff */
[----:B------:R-:W4:Y:S01]  /*e720*/  LDL.LU R179, [R1+0x138] ;  /* 0x0001380001b37983 */ /* 0x000f220000300800 */
[----:B------:R-:W-:-:S03]  /*e730*/  LEA.HI.X.SX32 R157, R20, R12, 0x2, P5 ;  /* 0x0000000c149d7211 */ /* 0x000fc600028f16ff */
[----:B------:R-:W4:Y:S04]  /*e740*/  LDL.LU R23, [R1+0x140] ;  /* 0x0001400001177983 */ /* 0x000f280000300800 */
[----:B------:R-:W4:Y:S04]  /*e750*/  LDL.LU R22, [R1+0x148] ;  /* 0x0001480001167983 */ /* 0x000f280000300800 */
[----:B------:R-:W4:Y:S04]  /*e760*/  LDL.LU R21, [R1+0x14c] ;  /* 0x00014c0001157983 */ /* 0x000f280000300800 */
[----:B------:R-:W4:Y:S01]  /*e770*/  LDL.LU R20, [R1+0x150] ;  /* 0x0001500001147983 */ /* 0x000f220000300800 */
[----:B---3--:R-:W-:-:S04]  /*e780*/  LEA R154, P2, R19, R88, 0x2 ;  /* 0x00000058139a7211 */ /* 0x008fc800078410ff */
[----:B------:R-:W-:Y:S02]  /*e790*/  LEA.HI.X.SX32 R155, R19, R12, 0x2, P2 ;  /* 0x0000000c139b7211 */ /* 0x000fe400010f16ff */
[----:B------:R-:W3:Y:S01]  /*e7a0*/  LDL.LU R19, [R1+0x154] ;  /* 0x0001540001137983 */ /* 0x000ee20000300800 */
[----:B------:R-:W-:-:S04]  /*e7b0*/  LEA R152, P3, R18, R88, 0x2 ;  /* 0x0000005812987211 */ /* 0x000fc800078610ff */
[----:B------:R-:W-:Y:S02]  /*e7c0*/  LEA.HI.X.SX32 R153, R18, R12, 0x2, P3 ;  /* 0x0000000c12997211 */ /* 0x000fe400018f16ff */
[----:B------:R-:W3:Y:S01]  /*e7d0*/  LDL.LU R18, [R1+0x158] ;  /* 0x0001580001127983 */ /* 0x000ee20000300800 */
[----:B------:R-:W-:-:S04]  /*e7e0*/  LEA R150, P4, R17, R88, 0x2 ;  /* 0x0000005811967211 */ /* 0x000fc800078810ff */
[----:B------:R-:W-:Y:S02]  /*e7f0*/  LEA.HI.X.SX32 R151, R17, R12, 0x2, P4 ;  /* 0x0000000c11977211 */ /* 0x000fe400020f16ff */
[----:B------:R-:W3:Y:S01]  /*e800*/  LDL.LU R17, [R1+0x160] ;  /* 0x0001600001117983 */ /* 0x000ee20000300800 */
[----:B--2---:R-:W-:-:S04]  /*e810*/  LEA R148, P5, R16, R88, 0x2 ;  /* 0x0000005810947211 */ /* 0x004fc800078a10ff */
[----:B------:R-:W-:Y:S02]  /*e820*/  LEA.HI.X.SX32 R149, R16, R12, 0x2, P5 ;  /* 0x0000000c10957211 */ /* 0x000fe400028f16ff */
[----:B------:R-:W2:Y:S01]  /*e830*/  LDL.LU R16, [R1+0x15c] ;  /* 0x00015c0001107983 */ /* 0x000ea20000300800 */
[----:B------:R-:W-:-:S04]  /*e840*/  LEA R146, P2, R15, R88, 0x2 ;  /* 0x000000580f927211 */ /* 0x000fc800078410ff */
[----:B------:R-:W-:Y:S02]  /*e850*/  LEA.HI.X.SX32 R147, R15, R12, 0x2, P2 ;  /* 0x0000000c0f937211 */ /* 0x000fe400010f16ff */
[----:B------:R-:W2:Y:S01]  /*e860*/  LDL.LU R15, [R1+0x164] ;  /* 0x00016400010f7983 */ /* 0x000ea20000300800 */
[----:B------:R-:W-:Y:S01]  /*e870*/  IMAD R7, R126, 0x2, R6 ;  /* 0x000000027e077824 */ /* 0x000fe200078e0206 */
[----:B------:R-:W-:-:S03]  /*e880*/  LEA R144, P3, R175, R88, 0x2 ;  /* 0x00000058af907211 */ /* 0x000fc600078610ff */
[C---:B------:R-:W-:Y:S01]  /*e890*/  IMAD R9, R126.reuse, 0x2, R7 ;  /* 0x000000027e097824 */ /* 0x040fe200078e0207 */
[----:B------:R-:W-:Y:S01]  /*e8a0*/  LOP3.LUT R13, R11, 0x7f, RZ, 0xc0, !PT ;  /* 0x0000007f0b0d7812 */ /* 0x000fe200078ec0ff */
[----:B------:R-:W2:Y:S02]  /*e8b0*/  LDL.LU R177, [R1+0x16c] ;  /* 0x00016c0001b17983 */ /* 0x000ea40000300800 */
[C---:B------:R-:W-:Y:S01]  /*e8c0*/  IMAD R8, R126.reuse, 0x2, R9 ;  /* 0x000000027e087824 */ /* 0x040fe200078e0209 */
[----:B------:R-:W-:Y:S02]  /*e8d0*/  LEA.HI.X.SX32 R145, R175, R12, 0x2, P3 ;  /* 0x0000000caf917211 */ /* 0x000fe400018f16ff */
[C---:B------:R-:W-:Y:S01]  /*e8e0*/  LEA R142, P4, R173.reuse, R88, 0x2 ;  /* 0x00000058ad8e7211 */ /* 0x040fe200078810ff */
[C---:B------:R-:W-:Y:S01]  /*e8f0*/  IMAD R10, R126.reuse, 0x2, R8 ;  /* 0x000000027e0a7824 */ /* 0x040fe200078e0208 */
[----:B------:R-:W2:Y:S02]  /*e900*/  LDL.LU R175, [R1+0x170] ;  /* 0x0001700001af7983 */ /* 0x000ea40000300800 */
[----:B------:R-:W-:Y:S01]  /*e910*/  LEA.HI.X.SX32 R143, R173, R12, 0x2, P4 ;  /* 0x0000000cad8f7211 */ /* 0x000fe200020f16ff */
[C---:B------:R-:W-:Y:S01]  /*e920*/  IMAD R11, R126.reuse, 0x2, R10 ;  /* 0x000000027e0b7824 */ /* 0x040fe200078e020a */
[----:B------:R-:W2:Y:S03]  /*e930*/  LDL.LU R173, [R1+0x168] ;  /* 0x0001680001ad7983 */ /* 0x000ea60000300800 */
[----:B------:R-:W-:Y:S01]  /*e940*/  IMAD R14, R126, 0x2, R11 ;  /* 0x000000027e0e7824 */ /* 0x000fe200078e020b */
[----:B----4-:R-:W-:-:S04]  /*e950*/  LEA R140, P5, R191, R88, 0x2 ;  /* 0x00000058bf8c7211 */ /* 0x010fc800078a10ff */
[----:B------:R-:W-:Y:S02]  /*e960*/  LEA.HI.X.SX32 R141, R191, R12, 0x2, P5 ;  /* 0x0000000cbf8d7211 */ /* 0x000fe400028f16ff */
[----:B------:R-:W-:-:S04]  /*e970*/  LEA R138, P2, R189, R88, 0x2 ;  /* 0x00000058bd8a7211 */ /* 0x000fc800078410ff */
[----:B------:R-:W-:Y:S02]  /*e980*/  LEA.HI.X.SX32 R139, R189, R12, 0x2, P2 ;  /* 0x0000000cbd8b7211 */ /* 0x000fe400010f16ff */
[-C--:B------:R-:W-:Y:S02]  /*e990*/  LEA R136, P3, R187, R88.reuse, 0x2 ;  /* 0x00000058bb887211 */ /* 0x080fe400078610ff */
[----:B------:R-:W-:Y:S02]  /*e9a0*/  LEA R134, P4, R185, R88, 0x2 ;  /* 0x00000058b9867211 */ /* 0x000fe400078810ff */
[----:B------:R-:W-:Y:S02]  /*e9b0*/  LEA.HI.X.SX32 R137, R187, R12, 0x2, P3 ;  /* 0x0000000cbb897211 */ /* 0x000fe400018f16ff */
[----:B------:R-:W-:Y:S02]  /*e9c0*/  LEA R132, P5, R183, R88, 0x2 ;  /* 0x00000058b7847211 */ /* 0x000fe400078a10ff */
[----:B------:R-:W-:-:S02]  /*e9d0*/  LEA.HI.X.SX32 R135, R185, R12, 0x2, P4 ;  /* 0x0000000cb9877211 */ /* 0x000fc400020f16ff */
[----:B------:R-:W-:Y:S02]  /*e9e0*/  LEA R130, P2, R181, R88, 0x2 ;  /* 0x00000058b5827211 */ /* 0x000fe400078410ff */
[----:B------:R-:W-:Y:S02]  /*e9f0*/  LEA.HI.X.SX32 R133, R183, R12, 0x2, P5 ;  /* 0x0000000cb7857211 */ /* 0x000fe400028f16ff */
[----:B------:R-:W-:Y:S02]  /*ea00*/  LEA R128, P3, R179, R88, 0x2 ;  /* 0x00000058b3807211 */ /* 0x000fe400078610ff */
[----:B------:R-:W-:Y:S02]  /*ea10*/  LEA.HI.X.SX32 R131, R181, R12, 0x2, P2 ;  /* 0x0000000cb5837211 */ /* 0x000fe400010f16ff */
[----:B------:R-:W-:Y:S01]  /*ea20*/  LEA R126, P4, R23, R88, 0x2 ;  /* 0x00000058177e7211 */ /* 0x000fe200078810ff */
[----:B------:R-:W-:Y:S01]  /*ea30*/  IMAD R13, R13, R127, RZ ;  /* 0x0000007f0d0d7224 */ /* 0x000fe200078e02ff */
[----:B------:R-:W-:-:S02]  /*ea40*/  LEA.HI.X.SX32 R129, R179, R12, 0x2, P3 ;  /* 0x0000000cb3817211 */ /* 0x000fc400018f16ff */
[C---:B------:R-:W-:Y:S02]  /*ea50*/  LEA R124, P5, R22.reuse, R88, 0x2 ;  /* 0x00000058167c7211 */ /* 0x040fe400078a10ff */
[----:B------:R-:W-:Y:S02]  /*ea60*/  LEA.HI.X.SX32 R127, R23, R12, 0x2, P4 ;  /* 0x0000000c177f7211 */ /* 0x000fe400020f16ff */
[C---:B------:R-:W-:Y:S01]  /*ea70*/  LEA R122, P2, R21.reuse, R88, 0x2 ;  /* 0x00000058157a7211 */ /* 0x040fe200078410ff */
[----:B------:R-:W4:Y:S01]  /*ea80*/  LDL.LU R23, [R1+0x1a0] ;  /* 0x0001a00001177983 */ /* 0x000f220000300800 */
[----:B------:R-:W-:Y:S02]  /*ea90*/  LEA.HI.X.SX32 R125, R22, R12, 0x2, P5 ;  /* 0x0000000c167d7211 */ /* 0x000fe400028f16ff */
[----:B------:R-:W-:Y:S01]  /*eaa0*/  LEA R120, P3, R20, R88, 0x2 ;  /* 0x0000005814787211 */ /* 0x000fe200078610ff */
[----:B------:R-:W4:Y:S01]  /*eab0*/  LDL.LU R22, [R1+0x19c] ;  /* 0x00019c0001167983 */ /* 0x000f220000300800 */
[----:B------:R-:W-:-:S02]  /*eac0*/  LEA.HI.X.SX32 R123, R21, R12, 0x2, P2 ;  /* 0x0000000c157b7211 */ /* 0x000fc400010f16ff */
[----:B------:R-:W-:Y:S01]  /*ead0*/  LEA.HI.X.SX32 R121, R20, R12, 0x2, P3 ;  /* 0x0000000c14797211 */ /* 0x000fe200018f16ff */
        /* <DEDUP_REMOVED lines=17> */
[----:B------:R-:W-:Y:S01]  /*ebf0*/  VIADD R5, R5, 0x7f ;  /* 0x0000007f05057836 */ /* 0x000fe20000000000 */
[-C--:B------:R-:W-:Y:S02]  /*ec00*/  LEA R108, P5, R177, R88.reuse, 0x2 ;  /* 0x00000058b16c7211 */ /* 0x080fe400078a10ff */
[----:B------:R-:W-:Y:S02]  /*ec10*/  LEA R102, P4, R252, R88, 0x2 ;  /* 0x00000058fc667211 */ /* 0x000fe400078810ff */
[----:B------:R-:W-:Y:S02]  /*ec20*/  ISETP.GT.AND P0, PT, R5, 0x7f, PT ;  /* 0x0000007f0500780c */ /* 0x000fe40003f04270 */
[----:B------:R-:W-:Y:S01]  /*ec30*/  LEA R5, P1, R13, UR4, 0x2 ;  /* 0x000000040d057c11 */ /* 0x000fe2000f8210ff */
[----:B------:R-:W-:Y:S01]  /*ec40*/  ULDC UR4, c[0x0][0x240] ;  /* 0x0000900000047ab9 */ /* 0x000fe20000000800 */
[----:B------:R-:W-:-:S02]  /*ec50*/  LEA.HI.X.SX32 R109, R177, R12, 0x2, P5 ;  /* 0x0000000cb16d7211 */ /* 0x000fc400028f16ff */
[-C--:B------:R-:W-:Y:S02]  /*ec60*/  LEA R100, P5, R6, R88.reuse, 0x2 ;  /* 0x0000005806647211 */ /* 0x080fe400078a10ff */
[-C--:B------:R-:W-:Y:S02]  /*ec70*/  LEA R106, P2, R175, R88.reuse, 0x2 ;  /* 0x00000058af6a7211 */ /* 0x080fe400078410ff */
[----:B------:R-:W-:Y:S02]  /*ec80*/  LEA R104, P3, R173, R88, 0x2 ;  /* 0x00000058ad687211 */ /* 0x000fe400078610ff */
[----:B------:R-:W-:Y:S02]  /*ec90*/  LEA.HI.X.SX32 R107, R175, R12, 0x2, P2 ;  /* 0x0000000caf6b7211 */ /* 0x000fe400010f16ff */
[----:B------:R-:W-:Y:S02]  /*eca0*/  LEA R98, P2, R7, R88, 0x2 ;  /* 0x0000005807627211 */ /* 0x000fe400078410ff */
[----:B------:R-:W-:-:S02]  /*ecb0*/  LEA.HI.X.SX32 R105, R173, R12, 0x2, P3 ;  /* 0x0000000cad697211 */ /* 0x000fc400018f16ff */
[----:B------:R-:W-:Y:S02]  /*ecc0*/  LEA.HI.X.SX32 R103, R252, R12, 0x2, P4 ;  /* 0x0000000cfc677211 */ /* 0x000fe400020f16ff */
[-C--:B------:R-:W-:Y:S02]  /*ecd0*/  LEA R96, P3, R9, R88.reuse, 0x2 ;  /* 0x0000005809607211 */ /* 0x080fe400078610ff */
[----:B------:R-:W-:Y:S02]  /*ece0*/  LEA R94, P4, R8, R88, 0x2 ;  /* 0x00000058085e7211 */ /* 0x000fe400078810ff */
[----:B------:R-:W-:Y:S02]  /*ecf0*/  LEA.HI.X.SX32 R101, R6, R12, 0x2, P5 ;  /* 0x0000000c06657211 */ /* 0x000fe400028f16ff */
[----:B------:R-:W-:Y:S02]  /*ed00*/  SEL R4, RZ, 0x4, !P0 ;  /* 0x00000004ff047807 */ /* 0x000fe40004000000 */
[----:B------:R-:W-:-:S02]  /*ed10*/  LEA.HI.X.SX32 R6, R13, UR5, 0x2, P1 ;  /* 0x000000050d067c11 */ /* 0x000fc400088f16ff */
[----:B------:R-:W-:Y:S02]  /*ed20*/  LEA.HI.X.SX32 R99, R7, R12, 0x2, P2 ;  /* 0x0000000c07637211 */ /* 0x000fe400010f16ff */
[----:B------:R-:W-:Y:S02]  /*ed30*/  LEA R92, P5, R10, R88, 0x2 ;  /* 0x000000580a5c7211 */ /* 0x000fe400078a10ff */
[----:B------:R-:W-:Y:S02]  /*ed40*/  LEA.HI.X.SX32 R97, R9, R12, 0x2, P3 ;  /* 0x0000000c09617211 */ /* 0x000fe400018f16ff */
[----:B------:R-:W-:Y:S02]  /*ed50*/  LEA R90, P2, R11, R88, 0x2 ;  /* 0x000000580b5a7211 */ /* 0x000fe400078410ff */
[----:B------:R-:W-:Y:S02]  /*ed60*/  LEA.HI.X.SX32 R95, R8, R12, 0x2, P4 ;  /* 0x0000000c085f7211 */ /* 0x000fe400020f16ff */
[----:B------:R-:W-:Y:S01]  /*ed70*/  LEA R88, P3, R14, R88, 0x2 ;  /* 0x000000580e587211 */ /* 0x000fe200078610ff */
[----:B------:R-:W-:Y:S01]  /*ed80*/  IMAD R55, R0, UR4, RZ ;  /* 0x0000000400377c24 */ /* 0x000fe2000f8e02ff */
[-C--:B------:R-:W-:Y:S01]  /*ed90*/  LEA.HI.X.SX32 R93, R10, R12.reuse, 0x2, P5 ;  /* 0x0000000c0a5d7211 */ /* 0x080fe200028f16ff */
[----:B------:R-:W-:Y:S01]  /*eda0*/  IMAD R8, R212, UR4, RZ ;  /* 0x00000004d4087c24 */ /* 0x000fe2000f8e02ff */
[----:B------:R-:W-:Y:S01]  /*edb0*/  LEA.HI.X.SX32 R89, R14, R12, 0x2, P3 ;  /* 0x0000000c0e597211 */ /* 0x000fe200018f16ff */
[----:B------:R-:W2:Y:S01]  /*edc0*/  LDL.LU R0, [R1+0xcdc] ;  /* 0x000cdc0001007983 */ /* 0x000ea20000300800 */
[----:B------:R-:W-:-:S02]  /*edd0*/  IMAD R54, R2, UR4, RZ ;  /* 0x0000000402367c24 */ /* 0x000fc4000f8e02ff */
[----:B------:R-:W-:Y:S01]  /*ede0*/  IMAD R13, R208, UR4, RZ ;  /* 0x00000004d00d7c24 */ /* 0x000fe2000f8e02ff */
[----:B------:R-:W2:Y:S01]  /*edf0*/  LDL.LU R2, [R1+0xcd8] ;  /* 0x000cd80001027983 */ /* 0x000ea20000300800 */
[----:B------:R-:W-:Y:S01]  /*ee00*/  LEA.HI.X.SX32 R91, R11, R12, 0x2, P2 ;  /* 0x0000000c0b5b7211 */ /* 0x000fe200010f16ff */
[----:B------:R-:W-:Y:S02]  /*ee10*/  IMAD R11, R213, UR4, RZ ;  /* 0x00000004d50b7c24 */ /* 0x000fe4000f8e02ff */
[----:B------:R-:W-:Y:S02]  /*ee20*/  IMAD R52, R200, UR4, RZ ;  /* 0x00000004c8347c24 */ /* 0x000fe4000f8e02ff */
[----:B----4-:R-:W-:Y:S02]  /*ee30*/  IMAD R64, R23, UR4, RZ ;  /* 0x0000000417407c24 */ /* 0x010fe4000f8e02ff */
[----:B------:R-:W-:-:S03]  /*ee40*/  IMAD R63, R22, UR4, RZ ;  /* 0x00000004163f7c24 */ /* 0x000fc6000f8e02ff */
[----:B------:R-:W-:Y:S01]  /*ee50*/  LEA R204, P0, R64, R5, 0x2 ;  /* 0x0000000540cc7211 */ /* 0x000fe200078010ff */
[----:B------:R-:W-:-:S03]  /*ee60*/  IMAD R62, R21, UR4, RZ ;  /* 0x00000004153e7c24 */ /* 0x000fc6000f8e02ff */
[----:B------:R-:W-:Y:S01]  /*ee70*/  LEA.HI.X.SX32 R205, R64, R6, 0x2, P0 ;  /* 0x0000000640cd7211 */ /* 0x000fe200000f16ff */
[----:B------:R-:W-:Y:S01]  /*ee80*/  IMAD R61, R20, UR4, RZ ;  /* 0x00000004143d7c24 */ /* 0x000fe2000f8e02ff */
[----:B------:R-:W-:-:S03]  /*ee90*/  LEA R212, P5, R62, R5, 0x2 ;  /* 0x000000053ed47211 */ /* 0x000fc600078a10ff */
[----:B------:R1:W-:Y:S01]  /*eea0*/  STL.64 [R1+0x170], R204 ;  /* 0x000170cc01007387 */ /* 0x0003e20000100a00 */
[----:B------:R-:W-:Y:S02]  /*eeb0*/  LEA R208, P3, R61, R5, 0x2 ;  /* 0x000000053dd07211 */ /* 0x000fe400078610ff */
[----:B------:R-:W-:Y:S01]  /*eec0*/  LEA.HI.X.SX32 R213, R62, R6, 0x2, P5 ;  /* 0x000000063ed57211 */ /* 0x000fe200028f16ff */
[----:B------:R-:W-:Y:S02]  /*eed0*/  IMAD R53, R3, UR4, RZ ;  /* 0x0000000403357c24 */ /* 0x000fe4000f8e02ff */
[----:B------:R-:W-:Y:S02]  /*eee0*/  IMAD R51, R215, UR4, RZ ;  /* 0x00000004d7337c24 */ /* 0x000fe4000f8e02ff */
[----:B------:R-:W-:Y:S02]  /*eef0*/  IMAD R50, R216, UR4, RZ ;  /* 0x00000004d8327c24 */ /* 0x000fe4000f8e02ff */
[----:B------:R-:W-:-:S02]  /*ef00*/  IMAD R49, R217, UR4, RZ ;  /* 0x00000004d9317c24 */ /* 0x000fc4000f8e02ff */
[----:B------:R-:W-:Y:S02]  /*ef10*/  IMAD R48, R218, UR4, RZ ;  /* 0x00000004da307c24 */ /* 0x000fe4000f8e02ff */
[----:B------:R-:W-:Y:S02]  /*ef20*/  IMAD R47, R219, UR4, RZ ;  /* 0x00000004db2f7c24 */ /* 0x000fe4000f8e02ff */
[----:B------:R-:W-:Y:S02]  /*ef30*/  IMAD R46, R220, UR4, RZ ;  /* 0x00000004dc2e7c24 */ /* 0x000fe4000f8e02ff */
[----:B------:R-:W-:Y:S02]  /*ef40*/  IMAD R45, R221, UR4, RZ ;  /* 0x00000004dd2d7c24 */ /* 0x000fe4000f8e02ff */
[----:B------:R-:W-:Y:S02]  /*ef50*/  IMAD R44, R222, UR4, RZ ;  /* 0x00000004de2c7c24 */ /* 0x000fe4000f8e02ff */
[----:B------:R-:W-:Y:S01]  /*ef60*/  IMAD R43, R223, UR4, RZ ;  /* 0x00000004df2b7c24 */ /* 0x000fe2000f8e02ff */
[----:B------:R-:W4:Y:S01]  /*ef70*/  S2R R3, SR_TID.X ;  /* 0x0000000000037919 */ /* 0x000f220000002100 */
[----:B------:R-:W-:-:S02]  /*ef80*/  IMAD R42, R224, UR4, RZ ;  /* 0x00000004e02a7c24 */ /* 0x000fc4000f8e02ff */
[----:B------:R-:W-:Y:S02]  /*ef90*/  IMAD R41, R225, UR4, RZ ;  /* 0x00000004e1297c24 */ /* 0x000fe4000f8e02ff */
[----:B------:R-:W-:Y:S02]  /*efa0*/  IMAD R40, R226, UR4, RZ ;  /* 0x00000004e2287c24 */ /* 0x000fe4000f8e02ff */
        /* <DEDUP_REMOVED lines=24> */
[----:B------:R-:W-:Y:S01]  /*f130*/  IMAD R7, R210, UR4, RZ ;  /* 0x00000004d2077c24 */ /* 0x000fe2000f8e02ff */
[----:B----4-:R-:W-:-:S04]  /*f140*/  SHF.R.U32.HI R3, RZ, 0x6, R3 ;  /* 0x00000006ff037819 */ /* 0x010fc80000011603 */
[----:B------:R-:W-:Y:S01]  /*f150*/  SGXT.U32 R3, R3, 0x1 ;  /* 0x000000010303781a */ /* 0x000fe20000000000 */
[----:B---3--:R-:W-:-:S05]  /*f160*/  IMAD R60, R19, UR4, RZ ;  /* 0x00000004133c7c24 */ /* 0x008fca000f8e02ff */
[----:B-1----:R-:W-:Y:S01]  /*f170*/  LEA R204, P2, R60, R5, 0x2 ;  /* 0x000000053ccc7211 */ /* 0x002fe200078410ff */
[----:B------:R-:W-:-:S03]  /*f180*/  IMAD R59, R18, UR4, RZ ;  /* 0x00000004123b7c24 */ /* 0x000fc6000f8e02ff */
[----:B------:R-:W-:Y:S01]  /*f190*/  LEA.HI.X.SX32 R205, R60, R6, 0x2, P2 ;  /* 0x000000063ccd7211 */ /* 0x000fe200010f16ff */
[----:B------:R-:W-:Y:S02]  /*f1a0*/  IMAD R58, R17, UR4, RZ ;  /* 0x00000004113a7c24 */ /* 0x000fe4000f8e02ff */
[----:B--2---:R-:W-:Y:S02]  /*f1b0*/  IMAD R57, R16, UR4, RZ ;  /* 0x0000000410397c24 */ /* 0x004fe4000f8e02ff */
[----:B------:R-:W-:Y:S01]  /*f1c0*/  IMAD R16, R192, UR4, RZ ;  /* 0x00000004c0107c24 */ /* 0x000fe2000f8e02ff */
[----:B------:R-:W-:-:S04]  /*f1d0*/  LEA R192, P4, R63, R5, 0x2 ;  /* 0x000000053fc07211 */ /* 0x000fc800078810ff */
[-C--:B------:R-:W-:Y:S01]  /*f1e0*/  LEA.HI.X.SX32 R193, R63, R6.reuse, 0x2, P4 ;  /* 0x000000063fc17211 */ /* 0x080fe200020f16ff */
[----:B------:R-:W-:Y:S01]  /*f1f0*/  IMAD R17, R209, UR4, RZ ;  /* 0x00000004d1117c24 */ /* 0x000fe2000f8e02ff */
[-C--:B------:R-:W-:Y:S01]  /*f200*/  LEA R200, P0, R58, R5.reuse, 0x2 ;  /* 0x000000053ac87211 */ /* 0x080fe200078010ff */
[----:B------:R-:W-:Y:S02]  /*f210*/  IMAD R56, R15, UR4, RZ ;  /* 0x000000040f387c24 */ /* 0x000fe4000f8e02ff */
[----:B------:R-:W-:Y:S01]  /*f220*/  IMAD R15, R202, UR4, RZ ;  /* 0x00000004ca0f7c24 */ /* 0x000fe2000f8e02ff */
[----:B------:R-:W-:Y:S01]  /*f230*/  LEA R202, P1, R59, R5, 0x2 ;  /* 0x000000053bca7211 */ /* 0x000fe200078210ff */
[----:B------:R1:W-:Y:S01]  /*f240*/  STL.64 [R1+0x168], R192 ;  /* 0x000168c001007387 */ /* 0x0003e20000100a00 */
[-C--:B------:R-:W-:Y:S02]  /*f250*/  LEA.HI.X.SX32 R209, R61, R6.reuse, 0x2, P3 ;  /* 0x000000063dd17211 */ /* 0x080fe400018f16ff */
[-C--:B------:R-:W-:Y:S01]  /*f260*/  LEA.HI.X.SX32 R203, R59, R6.reuse, 0x2, P1 ;  /* 0x000000063bcb7211 */ /* 0x080fe200008f16ff */
[----:B------:R2:W-:Y:S01]  /*f270*/  STL.64 [R1+0x160], R212 ;  /* 0x000160d401007387 */ /* 0x0005e20000100a00 */
[----:B------:R-:W-:-:S03]  /*f280*/  LEA.HI.X.SX32 R201, R58, R6, 0x2, P0 ;  /* 0x000000063ac97211 */ /* 0x000fc600000f16ff */
[----:B------:R3:W-:Y:S01]  /*f290*/  STL.64 [R1+0x158], R208 ;  /* 0x000158d001007387 */ /* 0x0007e20000100a00 */
[----:B-1----:R-:W-:-:S03]  /*f2a0*/  LEA R192, P4, R57, R5, 0x2 ;  /* 0x0000000539c07211 */ /* 0x002fc600078810ff */
[----:B------:R1:W-:Y:S01]  /*f2b0*/  STL.64 [R1+0x150], R204 ;  /* 0x000150cc01007387 */ /* 0x0003e20000100a00 */
[CC--:B--2---:R-:W-:Y:S02]  /*f2c0*/  LEA R212, P5, R56.reuse, R5.reuse, 0x2 ;  /* 0x0000000538d47211 */ /* 0x0c4fe400078a10ff */
[-C--:B------:R-:W-:Y:S02]  /*f2d0*/  LEA.HI.X.SX32 R193, R57, R6.reuse, 0x2, P4 ;  /* 0x0000000639c17211 */ /* 0x080fe400020f16ff */
[CC--:B---3--:R-:W-:Y:S01]  /*f2e0*/  LEA R208, P3, R55.reuse, R5.reuse, 0x2 ;  /* 0x0000000537d07211 */ /* 0x0c8fe200078610ff */
[----:B------:R2:W-:Y:S01]  /*f2f0*/  STL.64 [R1+0x148], R202 ;  /* 0x000148ca01007387 */ /* 0x0005e20000100a00 */
[-C--:B------:R-:W-:Y:S02]  /*f300*/  LEA.HI.X.SX32 R213, R56, R6.reuse, 0x2, P5 ;  /* 0x0000000638d57211 */ /* 0x080fe400028f16ff */
[----:B-1----:R-:W-:Y:S01]  /*f310*/  LEA R204, P2, R54, R5, 0x2 ;  /* 0x0000000536cc7211 */ /* 0x002fe200078410ff */
[----:B------:R1:W-:Y:S01]  /*f320*/  STL.64 [R1+0x140], R200 ;  /* 0x000140c801007387 */ /* 0x0003e20000100a00 */
[----:B------:R-:W-:-:S03]  /*f330*/  LEA.HI.X.SX32 R209, R55, R6, 0x2, P3 ;  /* 0x0000000637d17211 */ /* 0x000fc600018f16ff */
[----:B------:R3:W-:Y:S01]  /*f340*/  STL.64 [R1+0x138], R192 ;  /* 0x000138c001007387 */ /* 0x0007e20000100a00 */
[CC--:B--2---:R-:W-:Y:S02]  /*f350*/  LEA R202, P1, R53.reuse, R5.reuse, 0x2 ;  /* 0x0000000535ca7211 */ /* 0x0c4fe400078210ff */
[-C--:B------:R-:W-:Y:S02]  /*f360*/  LEA.HI.X.SX32 R205, R54, R6.reuse, 0x2, P2 ;  /* 0x0000000636cd7211 */ /* 0x080fe400010f16ff */
[CC--:B-1----:R-:W-:Y:S01]  /*f370*/  LEA R200, P0, R52.reuse, R5.reuse, 0x2 ;  /* 0x0000000534c87211 */ /* 0x0c2fe200078010ff */
[----:B------:R1:W-:Y:S01]  /*f380*/  STL.64 [R1+0x130], R212 ;  /* 0x000130d401007387 */ /* 0x0003e20000100a00 */
[-C--:B------:R-:W-:Y:S02]  /*f390*/  LEA.HI.X.SX32 R203, R53, R6.reuse, 0x2, P1 ;  /* 0x0000000635cb7211 */ /* 0x080fe400008f16ff */
[----:B---3--:R-:W-:Y:S01]  /*f3a0*/  LEA R192, P4, R51, R5, 0x2 ;  /* 0x0000000533c07211 */ /* 0x008fe200078810ff */
[----:B------:R2:W-:Y:S01]  /*f3b0*/  STL.64 [R1+0x128], R208 ;  /* 0x000128d001007387 */ /* 0x0005e20000100a00 */
[----:B------:R-:W-:-:S02]  /*f3c0*/  LEA.HI.X.SX32 R201, R52, R6, 0x2, P0 ;  /* 0x0000000634c97211 */ /* 0x000fc400000f16ff */
[----:B------:R-:W-:Y:S01]  /*f3d0*/  LEA.HI.X.SX32 R193, R51, R6, 0x2, P4 ;  /* 0x0000000633c17211 */ /* 0x000fe200020f16ff */
[----:B------:R3:W-:Y:S01]  /*f3e0*/  STL.64 [R1+0x120], R204 ;  /* 0x000120cc01007387 */ /* 0x0007e20000100a00 */
[----:B-1----:R-:W-:-:S03]  /*f3f0*/  LEA R212, P5, R50, R5, 0x2 ;  /* 0x0000000532d47211 */ /* 0x002fc600078a10ff */
[----:B------:R1:W-:Y:S01]  /*f400*/  STL.64 [R1+0x118], R202 ;  /* 0x000118ca01007387 */ /* 0x0003e20000100a00 */
[----:B--2---:R-:W-:-:S03]  /*f410*/  LEA R208, P3, R49, R5, 0x2 ;  /* 0x0000000531d07211 */ /* 0x004fc600078610ff */
[----:B------:R2:W-:Y:S01]  /*f420*/  STL.64 [R1+0x110], R200 ;  /* 0x000110c801007387 */ /* 0x0005e20000100a00 */
[-C--:B------:R-:W-:Y:S02]  /*f430*/  LEA.HI.X.SX32 R213, R50, R6.reuse, 0x2, P5 ;  /* 0x0000000632d57211 */ /* 0x080fe400028f16ff */
[-C--:B---3--:R-:W-:Y:S01]  /*f440*/  LEA R204, P2, R48, R5.reuse, 0x2 ;  /* 0x0000000530cc7211 */ /* 0x088fe200078410ff */
[----:B------:R3:W-:Y:S01]  /*f450*/  STL.64 [R1+0x108], R192 ;  /* 0x000108c001007387 */ /* 0x0007e20000100a00 */
[----:B------:R-:W-:Y:S02]  /*f460*/  LEA.HI.X.SX32 R209, R49, R6, 0x2, P3 ;  /* 0x0000000631d17211 */ /* 0x000fe400018f16ff */
[-C--:B------:R-:W-:Y:S02]  /*f470*/  LEA R86, P5, R44, R5.reuse, 0x2 ;  /* 0x000000052c567211 */ /* 0x080fe400078a10ff */
[-C--:B-1----:R-:W-:Y:S02]  /*f480*/  LEA R202, P1, R47, R5.reuse, 0x2 ;  /* 0x000000052fca7211 */ /* 0x082fe400078210ff */
[----:B------:R-:W-:-:S02]  /*f490*/  LEA R84, P3, R43, R5, 0x2 ;  /* 0x000000052b547211 */ /* 0x000fc400078610ff */
[-C--:B--2---:R-:W-:Y:S02]  /*f4a0*/  LEA R200, P0, R46, R5.reuse, 0x2 ;  /* 0x000000052ec87211 */ /* 0x084fe400078010ff */
[-C--:B---3--:R-:W-:Y:S02]  /*f4b0*/  LEA R192, P4, R45, R5.reuse, 0x2 ;  /* 0x000000052dc07211 */ /* 0x088fe400078810ff */
[-C--:B------:R-:W-:Y:S02]  /*f4c0*/  LEA.HI.X.SX32 R205, R48, R6.reuse, 0x2, P2 ;  /* 0x0000000630cd7211 */ /* 0x080fe400010f16ff */
[----:B------:R-:W-:Y:S02]  /*f4d0*/  LEA.HI.X.SX32 R203, R47, R6, 0x2, P1 ;  /* 0x000000062fcb7211 */ /* 0x000fe400008f16ff */
[-C--:B------:R-:W-:Y:S02]  /*f4e0*/  LEA R82, P2, R42, R5.reuse, 0x2 ;  /* 0x000000052a527211 */ /* 0x080fe400078410ff */
[----:B------:R-:W-:-:S02]  /*f4f0*/  LEA R80, P1, R41, R5, 0x2 ;  /* 0x0000000529507211 */ /* 0x000fc400078210ff */
[-C--:B------:R-:W-:Y:S02]  /*f500*/  LEA.HI.X.SX32 R201, R46, R6.reuse, 0x2, P0 ;  /* 0x000000062ec97211 */ /* 0x080fe400000f16ff */
[-C--:B------:R-:W-:Y:S02]  /*f510*/  LEA.HI.X.SX32 R193, R45, R6.reuse, 0x2, P4 ;  /* 0x000000062dc17211 */ /* 0x080fe400020f16ff */
[-C--:B------:R-:W-:Y:S02]  /*f520*/  LEA.HI.X.SX32 R87, R44, R6.reuse, 0x2, P5 ;  /* 0x000000062c577211 */ /* 0x080fe400028f16ff */
[----:B------:R-:W-:Y:S02]  /*f530*/  LEA.HI.X.SX32 R85, R43, R6, 0x2, P3 ;  /* 0x000000062b557211 */ /* 0x000fe400018f16ff */
[-C--:B------:R-:W-:Y:S02]  /*f540*/  LEA R78, P0, R40, R5.reuse, 0x2 ;  /* 0x00000005284e7211 */ /* 0x080fe400078010ff */
[----:B------:R-:W-:-:S02]  /*f550*/  LEA R76, P4, R39, R5, 0x2 ;  /* 0x00000005274c7211 */ /* 0x000fc400078810ff */
[-C--:B------:R-:W-:Y:S02]  /*f560*/  LEA R74, P5, R38, R5.reuse, 0x2 ;  /* 0x00000005264a7211 */ /* 0x080fe400078a10ff */
[-C--:B------:R-:W-:Y:S01]  /*f570*/  LEA R72, P3, R37, R5.reuse, 0x2 ;  /* 0x0000000525487211 */ /* 0x080fe200078610ff */
[----:B------:R-:W-:Y:S01]  /*f580*/  STL.64 [R1+0x100], R212 ;  /* 0x000100d401007387 */ /* 0x000fe20000100a00 */
[-C--:B------:R-:W-:Y:S02]  /*f590*/  LEA.HI.X.SX32 R83, R42, R6.reuse, 0x2, P2 ;  /* 0x000000062a537211 */ /* 0x080fe400010f16ff */
[----:B------:R-:W-:Y:S01]  /*f5a0*/  LEA.HI.X.SX32 R81, R41, R6, 0x2, P1 ;  /* 0x0000000629517211 */ /* 0x000fe200008f16ff */
[----:B------:R-:W-:Y:S01]  /*f5b0*/  STL.64 [R1+0xf8], R208 ;  /* 0x0000f8d001007387 */ /* 0x000fe20000100a00 */
[-C--:B------:R-:W-:Y:S02]  /*f5c0*/  LEA R70, P2, R36, R5.reuse, 0x2 ;  /* 0x0000000524467211 */ /* 0x080fe400078410ff */
[----:B------:R-:W-:-:S02]  /*f5d0*/  LEA R68, P1, R35, R5, 0x2 ;  /* 0x0000000523447211 */ /* 0x000fc400078210ff */
[-C--:B------:R-:W-:Y:S02]  /*f5e0*/  LEA.HI.X.SX32 R79, R40, R6.reuse, 0x2, P0 ;  /* 0x00000006284f7211 */ /* 0x080fe400000f16ff */
[-C--:B------:R-:W-:Y:S02]  /*f5f0*/  LEA.HI.X.SX32 R77, R39, R6.reuse, 0x2, P4 ;  /* 0x00000006274d7211 */ /* 0x080fe400020f16ff */
[-C--:B------:R-:W-:Y:S02]  /*f600*/  LEA.HI.X.SX32 R75, R38, R6.reuse, 0x2, P5 ;  /* 0x00000006264b7211 */ /* 0x080fe400028f16ff */
[----:B------:R-:W-:Y:S01]  /*f610*/  LEA.HI.X.SX32 R73, R37, R6, 0x2, P3 ;  /* 0x0000000625497211 */ /* 0x000fe200018f16ff */
[----:B------:R-:W-:Y:S01]  /*f620*/  STL.64 [R1+0xf0], R204 ;  /* 0x0000f0cc01007387 */ /* 0x000fe20000100a00 */
[-C--:B------:R-:W-:Y:S02]  /*f630*/  LEA R66, P0, R34, R5.reuse, 0x2 ;  /* 0x0000000522427211 */ /* 0x080fe400078010ff */
[----:B------:R-:W-:-:S02]  /*f640*/  LEA R64, P4, R33, R5, 0x2 ;  /* 0x0000000521407211 */ /* 0x000fc400078810ff */
[-C--:B------:R-:W-:Y:S02]  /*f650*/  LEA R62, P5, R32, R5.reuse, 0x2 ;  /* 0x00000005203e7211 */ /* 0x080fe400078a10ff */
[-C--:B------:R-:W-:Y:S01]  /*f660*/  LEA R60, P3, R31, R5.reuse, 0x2 ;  /* 0x000000051f3c7211 */ /* 0x080fe200078610ff */
[----:B------:R-:W-:Y:S01]  /*f670*/  STL.64 [R1+0xe8], R202 ;  /* 0x0000e8ca01007387 */ /* 0x000fe20000100a00 */
[-C--:B------:R-:W-:Y:S02]  /*f680*/  LEA.HI.X.SX32 R71, R36, R6.reuse, 0x2, P2 ;  /* 0x0000000624477211 */ /* 0x080fe400010f16ff */
[-C--:B------:R-:W-:Y:S01]  /*f690*/  LEA.HI.X.SX32 R69, R35, R6.reuse, 0x2, P1 ;  /* 0x0000000623457211 */ /* 0x080fe200008f16ff */
[----:B------:R-:W-:Y:S01]  /*f6a0*/  STL.64 [R1+0xe0], R200 ;  /* 0x0000e0c801007387 */ /* 0x000fe20000100a00 */
[-C--:B------:R-:W-:Y:S01]  /*f6b0*/  LEA R58, P2, R30, R5.reuse, 0x2 ;  /* 0x000000051e3a7211 */ /* 0x080fe200078410ff */
[----:B------:R-:W-:Y:S01]  /*f6c0*/  IMAD R19, R247, UR4, RZ ;  /* 0x00000004f7137c24 */ /* 0x000fe2000f8e02ff */
[----:B------:R-:W-:Y:S01]  /*f6d0*/  LEA R56, P1, R29, R5, 0x2 ;  /* 0x000000051d387211 */ /* 0x000fe200078210ff */
[----:B------:R1:W-:Y:S01]  /*f6e0*/  STL.64 [R1+0xd8], R192 ;  /* 0x0000d8c001007387 */ /* 0x0003e20000100a00 */
[----:B------:R-:W-:-:S02]  /*f6f0*/  LEA.HI.X.SX32 R67, R34, R6, 0x2, P0 ;  /* 0x0000000622437211 */ /* 0x000fc400000f16ff */
[-C--:B------:R-:W-:Y:S02]  /*f700*/  LEA.HI.X.SX32 R65, R33, R6.reuse, 0x2, P4 ;  /* 0x0000000621417211 */ /* 0x080fe400020f16ff */
[-C--:B------:R-:W-:Y:S02]  /*f710*/  LEA.HI.X.SX32 R63, R32, R6.reuse, 0x2, P5 ;  /* 0x00000006203f7211 */ /* 0x080fe400028f16ff */
[----:B------:R-:W-:Y:S02]  /*f720*/  LEA.HI.X.SX32 R61, R31, R6, 0x2, P3 ;  /* 0x000000061f3d7211 */ /* 0x000fe400018f16ff */
[-C--:B------:R-:W-:Y:S02]  /*f730*/  LEA R54, P0, R28, R5.reuse, 0x2 ;  /* 0x000000051c367211 */ /* 0x080fe400078010ff */
[-C--:B------:R-:W-:Y:S02]  /*f740*/  LEA R52, P4, R27, R5.reuse, 0x2 ;  /* 0x000000051b347211 */ /* 0x080fe400078810ff */
[----:B------:R-:W-:-:S02]  /*f750*/  LEA R50, P5, R26, R5, 0x2 ;  /* 0x000000051a327211 */ /* 0x000fc400078a10ff */
[-C--:B------:R-:W-:Y:S01]  /*f760*/  LEA R48, P3, R25, R5.reuse, 0x2 ;  /* 0x0000000519307211 */ /* 0x080fe200078610ff */
[----:B------:R-:W-:Y:S01]  /*f770*/  IMAD R18, R248, UR4, RZ ;  /* 0x00000004f8127c24 */ /* 0x000fe2000f8e02ff */
[-C--:B------:R-:W-:Y:S02]  /*f780*/  LEA.HI.X.SX32 R59, R30, R6.reuse, 0x2, P2 ;  /* 0x000000061e3b7211 */ /* 0x080fe400010f16ff */
[-C--:B------:R-:W-:Y:S02]  /*f790*/  LEA.HI.X.SX32 R57, R29, R6.reuse, 0x2, P1 ;  /* 0x000000061d397211 */ /* 0x080fe400008f16ff */
[-C--:B------:R-:W-:Y:S02]  /*f7a0*/  LEA R46, P2, R24, R5.reuse, 0x2 ;  /* 0x00000005182e7211 */ /* 0x080fe400078410ff */
[----:B------:R-:W-:Y:S02]  /*f7b0*/  LEA R44, P1, R23, R5, 0x2 ;  /* 0x00000005172c7211 */ /* 0x000fe400078210ff */
[----:B------:R-:W-:-:S02]  /*f7c0*/  LEA.HI.X.SX32 R55, R28, R6, 0x2, P0 ;  /* 0x000000061c377211 */ /* 0x000fc400000f16ff */
[-C--:B------:R-:W-:Y:S02]  /*f7d0*/  LEA.HI.X.SX32 R53, R27, R6.reuse, 0x2, P4 ;  /* 0x000000061b357211 */ /* 0x080fe400020f16ff */
[-C--:B------:R-:W-:Y:S02]  /*f7e0*/  LEA.HI.X.SX32 R51, R26, R6.reuse, 0x2, P5 ;  /* 0x000000061a337211 */ /* 0x080fe400028f16ff */
[----:B------:R-:W-:Y:S02]  /*f7f0*/  LEA.HI.X.SX32 R49, R25, R6, 0x2, P3 ;  /* 0x0000000619317211 */ /* 0x000fe400018f16ff */
[-C--:B------:R-:W-:Y:S02]  /*f800*/  LEA R42, P0, R22, R5.reuse, 0x2 ;  /* 0x00000005162a7211 */ /* 0x080fe400078010ff */
[-C--:B------:R-:W-:Y:S02]  /*f810*/  LEA R40, P4, R21, R5.reuse, 0x2 ;  /* 0x0000000515287211 */ /* 0x080fe400078810ff */
[----:B------:R-:W-:-:S02]  /*f820*/  LEA R38, P5, R20, R5, 0x2 ;  /* 0x0000000514267211 */ /* 0x000fc400078a10ff */
[-C--:B------:R-:W-:Y:S02]  /*f830*/  LEA R36, P3, R19, R5.reuse, 0x2 ;  /* 0x0000000513247211 */ /* 0x080fe400078610ff */
        /* <DEDUP_REMOVED lines=23> */
[----:B------:R-:W-:Y:S02]  /*f9b0*/  LEA R12, P3, R8, R5, 0x2 ;  /* 0x00000005080c7211 */ /* 0x000fe400078610ff */
[-C--:B------:R-:W-:Y:S02]  /*f9c0*/  LEA.HI.X.SX32 R23, R15, R6.reuse, 0x2, P2 ;  /* 0x000000060f177211 */ /* 0x080fe400010f16ff */
[-C--:B------:R-:W-:Y:S02]  /*f9d0*/  LEA.HI.X.SX32 R21, R13, R6.reuse, 0x2, P1 ;  /* 0x000000060d157211 */ /* 0x080fe400008f16ff */
[-C--:B------:R-:W-:Y:S02]  /*f9e0*/  LEA.HI.X.SX32 R19, R11, R6.reuse, 0x2, P0 ;  /* 0x000000060b137211 */ /* 0x080fe400000f16ff */
[-C--:B------:R-:W-:Y:S02]  /*f9f0*/  LEA.HI.X.SX32 R17, R9, R6.reuse, 0x2, P4 ;  /* 0x0000000609117211 */ /* 0x080fe400020f16ff */
[----:B------:R-:W-:-:S02]  /*fa00*/  LEA.HI.X.SX32 R15, R7, R6, 0x2, P5 ;  /* 0x00000006070f7211 */ /* 0x000fc400028f16ff */
[----:B------:R-:W-:Y:S01]  /*fa10*/  LEA.HI.X.SX32 R13, R8, R6, 0x2, P3 ;  /* 0x00000006080d7211 */ /* 0x000fe200018f16ff */
[----:B------:R-:W2:Y:S01]  /*fa20*/  LDL.LU R219, [R1+0x3f8] ;  /* 0x0003f80001db7983 */ /* 0x000ea20000300800 */
[----:B------:R-:W-:Y:S01]  /*fa30*/  ULDC UR55, c[0x0][0x240] ;  /* 0x0000900000377ab9 */ /* 0x000fe20000000800 */
[----:B------:R-:W-:Y:S01]  /*fa40*/  ULDC UR5, c[0x0][0x240] ;  /* 0x0000900000057ab9 */ /* 0x000fe20000000800 */
[----:B------:R-:W-:Y:S01]  /*fa50*/  ULDC UR6, c[0x0][0x240] ;  /* 0x0000900000067ab9 */ /* 0x000fe20000000800 */
[----:B------:R-:W3:Y:S01]  /*fa60*/  LDL.LU R218, [R1+0x3f4] ;  /* 0x0003f40001da7983 */ /* 0x000ee20000300800 */
[----:B------:R-:W-:Y:S01]  /*fa70*/  ULDC UR7, c[0x0][0x240] ;  /* 0x0000900000077ab9 */ /* 0x000fe20000000800 */
[----:B------:R-:W-:Y:S01]  /*fa80*/  ULDC UR8, c[0x0][0x240] ;  /* 0x0000900000087ab9 */ /* 0x000fe20000000800 */
[----:B------:R-:W-:Y:S01]  /*fa90*/  ULDC UR9, c[0x0][0x240] ;  /* 0x0000900000097ab9 */ /* 0x000fe20000000800 */
[----:B------:R-:W4:Y:S01]  /*faa0*/  LDL.LU R217, [R1+0x3f0] ;  /* 0x0003f00001d97983 */ /* 0x000f220000300800 */
        /* <DEDUP_REMOVED lines=47> */
[----:B-1----:R-:W4:Y:S01]  /*fda0*/  LDL.LU R193, [R1+0x3c0] ;  /* 0x0003c00001c17983 */ /* 0x002f220000300800 */
[----:B------:R-:W-:Y:S01]  /*fdb0*/  ULDC UR46, c[0x0][0x240] ;  /* 0x00009000002e7ab9 */ /* 0x000fe20000000800 */
[----:B------:R-:W-:Y:S01]  /*fdc0*/  ULDC UR48, c[0x0][0x240] ;  /* 0x0000900000307ab9 */ /* 0x000fe20000000800 */
[----:B------:R-:W-:Y:S01]  /*fdd0*/  ULDC UR50, c[0x0][0x240] ;  /* 0x0000900000327ab9 */ /* 0x000fe20000000800 */
[----:B------:R-:W4:Y:S01]  /*fde0*/  LDL.LU R215, [R1+0x3bc] ;  /* 0x0003bc0001d77983 */ /* 0x000f220000300800 */
[----:B------:R-:W-:Y:S01]  /*fdf0*/  IMAD R211, R211, UR4, RZ ;  /* 0x00000004d3d37c24 */ /* 0x000fe2000f8e02ff */
[----:B------:R-:W-:Y:S01]  /*fe00*/  ULDC UR27, c[0x0][0x240] ;  /* 0x00009000001b7ab9 */ /* 0x000fe20000000800 */
[----:B------:R-:W-:Y:S01]  /*fe10*/  ULDC UR47, c[0x0][0x240] ;  /* 0x00009000002f7ab9 */ /* 0x000fe20000000800 */
[----:B------:R-:W4:Y:S01]  /*fe20*/  LDL.LU R200, [R1+0x3b8] ;  /* 0x0003b80001c87983 */ /* 0x000f220000300800 */
[----:B------:R-:W-:Y:S01]  /*fe30*/  ULDC UR52, c[0x0][0x240] ;  /* 0x0000900000347ab9 */ /* 0x000fe20000000800 */
[----:B------:R-:W-:Y:S01]  /*fe40*/  ULDC UR53, c[0x0][0x240] ;  /* 0x0000900000357ab9 */ /* 0x000fe20000000800 */
[----:B------:R-:W-:Y:S01]  /*fe50*/  ULDC UR54, c[0x0][0x240] ;  /* 0x0000900000367ab9 */ /* 0x000fe20000000800 */
[----:B------:R-:W4:Y:S04]  /*fe60*/  LDL.LU R252, [R1+0x3b4] ;  /* 0x0003b40001fc7983 */ /* 0x000f280000300800 */
[----:B------:R-:W4:Y:S04]  /*fe70*/  LDL.LU R201, [R1+0x3b0] ;  /* 0x0003b00001c97983 */ /* 0x000f280000300800 */
[----:B------:R-:W4:Y:S04]  /*fe80*/  LDL.LU R203, [R1+0x3ac] ;  /* 0x0003ac0001cb7983 */ /* 0x000f280000300800 */
[----:B------:R-:W4:Y:S04]  /*fe90*/  LDL.LU R205, [R1+0x3a8] ;  /* 0x0003a80001cd7983 */ /* 0x000f280000300800 */
[----:B------:R-:W4:Y:S04]  /*fea0*/  LDL.LU R207, [R1+0x3a4] ;  /* 0x0003a40001cf7983 */ /* 0x000f280000300800 */
[----:B------:R-:W4:Y:S04]  /*feb0*/  LDL.LU R204, [R1+0x3a0] ;  /* 0x0003a00001cc7983 */ /* 0x000f280000300800 */
[----:B------:R-:W-:Y:S04]  /*fec0*/  STL [R1+0x139c], R4 ;  /* 0x00139c0401007387 */ /* 0x000fe80000100800 */
        /* <DEDUP_REMOVED lines=9> */
[----:B------:R-:W-:Y:S04]  /*ff60*/  STL.64 [R1+0x1370], R152 ;  /* 0x0013709801007387 */ /* 0x000fe80000100a00 */
[----:B------:R-:W-:Y:S04]  /*ff70*/  STL.64 [R1+0x1368], R14 ;  /* 0x0013680e01007387 */ /* 0x000fe80000100a00 */
[----:B------:R-:W-:Y:S04]  /*ff80*/  STL.64 [R1+0x1338], R12 ;  /* 0x0013380c01007387 */ /* 0x000fe80000100a00 */
[----:B------:R-:W-:Y:S04]  /*ff90*/  STL.64 [R1+0x12b8], R22 ;  /* 0x0012b81601007387 */ /* 0x000fe80000100a00 */
[----:B------:R-:W-:Y:S04]  /*ffa0*/  STL.64 [R1+0x1288], R20 ;  /* 0x0012881401007387 */ /* 0x000fe80000100a00 */
[----:B------:R-:W-:Y:S04]  /*ffb0*/  STL.64 [R1+0x1258], R18 ;  /* 0x0012581201007387 */ /* 0x000fe80000100a00 */
[----:B------:R-:W-:Y:S04]  /*ffc0*/  STL.64 [R1+0x1220], R16 ;  /* 0x0012201001007387 */ /* 0x000fe80000100a00 */
[----:B------:R1:W-:Y:S04]  /*ffd0*/  STL [R1+0xcf0], R0 ;  /* 0x000cf00001007387 */ /* 0x0003e80000100800 */
[----:B------:R-:W4:Y:S01]  /*ffe0*/  LDL.LU R241, [R1+0x39c] ;  /* 0x00039c0001f17983 */ /* 0x000f220000300800 */
[----:B--2---:R-:W-:-:S02]  /*fff0*/  IMAD R8, R219, UR4, RZ ;  /* 0x00000004db087c24 */ /* 0x004fc4000f8e02ff */
[----:B---3--:R-:W-:Y:S02]  /*10000*/  IMAD R9, R218, UR4, RZ ;  /* 0x00000004da097c24 */ /* 0x008fe4000f8e02ff */
[----:B----4-:R-:W-:Y:S02]  /*10010*/  IMAD R10, R217, UR4, RZ ;  /* 0x00000004d90a7c24 */ /* 0x010fe4000f8e02ff */
        /* <DEDUP_REMOVED lines=13> */
[----:B------:R-:W2:Y:S01]  /*100f0*/  LDL.LU R215, [R1+0x398] ;  /* 0x0003980001d77983 */ /* 0x000ea20000300800 */
[----:B------:R-:W-:-:S03]  /*10100*/  IMAD R197, R200, UR4, RZ ;  /* 0x00000004c8c57c24 */ /* 0x000fc6000f8e02ff */
[----:B------:R-:W3:Y:S01]  /*10110*/  LDL.LU R217, [R1+0x394] ;  /* 0x0003940001d97983 */ /* 0x000ee20000300800 */
[----:B------:R-:W-:-:S03]  /*10120*/  IMAD R199, R252, UR4, RZ ;  /* 0x00000004fcc77c24 */ /* 0x000fc6000f8e02ff */
[----:B------:R-:W4:Y:S01]  /*10130*/  LDL.LU R219, [R1+0x390] ;  /* 0x0003900001db7983 */ /* 0x000f220000300800 */
        /* <DEDUP_REMOVED lines=9> */
[----:B------:R-:W4:Y:S04]  /*101d0*/  LDL.LU R229, [R1+0x37c] ;  /* 0x00037c0001e57983 */ /* 0x000f280000300800 */
[----:B------:R-:W4:Y:S04]  /*101e0*/  LDL.LU R231, [R1+0x378] ;  /* 0x0003780001e77983 */ /* 0x000f280000300800 */
[----:B------:R-:W4:Y:S04]  /*101f0*/  LDL.LU R233, [R1+0x374] ;  /* 0x0003740001e97983 */ /* 0x000f280000300800 */
[----:B------:R-:W4:Y:S04]  /*10200*/  LDL.LU R235, [R1+0x370] ;  /* 0x0003700001eb7983 */ /* 0x000f280000300800 */
[----:B------:R-:W4:Y:S04]  /*10210*/  LDL.LU R237, [R1+0x36c] ;  /* 0x00036c0001ed7983 */ /* 0x000f280000300800 */
[----:B------:R-:W4:Y:S04]  /*10220*/  LDL.LU R239, [R1+0x368] ;  /* 0x0003680001ef7983 */ /* 0x000f280000300800 */
[----:B------:R-:W2:Y:S04]  /*10230*/  LDL.LU R240, [R1+0x364] ;  /* 0x0003640001f07983 */ /* 0x000ea80000300800 */
[----:B------:R-:W3:Y:S04]  /*10240*/  LDL.LU R238, [R1+0x360] ;  /* 0x0003600001ee7983 */ /* 0x000ee80000300800 */
[----:B------:R-:W4:Y:S04]  /*10250*/  LDL.LU R236, [R1+0x35c] ;  /* 0x00035c0001ec7983 */ /* 0x000f280000300800 */
[----:B------:R-:W4:Y:S04]  /*10260*/  LDL.LU R234, [R1+0x358] ;  /* 0x0003580001ea7983 */ /* 0x000f280000300800 */
[----:B------:R-:W4:Y:S04]  /*10270*/  LDL.LU R232, [R1+0x354] ;  /* 0x0003540001e87983 */ /* 0x000f280000300800 */
[----:B------:R-:W4:Y:S04]  /*10280*/  LDL.LU R230, [R1+0x350] ;  /* 0x0003500001e67983 */ /* 0x000f280000300800 */
[----:B------:R-:W4:Y:S04]  /*10290*/  LDL.LU R228, [R1+0x34c] ;  /* 0x00034c0001e47983 */ /* 0x000f280000300800 */
[----:B------:R-:W4:Y:S04]  /*102a0*/  LDL.LU R226, [R1+0x348] ;  /* 0x0003480001e27983 */ /* 0x000f280000300800 */
[----:B------:R-:W4:Y:S04]  /*102b0*/  LDL.LU R252, [R1+0x344] ;  /* 0x0003440001fc7983 */ /* 0x000f280000300800 */
[----:B------:R-:W1:Y:S04]  /*102c0*/  LDL.LU R224, [R1+0x1bc] ;  /* 0x0001bc0001e07983 */ /* 0x000e680000300800 */
[----:B------:R-:W2:Y:S04]  /*102d0*/  LDL.LU R222, [R1+0x1c4] ;  /* 0x0001c40001de7983 */ /* 0x000ea80000300800 */
[----:B------:R-:W3:Y:S04]  /*102e0*/  LDL.LU R220, [R1+0x1cc] ;  /* 0x0001cc0001dc7983 */ /* 0x000ee80000300800 */
[----:B------:R-:W4:Y:S04]  /*102f0*/  LDL.LU R218, [R1+0x1d4] ;  /* 0x0001d40001da7983 */ /* 0x000f280000300800 */
[----:B------:R-:W4:Y:S04]  /*10300*/  LDL.LU R216, [R1+0x1dc] ;  /* 0x0001dc0001d87983 */ /* 0x000f280000300800 */
[----:B------:R-:W4:Y:S04]  /*10310*/  LDL.LU R200, [R1+0x1e4] ;  /* 0x0001e40001c87983 */ /* 0x000f280000300800 */
[----:B------:R-:W4:Y:S01]  /*10320*/  LDL.LU R204, [R1+0x1ec] ;  /* 0x0001ec0001cc7983 */ /* 0x000f220000300800 */
[----:B------:R-:W-:-:S02]  /*10330*/  IMAD R213, R241, UR4, RZ ;  /* 0x00000004f1d57c24 */ /* 0x000fc4000f8e02ff */
[----:B-1----:R-:W-:Y:S02]  /*10340*/  IMAD R0, R224, UR4, RZ ;  /* 0x00000004e0007c24 */ /* 0x002fe4000f8e02ff */
[----:B--2---:R-:W-:-:S03]  /*10350*/  IMAD R4, R222, UR4, RZ ;  /* 0x00000004de047c24 */ /* 0x004fc6000f8e02ff */
[----:B------:R4:W-:Y:S01]  /*10360*/  STL [R1+0x1bc], R0 ;  /* 0x0001bc0001007387 */ /* 0x0009e20000100800 */
[----:B---3--:R-:W-:-:S03]  /*10370*/  IMAD R2, R220, UR4, RZ ;  /* 0x00000004dc027c24 */ /* 0x008fc6000f8e02ff */
[----:B------:R1:W-:Y:S04]  /*10380*/  STL [R1+0x1c4], R4 ;  /* 0x0001c40401007387 */ /* 0x0003e80000100800 */
[----:B------:R2:W-:Y:S01]  /*10390*/  STL [R1+0x1cc], R2 ;  /* 0x0001cc0201007387 */ /* 0x0005e20000100800 */
[----:B----4-:R-:W-:Y:S02]  /*103a0*/  IMAD R0, R218, UR4, RZ ;  /* 0x00000004da007c24 */ /* 0x010fe4000f8e02ff */
[----:B-1----:R-:W-:-:S03]  /*103b0*/  IMAD R4, R216, UR4, RZ ;  /* 0x00000004d8047c24 */ /* 0x002fc6000f8e02ff */
[----:B------:R1:W-:Y:S01]  /*103c0*/  STL [R1+0x1d4], R0 ;  /* 0x0001d40001007387 */ /* 0x0003e20000100800 */
[----:B--2---:R-:W-:-:S03]  /*103d0*/  IMAD R2, R200, UR4, RZ ;  /* 0x00000004c8027c24 */ /* 0x004fc6000f8e02ff */
[----:B------:R-:W-:Y:S04]  /*103e0*/  STL [R1+0x1dc], R4 ;  /* 0x0001dc0401007387 */ /* 0x000fe80000100800 */
[----:B------:R-:W2:Y:S01]  /*103f0*/  LDL.LU R154, [R1+0x1f4] ;  /* 0x0001f400019a7983 */ /* 0x000ea20000300800 */
[----:B-1----:R-:W-:-:S03]  /*10400*/  IMAD R0, R204, UR4, RZ ;  /* 0x00000004cc007c24 */ /* 0x002fc6000f8e02ff */
[----:B------:R1:W-:Y:S04]  /*10410*/  STL [R1+0x1e4], R2 ;  /* 0x0001e40201007387 */ /* 0x0003e80000100800 */
[----:B------:R-:W3:Y:S04]  /*10420*/  LDL.LU R157, [R1+0x1fc] ;  /* 0x0001fc00019d7983 */ /* 0x000ee80000300800 */
[----:B------:R2:W-:Y:S04]  /*10430*/  STL [R1+0x1ec], R0 ;  /* 0x0001ec0001007387 */ /* 0x0005e80000100800 */
[----:B------:R-:W4:Y:S04]  /*10440*/  LDL.LU R156, [R1+0x204] ;  /* 0x00020400019c7983 */ /* 0x000f280000300800 */
[----:B------:R-:W4:Y:S04]  /*10450*/  LDL.LU R159, [R1+0x20c] ;  /* 0x00020c00019f7983 */ /* 0x000f280000300800 */
[----:B------:R-:W4:Y:S04]  /*10460*/  LDL.LU R158, [R1+0x214] ;  /* 0x00021400019e7983 */ /* 0x000f280000300800 */
[----:B------:R-:W4:Y:S04]  /*10470*/  LDL.LU R161, [R1+0x21c] ;  /* 0x00021c0001a17983 */ /* 0x000f280000300800 */
[----:B------:R-:W4:Y:S04]  /*10480*/  LDL.LU R160, [R1+0x224] ;  /* 0x0002240001a07983 */ /* 0x000f280000300800 */
[----:B-1----:R-:W4:Y:S04]  /*10490*/  LDL.LU R2, [R1+0x22c] ;  /* 0x00022c0001027983 */ /* 0x002f280000300800 */
[----:B------:R-:W4:Y:S04]  /*104a0*/  LDL.LU R4, [R1+0x234] ;  /* 0x0002340001047983 */ /* 0x000f280000300800 */
[----:B------:R-:W4:Y:S04]  /*104b0*/  LDL.LU R7, [R1+0x23c] ;  /* 0x00023c0001077983 */ /* 0x000f280000300800 */
[----:B------:R-:W4:Y:S04]  /*104c0*/  LDL.LU R212, [R1+0x244] ;  /* 0x0002440001d47983 */ /* 0x000f280000300800 */
[----:B------:R-:W4:Y:S04]  /*104d0*/  LDL.LU R210, [R1+0x24c] ;  /* 0x00024c0001d27983 */ /* 0x000f280000300800 */
[----:B------:R-:W4:Y:S04]  /*104e0*/  LDL.LU R214, [R1+0x254] ;  /* 0x0002540001d67983 */ /* 0x000f280000300800 */
[----:B------:R-:W4:Y:S01]  /*104f0*/  LDL.LU R208, [R1+0x25c] ;  /* 0x00025c0001d07983 */ /* 0x000f220000300800 */
[----:B------:R-:W-:-:S03]  /*10500*/  IMAD R241, R240, UR4, RZ ;  /* 0x00000004f0f17c24 */ /* 0x000fc6000f8e02ff */
[----:B------:R-:W4:Y:S01]  /*10510*/  LDL.LU R202, [R1+0x264] ;  /* 0x0002640001ca7983 */ /* 0x000f220000300800 */
[----:B------:R-:W-:-:S03]  /*10520*/  IMAD R242, R238, UR4, RZ ;  /* 0x00000004eef27c24 */ /* 0x000fc6000f8e02ff */
[----:B------:R-:W4:Y:S04]  /*10530*/  LDL.LU R192, [R1+0x26c] ;  /* 0x00026c0001c07983 */ /* 0x000f280000300800 */
        /* <DEDUP_REMOVED lines=18> */
[----:B------:R-:W4:Y:S04]  /*10660*/  LDL.LU R216, [R1+0x2d4] ;  /* 0x0002d40001d87983 */ /* 0x000f280000300800 */
[----:B------:R-:W4:Y:S04]  /*10670*/  LDL.LU R200, [R1+0x2dc] ;  /* 0x0002dc0001c87983 */ /* 0x000f280000300800 */
[----:B------:R-:W4:Y:S01]  /*10680*/  LDL.LU R204, [R1+0x2e4] ;  /* 0x0002e40001cc7983 */ /* 0x000f220000300800 */
[----:B--2---:R-:W-:-:S05]  /*10690*/  IMAD R0, R154, UR4, RZ ;  /* 0x000000049a007c24 */ /* 0x004fca000f8e02ff */
[----:B------:R1:W-:Y:S01]  /*106a0*/  STL [R1+0x1f4], R0 ;  /* 0x0001f40001007387 */ /* 0x0003e20000100800 */
[----:B---3--:R-:W-:-:S05]  /*106b0*/  IMAD R12, R157, UR4, RZ ;  /* 0x000000049d0c7c24 */ /* 0x008fca000f8e02ff */
[----:B------:R2:W-:Y:S01]  /*106c0*/  STL [R1+0x1fc], R12 ;  /* 0x0001fc0c01007387 */ /* 0x0005e20000100800 */
[----:B----4-:R-:W-:Y:S02]  /*106d0*/  IMAD R13, R156, UR4, RZ ;  /* 0x000000049c0d7c24 */ /* 0x010fe4000f8e02ff */
[----:B-1----:R-:W-:-:S03]  /*106e0*/  IMAD R0, R159, UR4, RZ ;  /* 0x000000049f007c24 */ /* 0x002fc6000f8e02ff */
[----:B------:R1:W-:Y:S01]  /*106f0*/  STL [R1+0x204], R13 ;  /* 0x0002040d01007387 */ /* 0x0003e20000100800 */
[----:B--2---:R-:W-:-:S03]  /*10700*/  IMAD R12, R158, UR4, RZ ;  /* 0x000000049e0c7c24 */ /* 0x004fc6000f8e02ff */
[----:B------:R2:W-:Y:S04]  /*10710*/  STL [R1+0x20c], R0 ;  /* 0x00020c0001007387 */ /* 0x0005e80000100800 */
[----:B------:R3:W-:Y:S01]  /*10720*/  STL [R1+0x214], R12 ;  /* 0x0002140c01007387 */ /* 0x0007e20000100800 */
[----:B-1----:R-:W-:Y:S02]  /*10730*/  IMAD R13, R161, UR4, RZ ;  /* 0x00000004a10d7c24 */ /* 0x002fe4000f8e02ff */
[----:B--2---:R-:W-:-:S03]  /*10740*/  IMAD R0, R160, UR4, RZ ;  /* 0x00000004a0007c24 */ /* 0x004fc6000f8e02ff */
[----:B------:R-:W-:Y:S01]  /*10750*/  STL [R1+0x21c], R13 ;  /* 0x00021c0d01007387 */ /* 0x000fe20000100800 */
[----:B---3--:R-:W-:Y:S02]  /*10760*/  IMAD R12, R2, UR4, RZ ;  /* 0x00000004020c7c24 */ /* 0x008fe4000f8e02ff */
[----:B------:R-:W-:Y:S01]  /*10770*/  IMAD R2, R4, UR4, RZ ;  /* 0x0000000404027c24 */ /* 0x000fe2000f8e02ff */
[----:B------:R1:W-:Y:S04]  /*10780*/  STL [R1+0x224], R0 ;  /* 0x0002240001007387 */ /* 0x0003e80000100800 */
[----:B------:R-:W-:Y:S01]  /*10790*/  STL [R1+0x22c], R12 ;  /* 0x00022c0c01007387 */ /* 0x000fe20000100800 */
[----:B------:R-:W-:-:S03]  /*107a0*/  IMAD R4, R212, UR4, RZ ;  /* 0x00000004d4047c24 */ /* 0x000fc6000f8e02ff */
[----:B------:R2:W-:Y:S01]  /*107b0*/  STL [R1+0x234], R2 ;  /* 0x0002340201007387 */ /* 0x0005e20000100800 */
[----:B-1----:R-:W-:-:S05]  /*107c0*/  IMAD R0, R7, UR4, RZ ;  /* 0x0000000407007c24 */ /* 0x002fca000f8e02ff */
[----:B------:R1:W-:Y:S01]  /*107d0*/  STL [R1+0x23c], R0 ;  /* 0x00023c0001007387 */ /* 0x0003e20000100800 */
[----:B--2---:R-:W-:-:S03]  /*107e0*/  IMAD R2, R210, UR4, RZ ;  /* 0x00000004d2027c24 */ /* 0x004fc6000f8e02ff */
[----:B------:R2:W-:Y:S04]  /*107f0*/  STL [R1+0x244], R4 ;  /* 0x0002440401007387 */ /* 0x0005e80000100800 */
[----:B------:R3:W-:Y:S01]  /*10800*/  STL [R1+0x24c], R2 ;  /* 0x00024c0201007387 */ /* 0x0007e20000100800 */
[----:B-1----:R-:W-:Y:S02]  /*10810*/  IMAD R0, R214, UR4, RZ ;  /* 0x00000004d6007c24 */ /* 0x002fe4000f8e02ff */
[----:B--2---:R-:W-:-:S03]  /*10820*/  IMAD R4, R208, UR4, RZ ;  /* 0x00000004d0047c24 */ /* 0x004fc6000f8e02ff */
[----:B------:R1:W-:Y:S01]  /*10830*/  STL [R1+0x254], R0 ;  /* 0x0002540001007387 */ /* 0x0003e20000100800 */
[----:B---3--:R-:W-:-:S03]  /*10840*/  IMAD R2, R202, UR4, RZ ;  /* 0x00000004ca027c24 */ /* 0x008fc6000f8e02ff */
        /* <DEDUP_REMOVED lines=220> */
[----:B-1----:R-:W3:Y:S04]  /*11610*/  LDL.LU R2, [R1+0x498] ;  /* 0x0004980001027983 */ /* 0x002ee80000300800 */
[----:B------:R3:W-:Y:S04]  /*11620*/  STL [R1+0x4d4], R0 ;  /* 0x0004d40001007387 */ /* 0x0007e80000100800 */
[----:B------:R-:W4:Y:S04]  /*11630*/  LDL.LU R4, [R1+0x488] ;  /* 0x0004880001047983 */ /* 0x000f280000300800 */
[----:B------:R-:W2:Y:S04]  /*11640*/  LDL.LU R212, [R1+0x480] ;  /* 0x0004800001d47983 */ /* 0x000ea80000300800 */
        /* <DEDUP_REMOVED lines=19> */
[----:B------:R-:W2:Y:S01]  /*11780*/  LDL.LU R204, [R1+0x1a4] ;  /* 0x0001a40001cc7983 */ /* 0x000ea20000300800 */
[----:B------:R-:W-:-:S02]  /*11790*/  IMAD R15, R163, UR49, RZ ;  /* 0x00000031a30f7c24 */ /* 0x000fc4000f8e02ff */
[----:B---3--:R-:W-:-:S05]  /*117a0*/  IMAD R0, R2, UR55, RZ ;  /* 0x0000003702007c24 */ /* 0x008fca000f8e02ff */
[----:B------:R1:W-:Y:S01]  /*117b0*/  STL [R1+0x4dc], R0 ;  /* 0x0004dc0001007387 */ /* 0x0003e20000100800 */
[----:B----4-:R-:W-:Y:S01]  /*117c0*/  IMAD R4, R4, UR5, RZ ;  /* 0x0000000504047c24 */ /* 0x010fe2000f8e02ff */
[----:B------:R-:W-:Y:S01]  /*117d0*/  ULDC UR5, c[0x0][0x230] ;  /* 0x00008c0000057ab9 */ /* 0x000fe20000000800 */
[----:B--2---:R-:W-:-:S03]  /*117e0*/  IMAD R2, R212, UR6, RZ ;  /* 0x00000006d4027c24 */ /* 0x004fc6000f8e02ff */
[----:B------:R2:W-:Y:S01]  /*117f0*/  STL [R1+0x4e4], R4 ;  /* 0x0004e40401007387 */ /* 0x0005e20000100800 */
[----:B------:R-:W-:Y:S01]  /*11800*/  IMAD R7, R7, UR4, RZ ;  /* 0x0000000407077c24 */ /* 0x000fe2000f8e02ff */
[----:B------:R-:W-:Y:S01]  /*11810*/  ULDC UR6, c[0x0][0x230] ;  /* 0x00008c0000067ab9 */ /* 0x000fe20000000800 */
[----:B-1----:R-:W-:Y:S01]  /*11820*/  IMAD R0, R210, UR7, RZ ;  /* 0x00000007d2007c24 */ /* 0x002fe2000f8e02ff */
[----:B------:R1:W-:Y:S01]  /*11830*/  STL [R1+0x4ec], R2 ;  /* 0x0004ec0201007387 */ /* 0x0003e20000100800 */
[----:B------:R-:W-:Y:S01]  /*11840*/  IMAD R153, R164, UR45, RZ ;  /* 0x0000002da4997c24 */ /* 0x000fe2000f8e02ff */
[----:B------:R-:W-:Y:S02]  /*11850*/  ULDC UR7, c[0x0][0x230] ;  /* 0x00008c0000077ab9 */ /* 0x000fe40000000800 */
[----:B------:R3:W-:Y:S01]  /*11860*/  STL [R1+0x4f4], R0 ;  /* 0x0004f40001007387 */ /* 0x0007e20000100800 */
[----:B--2---:R-:W-:Y:S02]  /*11870*/  IMAD R4, R214, UR8, RZ ;  /* 0x00000008d6047c24 */ /* 0x004fe4000f8e02ff */
[----:B-1----:R-:W-:-:S03]  /*11880*/  IMAD R2, R208, UR9, RZ ;  /* 0x00000009d0027c24 */ /* 0x002fc6000f8e02ff */
[----:B------:R1:W-:Y:S01]  /*11890*/  STL [R1+0x4fc], R4 ;  /* 0x0004fc0401007387 */ /* 0x0003e20000100800 */
[----:B------:R-:W-:Y:S01]  /*118a0*/  IMAD R12, R166, UR43, RZ ;  /* 0x0000002ba60c7c24 */ /* 0x000fe2000f8e02ff */
[----:B------:R-:W-:Y:S01]  /*118b0*/  LEA R164, P5, R8, R5, 0x2 ;  /* 0x0000000508a47211 */ /* 0x000fe200078a10ff */
[----:B---3--:R-:W-:Y:S01]  /*118c0*/  IMAD R0, R202, UR10, RZ ;  /* 0x0000000aca007c24 */ /* 0x008fe2000f8e02ff */
[----:B------:R2:W-:Y:S01]  /*118d0*/  STL [R1+0x504], R2 ;  /* 0x0005040201007387 */ /* 0x0005e20000100800 */
[----:B------:R-:W-:Y:S01]  /*118e0*/  IMAD R19, R168, UR39, RZ ;  /* 0x00000027a8137c24 */ /* 0x000fe2000f8e02ff */
[----:B------:R-:W-:Y:S02]  /*118f0*/  ULDC UR8, c[0x0][0x230] ;  /* 0x00008c0000087ab9 */ /* 0x000fe40000000800 */
        /* <DEDUP_REMOVED lines=27> */
[----:B------:R-:W-:Y:S01]  /*11ab0*/  STL [R1+0x574], R4 ;  /* 0x0005740401007387 */ /* 0x000fe20000100800 */
[----:B---3--:R-:W-:-:S03]  /*11ac0*/  IMAD R0, R200, UR26, RZ ;  /* 0x0000001ac8007c24 */ /* 0x008fc6000f8e02ff */
[----:B------:R-:W-:Y:S04]  /*11ad0*/  STL [R1+0x57c], R2 ;  /* 0x00057c0201007387 */ /* 0x000fe80000100800 */
[----:B------:R1:W-:Y:S02]  /*11ae0*/  STL [R1+0x584], R0 ;  /* 0x0005840001007387 */ /* 0x0003e40000100800 */
[----:B-1----:R-:W-:Y:S01]  /*11af0*/  IMAD R0, R162, UR51, RZ ;  /* 0x00000033a2007c24 */ /* 0x002fe2000f8e02ff */
[----:B------:R-:W-:-:S04]  /*11b00*/  LEA R162, P4, R7, R5, 0x2 ;  /* 0x0000000507a27211 */ /* 0x000fc800078810ff */
[-C--:B------:R-:W-:Y:S02]  /*11b10*/  LEA.HI.X.SX32 R163, R7, R6.reuse, 0x2, P4 ;  /* 0x0000000607a37211 */ /* 0x080fe400020f16ff */
[----:B------:R-:W2:Y:S01]  /*11b20*/  LDL.LU R7, [R1+0x1bc] ;  /* 0x0001bc0001077983 */ /* 0x000ea20000300800 */
[-C--:B------:R-:W-:Y:S01]  /*11b30*/  LEA R166, P3, R9, R5.reuse, 0x2 ;  /* 0x0000000509a67211 */ /* 0x080fe200078610ff */
[----:B------:R-:W-:Y:S01]  /*11b40*/  IMAD R23, R170, UR35, RZ ;  /* 0x00000023aa177c24 */ /* 0x000fe2000f8e02ff */
[-C--:B------:R-:W-:Y:S01]  /*11b50*/  LEA R168, P2, R10, R5.reuse, 0x2 ;  /* 0x000000050aa87211 */ /* 0x080fe200078410ff */
[----:B------:R-:W-:Y:S01]  /*11b60*/  IMAD R155, R165, UR44, RZ ;  /* 0x0000002ca59b7c24 */ /* 0x000fe2000f8e02ff */
[-C--:B------:R-:W-:Y:S01]  /*11b70*/  LEA R170, P1, R11, R5.reuse, 0x2 ;  /* 0x000000050baa7211 */ /* 0x080fe200078210ff */
[----:B------:R-:W-:Y:S01]  /*11b80*/  IMAD R154, R167, UR41, RZ ;  /* 0x00000029a79a7c24 */ /* 0x000fe2000f8e02ff */
[-C--:B------:R-:W-:Y:S01]  /*11b90*/  LEA.HI.X.SX32 R165, R8, R6.reuse, 0x2, P5 ;  /* 0x0000000608a57211 */ /* 0x080fe200028f16ff */
[----:B------:R-:W-:Y:S01]  /*11ba0*/  IMAD R158, R172, UR31, RZ ;  /* 0x0000001fac9e7c24 */ /* 0x000fe2000f8e02ff */
[-C--:B------:R-:W-:Y:S01]  /*11bb0*/  LEA.HI.X.SX32 R167, R9, R6.reuse, 0x2, P3 ;  /* 0x0000000609a77211 */ /* 0x080fe200018f16ff */
[----:B------:R-:W-:Y:S01]  /*11bc0*/  IMAD R21, R169, UR37, RZ ;  /* 0x00000025a9157c24 */ /* 0x000fe2000f8e02ff */
[-C--:B------:R-:W-:Y:S01]  /*11bd0*/  LEA R172, P4, R173, R5.reuse, 0x2 ;  /* 0x00000005adac7211 */ /* 0x080fe200078810ff */
[----:B------:R-:W-:Y:S01]  /*11be0*/  IMAD R160, R174, UR29, RZ ;  /* 0x0000001daea07c24 */ /* 0x000fe2000f8e02ff */
[-C--:B------:R-:W-:Y:S01]  /*11bf0*/  LEA.HI.X.SX32 R169, R10, R6.reuse, 0x2, P2 ;  /* 0x000000060aa97211 */ /* 0x080fe200010f16ff */
[----:B------:R-:W-:Y:S01]  /*11c00*/  IMAD R2, R176, UR28, RZ ;  /* 0x0000001cb0027c24 */ /* 0x000fe2000f8e02ff */
[-C--:B------:R-:W-:Y:S01]  /*11c10*/  LEA R174, P5, R175, R5.reuse, 0x2 ;  /* 0x00000005afae7211 */ /* 0x080fe200078a10ff */
[----:B------:R-:W-:Y:S01]  /*11c20*/  IMAD R156, R171, UR33, RZ ;  /* 0x00000021ab9c7c24 */ /* 0x000fe2000f8e02ff */
[----:B------:R-:W-:Y:S01]  /*11c30*/  STL.64 [R1+0x1310], R162 ;  /* 0x001310a201007387 */ /* 0x000fe20000100a00 */
[----:B------:R-:W-:Y:S01]  /*11c40*/  IMAD R161, R178, UR30, RZ ;  /* 0x0000001eb2a17c24 */ /* 0x000fe2000f8e02ff */
[-C--:B------:R-:W-:Y:S01]  /*11c50*/  LEA R176, P3, R177, R5.reuse, 0x2 ;  /* 0x00000005b1b07211 */ /* 0x080fe200078610ff */
[----:B------:R-:W-:Y:S01]  /*11c60*/  IMAD R159, R180, UR32, RZ ;  /* 0x00000020b49f7c24 */ /* 0x000fe2000f8e02ff */
[-C--:B------:R-:W-:Y:S01]  /*11c70*/  LEA.HI.X.SX32 R171, R11, R6.reuse, 0x2, P1 ;  /* 0x000000060bab7211 */ /* 0x080fe200008f16ff */
[----:B------:R-:W-:Y:S01]  /*11c80*/  STL.64 [R1+0x12e0], R164 ;  /* 0x0012e0a401007387 */ /* 0x000fe20000100a00 */
[-C--:B------:R-:W-:Y:S01]  /*11c90*/  LEA R178, P2, R179, R5.reuse, 0x2 ;  /* 0x00000005b3b27211 */ /* 0x080fe200078410ff */
[----:B------:R-:W-:Y:S01]  /*11ca0*/  IMAD R157, R182, UR34, RZ ;  /* 0x00000022b69d7c24 */ /* 0x000fe2000f8e02ff */
[-C--:B------:R-:W-:Y:S01]  /*11cb0*/  LEA R180, P1, R181, R5.reuse, 0x2 ;  /* 0x00000005b5b47211 */ /* 0x080fe200078210ff */
[----:B------:R-:W-:Y:S01]  /*11cc0*/  STL.64 [R1+0x12c0], R166 ;  /* 0x0012c0a601007387 */ /* 0x000fe20000100a00 */
[-C--:B------:R-:W-:Y:S01]  /*11cd0*/  LEA.HI.X.SX32 R173, R173, R6.reuse, 0x2, P4 ;  /* 0x00000006adad7211 */ /* 0x080fe200020f16ff */
[----:B------:R-:W-:Y:S01]  /*11ce0*/  IMAD R22, R184, UR36, RZ ;  /* 0x00000024b8167c24 */ /* 0x000fe2000f8e02ff */
[-C--:B------:R-:W-:Y:S01]  /*11cf0*/  LEA R182, P4, R183, R5.reuse, 0x2 ;  /* 0x00000005b7b67211 */ /* 0x080fe200078810ff */
[----:B------:R-:W-:Y:S01]  /*11d00*/  STL.64 [R1+0x1280], R168 ;  /* 0x001280a801007387 */ /* 0x000fe20000100a00 */
[-C--:B------:R-:W-:Y:S01]  /*11d10*/  LEA.HI.X.SX32 R175, R175, R6.reuse, 0x2, P5 ;  /* 0x00000006afaf7211 */ /* 0x080fe200028f16ff */
[----:B------:R-:W-:Y:S01]  /*11d20*/  IMAD R20, R186, UR38, RZ ;  /* 0x00000026ba147c24 */ /* 0x000fe2000f8e02ff */
[-C--:B------:R-:W-:Y:S01]  /*11d30*/  LEA R184, P5, R185, R5.reuse, 0x2 ;  /* 0x00000005b9b87211 */ /* 0x080fe200078a10ff */
[----:B------:R-:W3:Y:S01]  /*11d40*/  LDL.LU R11, [R1+0x1ec] ;  /* 0x0001ec00010b7983 */ /* 0x000ee20000300800 */
[-C--:B------:R-:W-:Y:S01]  /*11d50*/  LEA.HI.X.SX32 R177, R177, R6.reuse, 0x2, P3 ;  /* 0x00000006b1b17211 */ /* 0x080fe200018f16ff */
[----:B------:R-:W-:Y:S01]  /*11d60*/  IMAD R18, R188, UR40, RZ ;  /* 0x00000028bc127c24 */ /* 0x000fe2000f8e02ff */
[----:B------:R-:W-:Y:S01]  /*11d70*/  LEA R186, P3, R187, R5, 0x2 ;  /* 0x00000005bbba7211 */ /* 0x000fe200078610ff */
[----:B------:R-:W-:Y:S01]  /*11d80*/  IMAD R13, R190, UR42, RZ ;  /* 0x0000002abe0d7c24 */ /* 0x000fe2000f8e02ff */
[----:B------:R1:W-:Y:S01]  /*11d90*/  STL.64 [R1+0x1260], R170 ;  /* 0x001260aa01007387 */ /* 0x0003e20000100a00 */
[----:B------:R-:W-:-:S02]  /*11da0*/  LEA.HI.X.SX32 R179, R179, R6, 0x2, P2 ;  /* 0x00000006b3b37211 */ /* 0x000fc400010f16ff */
[-C--:B------:R-:W-:Y:S02]  /*11db0*/  LEA.HI.X.SX32 R181, R181, R6.reuse, 0x2, P1 ;  /* 0x00000006b5b57211 */ /* 0x080fe400008f16ff */
[-C--:B------:R-:W-:Y:S02]  /*11dc0*/  LEA R188, P2, R189, R5.reuse, 0x2 ;  /* 0x00000005bdbc7211 */ /* 0x080fe400078410ff */
[-C--:B------:R-:W-:Y:S01]  /*11dd0*/  LEA R190, P1, R191, R5.reuse, 0x2 ;  /* 0x00000005bfbe7211 */ /* 0x080fe200078210ff */
[----:B------:R-:W-:Y:S01]  /*11de0*/  IMAD R152, R194, UR46, RZ ;  /* 0x0000002ec2987c24 */ /* 0x000fe2000f8e02ff */
[-C--:B------:R-:W-:Y:S01]  /*11df0*/  LEA.HI.X.SX32 R183, R183, R6.reuse, 0x2, P4 ;  /* 0x00000006b7b77211 */ /* 0x080fe200020f16ff */
[----:B-1----:R-:W4:Y:S01]  /*11e00*/  LDL.LU R170, [R1+0x1dc] ;  /* 0x0001dc0001aa7983 */ /* 0x002f220000300800 */
[-C--:B------:R-:W-:Y:S01]  /*11e10*/  LEA R192, P4, R193, R5.reuse, 0x2 ;  /* 0x00000005c1c07211 */ /* 0x080fe200078810ff */
[----:B------:R-:W-:Y:S01]  /*11e20*/  IMAD R16, R196, UR48, RZ ;  /* 0x00000030c4107c24 */ /* 0x000fe2000f8e02ff */
[-C--:B------:R-:W-:Y:S01]  /*11e30*/  LEA.HI.X.SX32 R185, R185, R6.reuse, 0x2, P5 ;  /* 0x00000006b9b97211 */ /* 0x080fe200028f16ff */
[----:B------:R1:W-:Y:S01]  /*11e40*/  STL.64 [R1+0x1228], R172 ;  /* 0x001228ac01007387 */ /* 0x0003e20000100a00 */
[----:B------:R-:W-:Y:S01]  /*11e50*/  LEA R194, P5, R195, R5, 0x2 ;  /* 0x00000005c3c27211 */ /* 0x000fe200078a10ff */
[----:B------:R-:W-:Y:S01]  /*11e60*/  IMAD R14, R198, UR50, RZ ;  /* 0x00000032c60e7c24 */ /* 0x000fe2000f8e02ff */
[----:B------:R-:W-:-:S02]  /*11e70*/  LEA.HI.X.SX32 R187, R187, R6, 0x2, P3 ;  /* 0x00000006bbbb7211 */ /* 0x000fc400018f16ff */
[-C--:B------:R-:W-:Y:S02]  /*11e80*/  LEA R196, P3, R197, R5.reuse, 0x2 ;  /* 0x00000005c5c47211 */ /* 0x080fe400078610ff */
[-C--:B------:R-:W-:Y:S02]  /*11e90*/  LEA.HI.X.SX32 R189, R189, R6.reuse, 0x2, P2 ;  /* 0x00000006bdbd7211 */ /* 0x080fe400010f16ff */
[----:B------:R-:W-:Y:S01]  /*11ea0*/  LEA.HI.X.SX32 R191, R191, R6, 0x2, P1 ;  /* 0x00000006bfbf7211 */ /* 0x000fe200008f16ff */
[----:B-1----:R-:W3:Y:S01]  /*11eb0*/  LDL.LU R172, [R1+0x1c4] ;  /* 0x0001c40001ac7983 */ /* 0x002ee20000300800 */
[----:B------:R-:W-:-:S03]  /*11ec0*/  LEA R198, P2, R199, R5, 0x2 ;  /* 0x00000005c7c67211 */ /* 0x000fc600078410ff */
[----:B------:R-:W3:Y:S01]  /*11ed0*/  LDL.LU R173, [R1+0x1cc] ;  /* 0x0001cc0001ad7983 */ /* 0x000ee20000300800 */
[----:B------:R-:W-:-:S03]  /*11ee0*/  LEA R200, P1, R201, R5, 0x2 ;  /* 0x00000005c9c87211 */ /* 0x000fc600078210ff */
[----:B------:R-:W-:Y:S01]  /*11ef0*/  STL.64 [R1+0x1340], R176 ;  /* 0x001340b001007387 */ /* 0x000fe20000100a00 */
[-C--:B------:R-:W-:Y:S01]  /*11f00*/  LEA.HI.X.SX32 R193, R193, R6.reuse, 0x2, P4 ;  /* 0x00000006c1c17211 */ /* 0x080fe200020f16ff */
[----:B------:R-:W-:Y:S02]  /*11f10*/  IMAD R4, R204, UR27, RZ ;  /* 0x0000001bcc047c24 */ /* 0x000fe4000f8e02ff */
[----:B------:R-:W-:Y:S01]  /*11f20*/  STL.64 [R1+0x1318], R178 ;  /* 0x001318b201007387 */ /* 0x000fe20000100a00 */
[-C--:B------:R-:W-:Y:S01]  /*11f30*/  LEA R202, P4, R203, R5.reuse, 0x2 ;  /* 0x00000005cbca7211 */ /* 0x080fe200078810ff */
[----:B------:R-:W-:Y:S01]  /*11f40*/  IMAD R215, R215, UR4, RZ ;  /* 0x00000004d7d77c24 */ /* 0x000fe2000f8e02ff */
[-C--:B------:R-:W-:Y:S01]  /*11f50*/  LEA.HI.X.SX32 R195, R195, R6.reuse, 0x2, P5 ;  /* 0x00000006c3c37211 */ /* 0x080fe200028f16ff */
[----:B------:R1:W-:Y:S01]  /*11f60*/  STL.64 [R1+0x12e8], R180 ;  /* 0x0012e8b401007387 */ /* 0x0003e20000100a00 */
[----:B------:R-:W-:Y:S01]  /*11f70*/  IMAD R17, R206, UR47, RZ ;  /* 0x0000002fce117c24 */ /* 0x000fe2000f8e02ff */
[-C--:B------:R-:W-:Y:S01]  /*11f80*/  LEA R204, P5, R205, R5.reuse, 0x2 ;  /* 0x00000005cdcc7211 */ /* 0x080fe200078a10ff */
[----:B------:R-:W-:Y:S01]  /*11f90*/  IMAD R217, R217, UR4, RZ ;  /* 0x00000004d9d97c24 */ /* 0x000fe2000f8e02ff */
[-C--:B------:R-:W-:Y:S01]  /*11fa0*/  LEA.HI.X.SX32 R197, R197, R6.reuse, 0x2, P3 ;  /* 0x00000006c5c57211 */ /* 0x080fe200018f16ff */
[----:B------:R-:W-:Y:S01]  /*11fb0*/  IMAD R219, R219, UR4, RZ ;  /* 0x00000004dbdb7c24 */ /* 0x000fe2000f8e02ff */
[----:B------:R-:W-:Y:S01]  /*11fc0*/  LEA R206, P3, R207, R5, 0x2 ;  /* 0x00000005cfce7211 */ /* 0x000fe200078610ff */
[----:B------:R-:W-:Y:S01]  /*11fd0*/  IMAD R221, R221, UR4, RZ ;  /* 0x00000004dddd7c24 */ /* 0x000fe2000f8e02ff */
[----:B------:R-:W-:-:S02]  /*11fe0*/  LEA.HI.X.SX32 R199, R199, R6, 0x2, P2 ;  /* 0x00000006c7c77211 */ /* 0x000fc400010f16ff */
[----:B------:R-:W-:Y:S01]  /*11ff0*/  LEA.HI.X.SX32 R201, R201, R6, 0x2, P1 ;  /* 0x00000006c9c97211 */ /* 0x000fe200008f16ff */
[----:B-1----:R-:W3:Y:S01]  /*12000*/  LDL.LU R180, [R1+0x1e4] ;  /* 0x0001e40001b47983 */ /* 0x002ee20000300800 */
[----:B------:R-:W-:-:S03]  /*12010*/  LEA R208, P2, R209, R5, 0x2 ;  /* 0x00000005d1d07211 */ /* 0x000fc600078410ff */
[----:B------:R1:W-:Y:S01]  /*12020*/  STL.64 [R1+0x12b0], R182 ;  /* 0x0012b0b601007387 */ /* 0x0003e20000100a00 */
[-C--:B------:R-:W-:Y:S01]  /*12030*/  LEA R210, P1, R211, R5.reuse, 0x2 ;  /* 0x00000005d3d27211 */ /* 0x080fe200078210ff */
[----:B------:R-:W-:Y:S01]  /*12040*/  IMAD R223, R223, UR4, RZ ;  /* 0x00000004dfdf7c24 */ /* 0x000fe2000f8e02ff */
[-C--:B------:R-:W-:Y:S01]  /*12050*/  LEA.HI.X.SX32 R203, R203, R6.reuse, 0x2, P4 ;  /* 0x00000006cbcb7211 */ /* 0x080fe200020f16ff */
[----:B------:R-:W-:Y:S01]  /*12060*/  IMAD R225, R225, UR4, RZ ;  /* 0x00000004e1e17c24 */ /* 0x000fe2000f8e02ff */
[-C--:B------:R-:W-:Y:S02]  /*12070*/  LEA R212, P4, R213, R5.reuse, 0x2 ;  /* 0x00000005d5d47211 */ /* 0x080fe400078810ff */
[----:B------:R-:W-:Y:S01]  /*12080*/  LEA.HI.X.SX32 R205, R205, R6, 0x2, P5 ;  /* 0x00000006cdcd7211 */ /* 0x000fe200028f16ff */
[----:B-1----:R-:W3:Y:S01]  /*12090*/  LDL.LU R183, [R1+0x1d4] ;  /* 0x0001d40001b77983 */ /* 0x002ee20000300800 */
[----:B------:R-:W-:-:S03]  /*120a0*/  LEA R214, P5, R215, R5, 0x2 ;  /* 0x00000005d7d67211 */ /* 0x000fc600078a10ff */
[----:B------:R-:W-:Y:S01]  /*120b0*/  STL.64 [R1+0x1290], R184 ;  /* 0x001290b801007387 */ /* 0x000fe20000100a00 */
[----:B------:R-:W-:-:S03]  /*120c0*/  LEA.HI.X.SX32 R207, R207, R6, 0x2, P3 ;  /* 0x00000006cfcf7211 */ /* 0x000fc600018f16ff */
[----:B------:R-:W-:Y:S01]  /*120d0*/  STL.64 [R1+0x1250], R186 ;  /* 0x001250ba01007387 */ /* 0x000fe20000100a00 */
[----:B------:R-:W-:Y:S01]  /*120e0*/  IMAD R227, R227, UR4, RZ ;  /* 0x00000004e3e37c24 */ /* 0x000fe2000f8e02ff */
[-C--:B------:R-:W-:Y:S02]  /*120f0*/  LEA R216, P3, R217, R5.reuse, 0x2 ;  /* 0x00000005d9d87211 */ /* 0x080fe400078610ff */
[----:B------:R-:W-:Y:S01]  /*12100*/  STL.64 [R1+0x1230], R188 ;  /* 0x001230bc01007387 */ /* 0x000fe20000100a00 */
[-C--:B------:R-:W-:Y:S01]  /*12110*/  LEA.HI.X.SX32 R209, R209, R6.reuse, 0x2, P2 ;  /* 0x00000006d1d17211 */ /* 0x080fe200010f16ff */
[----:B------:R-:W-:Y:S01]  /*12120*/  IMAD R229, R229, UR4, RZ ;  /* 0x00000004e5e57c24 */ /* 0x000fe2000f8e02ff */
[----:B------:R-:W-:Y:S01]  /*12130*/  LEA.HI.X.SX32 R211, R211, R6, 0x2, P1 ;  /* 0x00000006d3d37211 */ /* 0x000fe200008f16ff */
[----:B------:R-:W-:Y:S01]  /*12140*/  STL.64 [R1+0x1348], R192 ;  /* 0x001348c001007387 */ /* 0x000fe20000100a00 */
[----:B------:R-:W-:Y:S01]  /*12150*/  IMAD R231, R231, UR4, RZ ;  /* 0x00000004e7e77c24 */ /* 0x000fe2000f8e02ff */
[----:B------:R-:W-:-:S02]  /*12160*/  LEA R218, P2, R219, R5, 0x2 ;  /* 0x00000005dbda7211 */ /* 0x000fc400078410ff */
[----:B------:R-:W-:Y:S01]  /*12170*/  STL.64 [R1+0x1320], R194 ;  /* 0x001320c201007387 */ /* 0x000fe20000100a00 */
[-C--:B------:R-:W-:Y:S01]  /*12180*/  LEA R220, P1, R221, R5.reuse, 0x2 ;  /* 0x00000005dddc7211 */ /* 0x080fe200078210ff */
[----:B------:R-:W-:Y:S01]  /*12190*/  IMAD R233, R233, UR4, RZ ;  /* 0x00000004e9e97c24 */ /* 0x000fe2000f8e02ff */
[-C--:B------:R-:W-:Y:S01]  /*121a0*/  LEA.HI.X.SX32 R213, R213, R6.reuse, 0x2, P4 ;  /* 0x00000006d5d57211 */ /* 0x080fe200020f16ff */
[----:B------:R-:W-:Y:S01]  /*121b0*/  STL.64 [R1+0x12f0], R196 ;  /* 0x0012f0c401007387 */ /* 0x000fe20000100a00 */
[-C--:B------:R-:W-:Y:S01]  /*121c0*/  LEA R222, P4, R223, R5.reuse, 0x2 ;  /* 0x00000005dfde7211 */ /* 0x080fe200078810ff */
[----:B------:R-:W-:Y:S01]  /*121d0*/  IMAD R235, R235, UR4, RZ ;  /* 0x00000004ebeb7c24 */ /* 0x000fe2000f8e02ff */
[-C--:B------:R-:W-:Y:S01]  /*121e0*/  LEA.HI.X.SX32 R215, R215, R6.reuse, 0x2, P5 ;  /* 0x00000006d7d77211 */ /* 0x080fe200028f16ff */
[----:B------:R-:W-:Y:S01]  /*121f0*/  STL.64 [R1+0x12c8], R198 ;  /* 0x0012c8c601007387 */ /* 0x000fe20000100a00 */
[-C--:B------:R-:W-:Y:S01]  /*12200*/  LEA R224, P5, R225, R5.reuse, 0x2 ;  /* 0x00000005e1e07211 */ /* 0x080fe200078a10ff */
[----:B------:R-:W-:Y:S01]  /*12210*/  IMAD R237, R237, UR4, RZ ;  /* 0x00000004eded7c24 */ /* 0x000fe2000f8e02ff */
[----:B------:R-:W-:Y:S01]  /*12220*/  LEA.HI.X.SX32 R217, R217, R6, 0x2, P3 ;  /* 0x00000006d9d97211 */ /* 0x000fe200018f16ff */
[----:B------:R-:W-:Y:S01]  /*12230*/  STL.64 [R1+0x1298], R200 ;  /* 0x001298c801007387 */ /* 0x000fe20000100a00 */
[----:B------:R-:W-:-:S02]  /*12240*/  LEA R226, P3, R227, R5, 0x2 ;  /* 0x00000005e3e27211 */ /* 0x000fc400078610ff */
[-C--:B------:R-:W-:Y:S01]  /*12250*/  LEA.HI.X.SX32 R219, R219, R6.reuse, 0x2, P2 ;  /* 0x00000006dbdb7211 */ /* 0x080fe200010f16ff */
[----:B------:R-:W-:Y:S01]  /*12260*/  STL.64 [R1+0x1268], R202 ;  /* 0x001268ca01007387 */ /* 0x000fe20000100a00 */
[-C--:B------:R-:W-:Y:S02]  /*12270*/  LEA.HI.X.SX32 R221, R221, R6.reuse, 0x2, P1 ;  /* 0x00000006dddd7211 */ /* 0x080fe400008f16ff */
[-C--:B------:R-:W-:Y:S01]  /*12280*/  LEA R228, P2, R229, R5.reuse, 0x2 ;  /* 0x00000005e5e47211 */ /* 0x080fe200078410ff */
[----:B------:R-:W-:Y:S01]  /*12290*/  STL.64 [R1+0x1238], R204 ;  /* 0x001238cc01007387 */ /* 0x000fe20000100a00 */
[-C--:B------:R-:W-:Y:S02]  /*122a0*/  LEA R230, P1, R231, R5.reuse, 0x2 ;  /* 0x00000005e7e67211 */ /* 0x080fe400078210ff */
[----:B------:R-:W-:Y:S01]  /*122b0*/  LEA.HI.X.SX32 R223, R223, R6, 0x2, P4 ;  /* 0x00000006dfdf7211 */ /* 0x000fe200020f16ff */
[----:B------:R-:W-:Y:S01]  /*122c0*/  STL.64 [R1+0x1350], R208 ;  /* 0x001350d001007387 */ /* 0x000fe20000100a00 */
[----:B------:R-:W-:-:S02]  /*122d0*/  LEA R232, P4, R233, R5, 0x2 ;  /* 0x00000005e9e87211 */ /* 0x000fc400078810ff */
[-C--:B------:R-:W-:Y:S01]  /*122e0*/  LEA.HI.X.SX32 R225, R225, R6.reuse, 0x2, P5 ;  /* 0x00000006e1e17211 */ /* 0x080fe200028f16ff */
[----:B------:R-:W-:Y:S01]  /*122f0*/  STL.64 [R1+0x1328], R210 ;  /* 0x001328d201007387 */ /* 0x000fe20000100a00 */
[-C--:B------:R-:W-:Y:S02]  /*12300*/  LEA R234, P5, R235, R5.reuse, 0x2 ;  /* 0x00000005ebea7211 */ /* 0x080fe400078a10ff */
[-C--:B------:R-:W-:Y:S01]  /*12310*/  LEA.HI.X.SX32 R227, R227, R6.reuse, 0x2, P3 ;  /* 0x00000006e3e37211 */ /* 0x080fe200018f16ff */
[----:B------:R-:W-:Y:S01]  /*12320*/  STL.64 [R1+0x12f8], R212 ;  /* 0x0012f8d401007387 */ /* 0x000fe20000100a00 */
[----:B------:R-:W-:Y:S02]  /*12330*/  LEA R236, P3, R237, R5, 0x2 ;  /* 0x00000005edec7211 */ /* 0x000fe400078610ff */
[-C--:B------:R-:W-:Y:S01]  /*12340*/  LEA.HI.X.SX32 R229, R229, R6.reuse, 0x2, P2 ;  /* 0x00000006e5e57211 */ /* 0x080fe200010f16ff */
[----:B------:R-:W-:Y:S01]  /*12350*/  STL.64 [R1+0x12d0], R214 ;  /* 0x0012d0d601007387 */ /* 0x000fe20000100a00 */
[----:B------:R-:W-:-:S02]  /*12360*/  LEA.HI.X.SX32 R231, R231, R6, 0x2, P1 ;  /* 0x00000006e7e77211 */ /* 0x000fc400008f16ff */
[----:B------:R-:W-:Y:S01]  /*12370*/  LEA R240, P1, R241, R5, 0x2 ;  /* 0x00000005f1f07211 */ /* 0x000fe200078210ff */
[----:B------:R-:W-:Y:S01]  /*12380*/  STL.64 [R1+0x12a0], R216 ;  /* 0x0012a0d801007387 */ /* 0x000fe20000100a00 */
[----:B------:R-:W-:-:S03]  /*12390*/  LEA.HI.X.SX32 R233, R233, R6, 0x2, P4 ;  /* 0x00000006e9e97211 */ /* 0x000fc600020f16ff */
[----:B------:R-:W-:Y:S01]  /*123a0*/  STL.64 [R1+0x1270], R218 ;  /* 0x001270da01007387 */ /* 0x000fe20000100a00 */
[CC--:B------:R-:W-:Y:S02]  /*123b0*/  LEA R166, P4, R242.reuse, R5.reuse, 0x2 ;  /* 0x00000005f2a67211 */ /* 0x0c0fe400078810ff */
[-C--:B------:R-:W-:Y:S01]  /*123c0*/  LEA.HI.X.SX32 R235, R235, R6.reuse, 0x2, P5 ;  /* 0x00000006ebeb7211 */ /* 0x080fe200028f16ff */
[----:B------:R-:W-:Y:S01]  /*123d0*/  STL.64 [R1+0x1240], R220 ;  /* 0x001240dc01007387 */ /* 0x000fe20000100a00 */
[-C--:B------:R-:W-:Y:S01]  /*123e0*/  LEA.HI.X.SX32 R237, R237, R6.reuse, 0x2, P3 ;  /* 0x00000006eded7211 */ /* 0x080fe200018f16ff */
[----:B------:R-:W-:Y:S02]  /*123f0*/  IMAD R239, R239, UR4, RZ ;  /* 0x00000004efef7c24 */ /* 0x000fe4000f8e02ff */
[----:B------:R-:W-:Y:S01]  /*12400*/  STL.64 [R1+0x1358], R224 ;  /* 0x001358e001007387 */ /* 0x000fe20000100a00 */
[----:B------:R-:W-:Y:S02]  /*12410*/  LEA R162, P5, R243, R5, 0x2 ;  /* 0x00000005f3a27211 */ /* 0x000fe400078a10ff */
[-C--:B------:R-:W-:Y:S01]  /*12420*/  LEA.HI.X.SX32 R241, R241, R6.reuse, 0x2, P1 ;  /* 0x00000006f1f17211 */ /* 0x080fe200008f16ff */
[----:B------:R-:W-:Y:S01]  /*12430*/  STL.64 [R1+0x1330], R226 ;  /* 0x001330e201007387 */ /* 0x000fe20000100a00 */
[----:B------:R-:W-:-:S03]  /*12440*/  LEA.HI.X.SX32 R167, R242, R6, 0x2, P4 ;  /* 0x00000006f2a77211 */ /* 0x000fc600020f16ff */
[----:B------:R-:W-:Y:S01]  /*12450*/  STL.64 [R1+0x1300], R228 ;  /* 0x001300e401007387 */ /* 0x000fe20000100a00 */
[----:B------:R-:W-:-:S03]  /*12460*/  LEA.HI.X.SX32 R163, R243, R6, 0x2, P5 ;  /* 0x00000006f3a37211 */ /* 0x000fc600028f16ff */
[----:B------:R-:W-:Y:S01]  /*12470*/  STL.64 [R1+0x12d8], R230 ;  /* 0x0012d8e601007387 */ /* 0x000fe20000100a00 */
[----:B------:R-:W-:-:S03]  /*12480*/  LEA R238, P2, R239, R5, 0x2 ;  /* 0x00000005efee7211 */ /* 0x000fc600078410ff */
[----:B------:R-:W-:Y:S01]  /*12490*/  STL.64 [R1+0x12a8], R232 ;  /* 0x0012a8e801007387 */ /* 0x000fe20000100a00 */
[----:B------:R-:W-:-:S03]  /*124a0*/  LEA R8, P3, R244, R5, 0x2 ;  /* 0x00000005f4087211 */ /* 0x000fc600078610ff */
[----:B------:R-:W-:Y:S04]  /*124b0*/  STL.64 [R1+0x1278], R234 ;  /* 0x001278ea01007387 */ /* 0x000fe80000100a00 */
[----:B------:R-:W-:Y:S04]  /*124c0*/  STL.64 [R1+0x1248], R236 ;  /* 0x001248ec01007387 */ /* 0x000fe80000100a00 */
[----:B------:R-:W-:Y:S01]  /*124d0*/  STL.64 [R1+0x1360], R240 ;  /* 0x001360f001007387 */ /* 0x000fe20000100a00 */
[----:B------:R-:W-:-:S03]  /*124e0*/  LEA.HI.X.SX32 R239, R239, R6, 0x2, P2 ;  /* 0x00000006efef7211 */ /* 0x000fc600010f16ff */
[----:B------:R-:W3:Y:S01]  /*124f0*/  LDL.LU R10, [R1+0x1f4] ;  /* 0x0001f400010a7983 */ /* 0x000ee20000300800 */
[----:B------:R-:W-:-:S03]  /*12500*/  LEA.HI.X.SX32 R9, R244, R6, 0x2, P3 ;  /* 0x00000006f4097211 */ /* 0x000fc600018f16ff */
[----:B------:R1:W-:Y:S01]  /*12510*/  STL.64 [R1+0x178], R166 ;  /* 0x000178a601007387 */ /* 0x0003e20000100a00 */
[----:B------:R-:W-:-:S03]  /*12520*/  LEA R164, P2, R245, R5, 0x2 ;  /* 0x00000005f5a47211 */ /* 0x000fc600078410ff */
[----:B------:R-:W3:Y:S04]  /*12530*/  LDL.LU R181, [R1+0x1fc] ;  /* 0x0001fc0001b57983 */ /* 0x000ee80000300800 */
[----:B------:R1:W-:Y:S04]  /*12540*/  STL.64 [R1+0x180], R162 ;  /* 0x000180a201007387 */ /* 0x0003e80000100a00 */
[----:B------:R-:W3:Y:S01]  /*12550*/  LDL.LU R178, [R1+0x204] ;  /* 0x0002040001b27983 */ /* 0x000ee20000300800 */
[-C--:B------:R-:W-:Y:S02]  /*12560*/  LEA.HI.X.SX32 R165, R245, R6.reuse, 0x2, P2 ;  /* 0x00000006f5a57211 */ /* 0x080fe400010f16ff */
[C---:B------:R-:W-:Y:S01]  /*12570*/  LEA R168, P1, R246.reuse, R5, 0x2 ;  /* 0x00000005f6a87211 */ /* 0x040fe200078210ff */
[----:B------:R-:W-:Y:S04]  /*12580*/  STL.64 [R1+0x188], R8 ;  /* 0x0001880801007387 */ /* 0x000fe80000100a00 */
[----:B------:R-:W3:Y:S01]  /*12590*/  LDL.LU R179, [R1+0x20c] ;  /* 0x00020c0001b37983 */ /* 0x000ee20000300800 */
[----:B------:R-:W-:-:S02]  /*125a0*/  LEA.HI.X.SX32 R169, R246, R6, 0x2, P1 ;  /* 0x00000006f6a97211 */ /* 0x000fc400008f16ff */
[CC--:B-1----:R-:W-:Y:S01]  /*125b0*/  LEA R166, P4, R247.reuse, R5.reuse, 0x2 ;  /* 0x00000005f7a67211 */ /* 0x0c2fe200078810ff */
[----:B------:R-:W-:Y:S04]  /*125c0*/  STL.64 [R1+0x190], R164 ;  /* 0x000190a401007387 */ /* 0x000fe80000100a00 */
[----:B------:R-:W3:Y:S01]  /*125d0*/  LDL.LU R171, [R1+0x214] ;  /* 0x0002140001ab7983 */ /* 0x000ee20000300800 */
[-C--:B------:R-:W-:Y:S02]  /*125e0*/  LEA.HI.X.SX32 R167, R247, R6.reuse, 0x2, P4 ;  /* 0x00000006f7a77211 */ /* 0x080fe400020f16ff */
[C---:B------:R-:W-:Y:S01]  /*125f0*/  LEA R162, P5, R248.reuse, R5, 0x2 ;  /* 0x00000005f8a27211 */ /* 0x040fe200078a10ff */
[----:B------:R-:W-:Y:S04]  /*12600*/  STL.64 [R1+0x198], R168 ;  /* 0x000198a801007387 */ /* 0x000fe80000100a00 */
[----:B------:R-:W3:Y:S01]  /*12610*/  LDL.LU R182, [R1+0x21c] ;  /* 0x00021c0001b67983 */ /* 0x000ee20000300800 */
[----:B------:R-:W-:-:S03]  /*12620*/  LEA.HI.X.SX32 R163, R248, R6, 0x2, P5 ;  /* 0x00000006f8a37211 */ /* 0x000fc600028f16ff */
[----:B------:R1:W-:Y:S01]  /*12630*/  STL.64 [R1+0x1a0], R166 ;  /* 0x0001a0a601007387 */ /* 0x0003e20000100a00 */
[----:B------:R-:W-:Y:S01]  /*12640*/  IMAD R252, R252, UR4, RZ ;  /* 0x00000004fcfc7c24 */ /* 0x000fe2000f8e02ff */
[----:B------:R-:W-:Y:S02]  /*12650*/  ULDC UR4, c[0x0][0x230] ;  /* 0x00008c0000047ab9 */ /* 0x000fe40000000800 */
[----:B-1----:R-:W3:Y:S04]  /*12660*/  LDL.LU R166, [R1+0x224] ;  /* 0x0002240001a67983 */ /* 0x002ee80000300800 */
[----:B------:R-:W-:Y:S04]  /*12670*/  STL.64 [R1+0x1a8], R162 ;  /* 0x0001a8a201007387 */ /* 0x000fe80000100a00 */
[----:B------:R-:W3:Y:S01]  /*12680*/  LDL.LU R167, [R1+0x22c] ;  /* 0x00022c0001a77983 */ /* 0x000ee20000300800 */
[----:B------:R-:W-:-:S04]  /*12690*/  LEA R8, P3, R252, R5, 0x2 ;  /* 0x00000005fc087211 */ /* 0x000fc800078610ff */
[----:B------:R-:W-:-:S05]  /*126a0*/  LEA.HI.X.SX32 R9, R252, R6, 0x2, P3 ;  /* 0x00000006fc097211 */ /* 0x000fca00018f16ff */
[----:B------:R4:W-:Y:S01]  /*126b0*/  STL.64 [R1+0x1b0], R8 ;  /* 0x0001b00801007387 */ /* 0x0009e20000100a00 */
[----:B--2---:R-:W-:-:S04]  /*126c0*/  LEA R164, P2, R7, R5, 0x2 ;  /* 0x0000000507a47211 */ /* 0x004fc800078410ff */
[----:B------:R-:W-:Y:S02]  /*126d0*/  LEA.HI.X.SX32 R165, R7, R6, 0x2, P2 ;  /* 0x0000000607a57211 */ /* 0x000fe400010f16ff */
[----:B------:R-:W2:Y:S04]  /*126e0*/  LDL.LU R7, [R1+0x234] ;  /* 0x0002340001077983 */ /* 0x000ea80000300800 */
[----:B------:R-:W-:Y:S01]  /*126f0*/  STL.64 [R1+0x1b8], R164 ;  /* 0x0001b8a401007387 */ /* 0x000fe20000100a00 */
[----:B----4-:R-:W-:-:S04]  /*12700*/  LEA R8, P3, R170, R5, 0x2 ;  /* 0x00000005aa087211 */ /* 0x010fc800078610ff */
[-C--:B------:R-:W-:Y:S02]  /*12710*/  LEA.HI.X.SX32 R9, R170, R6.reuse, 0x2, P3 ;  /* 0x00000006aa097211 */ /* 0x080fe400018f16ff */
[CC--:B---3--:R-:W-:Y:S02]  /*12720*/  LEA R176, P1, R172.reuse, R5.reuse, 0x2 ;  /* 0x00000005acb07211 */ /* 0x0c8fe400078210ff */
[CC--:B------:R-:W-:Y:S02]  /*12730*/  LEA R168, P4, R173.reuse, R5.reuse, 0x2 ;  /* 0x00000005ada87211 */ /* 0x0c0fe400078810ff */
[-C--:B------:R-:W-:Y:S02]  /*12740*/  LEA.HI.X.SX32 R177, R172, R6.reuse, 0x2, P1 ;  /* 0x00000006acb17211 */ /* 0x080fe400008f16ff */
[----:B------:R-:W-:Y:S01]  /*12750*/  LEA.HI.X.SX32 R169, R173, R6, 0x2, P4 ;  /* 0x00000006ada97211 */ /* 0x000fe200020f16ff */
[----:B------:R-:W3:Y:S04]  /*12760*/  LDL.LU R172, [R1+0x23c] ;  /* 0x00023c0001ac7983 */ /* 0x000ee80000300800 */
[----:B------:R1:W-:Y:S04]  /*12770*/  STL.64 [R1+0x1c0], R176 ;  /* 0x0001c0b001007387 */ /* 0x0003e80000100a00 */
[----:B------:R-:W4:Y:S04]  /*12780*/  LDL.LU R173, [R1+0x244] ;  /* 0x0002440001ad7983 */ /* 0x000f280000300800 */
[----:B------:R1:W-:Y:S02]  /*12790*/  STL.64 [R1+0x1c8], R168 ;  /* 0x0001c8a801007387 */ /* 0x0003e40000100a00 */
[----:B-1----:R-:W-:-:S02]  /*127a0*/  LEA R176, P1, R11, R5, 0x2 ;  /* 0x000000050bb07211 */ /* 0x002fc400078210ff */
[----:B------:R-:W-:-:S04]  /*127b0*/  LEA R164, P2, R180, R5, 0x2 ;  /* 0x00000005b4a47211 */ /* 0x000fc800078410ff */
[----:B------:R-:W-:Y:S02]  /*127c0*/  LEA.HI.X.SX32 R165, R180, R6, 0x2, P2 ;  /* 0x00000006b4a57211 */ /* 0x000fe400010f16ff */
[----:B------:R-:W-:-:S04]  /*127d0*/  LEA R162, P5, R183, R5, 0x2 ;  /* 0x00000005b7a27211 */ /* 0x000fc800078a10ff */
[-C--:B------:R-:W-:Y:S02]  /*127e0*/  LEA.HI.X.SX32 R163, R183, R6.reuse, 0x2, P5 ;  /* 0x00000006b7a37211 */ /* 0x080fe400028f16ff */
[----:B------:R-:W4:Y:S04]  /*127f0*/  LDL.LU R183, [R1+0x24c] ;  /* 0x00024c0001b77983 */ /* 0x000f280000300800 */
        /* <DEDUP_REMOVED lines=8> */
[----:B------:R-:W-:-:S04]  /*12880*/  LEA R168, P4, R10, R5, 0x2 ;  /* 0x000000050aa87211 */ /* 0x000fc800078810ff */
[----:B------:R-:W-:Y:S02]  /*12890*/  LEA.HI.X.SX32 R169, R10, R6, 0x2, P4 ;  /* 0x000000060aa97211 */ /* 0x000fe400020f16ff */
[----:B------:R-:W4:Y:S01]  /*128a0*/  LDL.LU R10, [R1+0x26c] ;  /* 0x00026c00010a7983 */ /* 0x000f220000300800 */
[----:B-1----:R-:W-:-:S04]  /*128b0*/  LEA R162, P5, R181, R5, 0x2 ;  /* 0x00000005b5a27211 */ /* 0x002fc800078a10ff */
[-C--:B------:R-:W-:Y:S02]  /*128c0*/  LEA.HI.X.SX32 R163, R181, R6.reuse, 0x2, P5 ;  /* 0x00000006b5a37211 */ /* 0x080fe400028f16ff */
[CC--:B------:R-:W-:Y:S01]  /*128d0*/  LEA R8, P3, R178.reuse, R5.reuse, 0x2 ;  /* 0x00000005b2087211 */ /* 0x0c0fe200078610ff */
[----:B------:R1:W-:Y:S03]  /*128e0*/  STL.64 [R1+0x1f0], R168 ;  /* 0x0001f0a801007387 */ /* 0x0003e60000100a00 */
[----:B------:R-:W-:Y:S01]  /*128f0*/  LEA.HI.X.SX32 R9, R178, R6, 0x2, P3 ;  /* 0x00000006b2097211 */ /* 0x000fe200018f16ff */
[----:B------:R-:W4:Y:S01]  /*12900*/  LDL.LU R181, [R1+0x274] ;  /* 0x0002740001b57983 */ /* 0x000f220000300800 */
[----:B------:R-:W-:-:S03]  /*12910*/  LEA R164, P2, R179, R5, 0x2 ;  /* 0x00000005b3a47211 */ /* 0x000fc600078410ff */
[----:B------:R1:W-:Y:S01]  /*12920*/  STL.64 [R1+0x1f8], R162 ;  /* 0x0001f8a201007387 */ /* 0x0003e20000100a00 */
[----:B------:R-:W-:-:S03]  /*12930*/  LEA.HI.X.SX32 R165, R179, R6, 0x2, P2 ;  /* 0x00000006b3a57211 */ /* 0x000fc600010f16ff */
[----:B------:R-:W4:Y:S01]  /*12940*/  LDL.LU R178, [R1+0x27c] ;  /* 0x00027c0001b27983 */ /* 0x000f220000300800 */
[----:B------:R-:W-:-:S03]  /*12950*/  LEA R176, P1, R171, R5, 0x2 ;  /* 0x00000005abb07211 */ /* 0x000fc600078210ff */
[----:B------:R1:W-:Y:S04]  /*12960*/  STL.64 [R1+0x200], R8 ;  /* 0x0002000801007387 */ /* 0x0003e80000100a00 */
[----:B------:R-:W4:Y:S01]  /*12970*/  LDL.LU R179, [R1+0x284] ;  /* 0x0002840001b37983 */ /* 0x000f220000300800 */
[-C--:B------:R-:W-:Y:S02]  /*12980*/  LEA.HI.X.SX32 R177, R171, R6.reuse, 0x2, P1 ;  /* 0x00000006abb17211 */ /* 0x080fe400008f16ff */
[C---:B-1----:R-:W-:Y:S01]  /*12990*/  LEA R168, P4, R182.reuse, R5, 0x2 ;  /* 0x00000005b6a87211 */ /* 0x042fe200078810ff */
[----:B------:R2:W-:Y:S04]  /*129a0*/  STL.64 [R1+0x208], R164 ;  /* 0x000208a401007387 */ /* 0x0005e80000100a00 */
[----:B------:R-:W4:Y:S01]  /*129b0*/  LDL.LU R171, [R1+0x28c] ;  /* 0x00028c0001ab7983 */ /* 0x000f220000300800 */
[----:B------:R-:W-:-:S03]  /*129c0*/  LEA.HI.X.SX32 R169, R182, R6, 0x2, P4 ;  /* 0x00000006b6a97211 */ /* 0x000fc600020f16ff */
[----:B------:R3:W-:Y:S04]  /*129d0*/  STL.64 [R1+0x210], R176 ;  /* 0x000210b001007387 */ /* 0x0007e80000100a00 */
[----:B------:R-:W4:Y:S01]  /*129e0*/  LDL.LU R182, [R1+0x294] ;  /* 0x0002940001b67983 */ /* 0x000f220000300800 */
[----:B------:R-:W-:-:S03]  /*129f0*/  LEA R162, P5, R166, R5, 0x2 ;  /* 0x00000005a6a27211 */ /* 0x000fc600078a10ff */
[----:B------:R4:W-:Y:S01]  /*12a00*/  STL.64 [R1+0x218], R168 ;  /* 0x000218a801007387 */ /* 0x0009e20000100a00 */
[----:B------:R-:W-:-:S03]  /*12a10*/  LEA.HI.X.SX32 R163, R166, R6, 0x2, P5 ;  /* 0x00000006a6a37211 */ /* 0x000fc600028f16ff */
[----:B------:R-:W4:Y:S01]  /*12a20*/  LDL.LU R166, [R1+0x29c] ;  /* 0x00029c0001a67983 */ /* 0x000f220000300800 */
[----:B------:R-:W-:-:S03]  /*12a30*/  LEA R8, P3, R167, R5, 0x2 ;  /* 0x00000005a7087211 */ /* 0x000fc600078610ff */
[----:B------:R1:W-:Y:S01]  /*12a40*/  STL.64 [R1+0x220], R162 ;  /* 0x000220a201007387 */ /* 0x0003e20000100a00 */
[----:B------:R-:W-:-:S03]  /*12a50*/  LEA.HI.X.SX32 R9, R167, R6, 0x2, P3 ;  /* 0x00000006a7097211 */ /* 0x000fc600018f16ff */
[----:B------:R-:W4:Y:S04]  /*12a60*/  LDL.LU R167, [R1+0x2a4] ;  /* 0x0002a40001a77983 */ /* 0x000f280000300800 */
[----:B------:R1:W-:Y:S01]  /*12a70*/  STL.64 [R1+0x228], R8 ;  /* 0x0002280801007387 */ /* 0x0003e20000100a00 */
[----:B--2---:R-:W-:-:S04]  /*12a80*/  LEA R164, P2, R7, R5, 0x2 ;  /* 0x0000000507a47211 */ /* 0x004fc800078410ff */
[----:B------:R-:W-:Y:S02]  /*12a90*/  LEA.HI.X.SX32 R165, R7, R6, 0x2, P2 ;  /* 0x0000000607a57211 */ /* 0x000fe400010f16ff */
[----:B------:R-:W2:Y:S04]  /*12aa0*/  LDL.LU R7, [R1+0x2ac] ;  /* 0x0002ac0001077983 */ /* 0x000ea80000300800 */
[----:B------:R1:W-:Y:S01]  /*12ab0*/  STL.64 [R1+0x230], R164 ;  /* 0x000230a401007387 */ /* 0x0003e20000100a00 */
[----:B---3--:R-:W-:-:S04]  /*12ac0*/  LEA R176, P1, R172, R5, 0x2 ;  /* 0x00000005acb07211 */ /* 0x008fc800078210ff */
[----:B------:R-:W-:Y:S02]  /*12ad0*/  LEA.HI.X.SX32 R177, R172, R6, 0x2, P1 ;  /* 0x00000006acb17211 */ /* 0x000fe400008f16ff */
[----:B------:R-:W3:Y:S01]  /*12ae0*/  LDL.LU R172, [R1+0x2b4] ;  /* 0x0002b40001ac7983 */ /* 0x000ee20000300800 */
[----:B----4-:R-:W-:-:S04]  /*12af0*/  LEA R168, P4, R173, R5, 0x2 ;  /* 0x00000005ada87211 */ /* 0x010fc800078810ff */
[----:B------:R-:W-:Y:S01]  /*12b00*/  LEA.HI.X.SX32 R169, R173, R6, 0x2, P4 ;  /* 0x00000006ada97211 */ /* 0x000fe200020f16ff */
[----:B------:R4:W-:Y:S04]  /*12b10*/  STL.64 [R1+0x238], R176 ;  /* 0x000238b001007387 */ /* 0x0009e80000100a00 */
[----:B------:R-:W3:Y:S04]  /*12b20*/  LDL.LU R173, [R1+0x2bc] ;  /* 0x0002bc0001ad7983 */ /* 0x000ee80000300800 */
[----:B------:R4:W-:Y:S01]  /*12b30*/  STL.64 [R1+0x240], R168 ;  /* 0x000240a801007387 */ /* 0x0009e20000100a00 */
[----:B-1----:R-:W-:-:S04]  /*12b40*/  LEA R162, P5, R183, R5, 0x2 ;  /* 0x00000005b7a27211 */ /* 0x002fc800078a10ff */
[----:B------:R-:W-:Y:S02]  /*12b50*/  LEA.HI.X.SX32 R163, R183, R6, 0x2, P5 ;  /* 0x00000006b7a37211 */ /* 0x000fe400028f16ff */
[----:B------:R-:W3:Y:S01]  /*12b60*/  LDL.LU R183, [R1+0x2c4] ;  /* 0x0002c40001b77983 */ /* 0x000ee20000300800 */
[----:B------:R-:W-:-:S04]  /*12b70*/  LEA R8, P3, R170, R5, 0x2 ;  /* 0x00000005aa087211 */ /* 0x000fc800078610ff */
[-C--:B------:R-:W-:Y:S02]  /*12b80*/  LEA.HI.X.SX32 R9, R170, R6.reuse, 0x2, P3 ;  /* 0x00000006aa097211 */ /* 0x080fe400018f16ff */
[CC--:B------:R-:W-:Y:S01]  /*12b90*/  LEA R164, P2, R180.reuse, R5.reuse, 0x2 ;  /* 0x00000005b4a47211 */ /* 0x0c0fe200078410ff */
[----:B------:R1:W-:Y:S03]  /*12ba0*/  STL.64 [R1+0x248], R162 ;  /* 0x000248a201007387 */ /* 0x0003e60000100a00 */
[----:B------:R-:W-:Y:S01]  /*12bb0*/  LEA.HI.X.SX32 R165, R180, R6, 0x2, P2 ;  /* 0x00000006b4a57211 */ /* 0x000fe200010f16ff */
[----:B------:R-:W3:Y:S01]  /*12bc0*/  LDL.LU R170, [R1+0x2cc] ;  /* 0x0002cc0001aa7983 */ /* 0x000ee20000300800 */
[----:B----4-:R-:W-:-:S03]  /*12bd0*/  LEA R176, P1, R11, R5, 0x2 ;  /* 0x000000050bb07211 */ /* 0x010fc600078210ff */
[----:B------:R4:W-:Y:S01]  /*12be0*/  STL.64 [R1+0x250], R8 ;  /* 0x0002500801007387 */ /* 0x0009e20000100a00 */
[----:B------:R-:W-:-:S03]  /*12bf0*/  LEA.HI.X.SX32 R177, R11, R6, 0x2, P1 ;  /* 0x000000060bb17211 */ /* 0x000fc600008f16ff */
[----:B------:R-:W3:Y:S04]  /*12c00*/  LDL.LU R180, [R1+0x2d4] ;  /* 0x0002d40001b47983 */ /* 0x000ee80000300800 */
[----:B------:R4:W-:Y:S04]  /*12c10*/  STL.64 [R1+0x258], R164 ;  /* 0x000258a401007387 */ /* 0x0009e80000100a00 */
[----:B------:R-:W3:Y:S04]  /*12c20*/  LDL.LU R11, [R1+0x2dc] ;  /* 0x0002dc00010b7983 */ /* 0x000ee80000300800 */
[----:B------:R4:W-:Y:S01]  /*12c30*/  STL.64 [R1+0x260], R176 ;  /* 0x000260b001007387 */ /* 0x0009e20000100a00 */
[----:B------:R-:W-:-:S04]  /*12c40*/  LEA R168, P4, R10, R5, 0x2 ;  /* 0x000000050aa87211 */ /* 0x000fc800078810ff */
[----:B------:R-:W-:Y:S02]  /*12c50*/  LEA.HI.X.SX32 R169, R10, R6, 0x2, P4 ;  /* 0x000000060aa97211 */ /* 0x000fe400020f16ff */
[----:B------:R-:W3:Y:S01]  /*12c60*/  LDL.LU R10, [R1+0x2e4] ;  /* 0x0002e400010a7983 */ /* 0x000ee20000300800 */
[----:B-1----:R-:W-:-:S03]  /*12c70*/  LEA R162, P5, R181, R5, 0x2 ;  /* 0x00000005b5a27211 */ /* 0x002fc600078a10ff */
[----:B------:R1:W-:Y:S01]  /*12c80*/  STL.64 [R1+0x268], R168 ;  /* 0x000268a801007387 */ /* 0x0003e20000100a00 */
[----:B------:R-:W-:-:S03]  /*12c90*/  LEA.HI.X.SX32 R163, R181, R6, 0x2, P5 ;  /* 0x00000006b5a37211 */ /* 0x000fc600028f16ff */
[----:B------:R-:W3:Y:S01]  /*12ca0*/  LDL.LU R181, [R1+0x2ec] ;  /* 0x0002ec0001b57983 */ /* 0x000ee20000300800 */
[----:B----4-:R-:W-:-:S04]  /*12cb0*/  LEA R8, P3, R178, R5, 0x2 ;  /* 0x00000005b2087211 */ /* 0x010fc800078610ff */
[-C--:B------:R-:W-:Y:S02]  /*12cc0*/  LEA.HI.X.SX32 R9, R178, R6.reuse, 0x2, P3 ;  /* 0x00000006b2097211 */ /* 0x080fe400018f16ff */
[CC--:B------:R-:W-:Y:S01]  /*12cd0*/  LEA R164, P2, R179.reuse, R5.reuse, 0x2 ;  /* 0x00000005b3a47211 */ /* 0x0c0fe200078410ff */
[----:B------:R4:W-:Y:S03]  /*12ce0*/  STL.64 [R1+0x270], R162 ;  /* 0x000270a201007387 */ /* 0x0009e60000100a00 */
[----:B------:R-:W-:Y:S01]  /*12cf0*/  LEA.HI.X.SX32 R165, R179, R6, 0x2, P2 ;  /* 0x00000006b3a57211 */ /* 0x000fe200010f16ff */
[----:B------:R-:W3:Y:S01]  /*12d00*/  LDL.LU R178, [R1+0x2f4] ;  /* 0x0002f40001b27983 */ /* 0x000ee20000300800 */
[----:B------:R-:W-:-:S03]  /*12d10*/  LEA R176, P1, R171, R5, 0x2 ;  /* 0x00000005abb07211 */ /* 0x000fc600078210ff */
[----:B------:R4:W-:Y:S01]  /*12d20*/  STL.64 [R1+0x278], R8 ;  /* 0x0002780801007387 */ /* 0x0009e20000100a00 */
[----:B------:R-:W-:-:S03]  /*12d30*/  LEA.HI.X.SX32 R177, R171, R6, 0x2, P1 ;  /* 0x00000006abb17211 */ /* 0x000fc600008f16ff */
[----:B------:R-:W3:Y:S01]  /*12d40*/  LDL.LU R179, [R1+0x2fc] ;  /* 0x0002fc0001b37983 */ /* 0x000ee20000300800 */
[----:B-1----:R-:W-:-:S03]  /*12d50*/  LEA R168, P4, R182, R5, 0x2 ;  /* 0x00000005b6a87211 */ /* 0x002fc600078810ff */
[----:B------:R2:W-:Y:S04]  /*12d60*/  STL.64 [R1+0x280], R164 ;  /* 0x000280a401007387 */ /* 0x0005e80000100a00 */
[----:B------:R-:W3:Y:S01]  /*12d70*/  LDL.LU R171, [R1+0x304] ;  /* 0x0003040001ab7983 */ /* 0x000ee20000300800 */
[----:B------:R-:W-:-:S03]  /*12d80*/  LEA.HI.X.SX32 R169, R182, R6, 0x2, P4 ;  /* 0x00000006b6a97211 */ /* 0x000fc600020f16ff */
[----:B------:R3:W-:Y:S01]  /*12d90*/  STL.64 [R1+0x288], R176 ;  /* 0x000288b001007387 */ /* 0x0007e20000100a00 */
[----:B----4-:R-:W-:-:S03]  /*12da0*/  LEA R162, P5, R166, R5, 0x2 ;  /* 0x00000005a6a27211 */ /* 0x010fc600078a10ff */
[----:B------:R-:W4:Y:S01]  /*12db0*/  LDL.LU R182, [R1+0x30c] ;  /* 0x00030c0001b67983 */ /* 0x000f220000300800 */
[----:B------:R-:W-:-:S03]  /*12dc0*/  LEA.HI.X.SX32 R163, R166, R6, 0x2, P5 ;  /* 0x00000006a6a37211 */ /* 0x000fc600028f16ff */
[----:B------:R1:W-:Y:S01]  /*12dd0*/  STL.64 [R1+0x290], R168 ;  /* 0x000290a801007387 */ /* 0x0003e20000100a00 */
[----:B------:R-:W-:-:S03]  /*12de0*/  LEA R8, P3, R167, R5, 0x2 ;  /* 0x00000005a7087211 */ /* 0x000fc600078610ff */
[----:B------:R-:W4:Y:S01]  /*12df0*/  LDL.LU R166, [R1+0x314] ;  /* 0x0003140001a67983 */ /* 0x000f220000300800 */
[----:B------:R-:W-:-:S03]  /*12e00*/  LEA.HI.X.SX32 R9, R167, R6, 0x2, P3 ;  /* 0x00000006a7097211 */ /* 0x000fc600018f16ff */
[----:B------:R1:W-:Y:S04]  /*12e10*/  STL.64 [R1+0x298], R162 ;  /* 0x000298a201007387 */ /* 0x0003e80000100a00 */
        /* <DEDUP_REMOVED lines=9> */
[----:B-1----:R-:W-:-:S03]  /*12eb0*/  LEA R168, P4, R173, R5, 0x2 ;  /* 0x00000005ada87211 */ /* 0x002fc600078810ff */
[----:B------:R1:W-:Y:S01]  /*12ec0*/  STL.64 [R1+0x2b0], R176 ;  /* 0x0002b0b001007387 */ /* 0x0003e20000100a00 */
[----:B------:R-:W-:-:S03]  /*12ed0*/  LEA.HI.X.SX32 R169, R173, R6, 0x2, P4 ;  /* 0x00000006ada97211 */ /* 0x000fc600020f16ff */
[----:B------:R-:W3:Y:S04]  /*12ee0*/  LDL.LU R173, [R1+0x334] ;  /* 0x0003340001ad7983 */ /* 0x000ee80000300800 */
[----:B------:R1:W-:Y:S01]  /*12ef0*/  STL.64 [R1+0x2b8], R168 ;  /* 0x0002b8a801007387 */ /* 0x0003e20000100a00 */
[----:B------:R-:W-:-:S04]  /*12f00*/  LEA R162, P5, R183, R5, 0x2 ;  /* 0x00000005b7a27211 */ /* 0x000fc800078a10ff */
[----:B------:R-:W-:Y:S02]  /*12f10*/  LEA.HI.X.SX32 R163, R183, R6, 0x2, P5 ;  /* 0x00000006b7a37211 */ /* 0x000fe400028f16ff */
[----:B------:R-:W3:Y:S01]  /*12f20*/  LDL.LU R183, [R1+0x33c] ;  /* 0x00033c0001b77983 */ /* 0x000ee20000300800 */
[----:B------:R-:W-:-:S03]  /*12f30*/  LEA R8, P3, R170, R5, 0x2 ;  /* 0x00000005aa087211 */ /* 0x000fc600078610ff */
[----:B------:R1:W-:Y:S01]  /*12f40*/  STL.64 [R1+0x2c0], R162 ;  /* 0x0002c0a201007387 */ /* 0x0003e20000100a00 */
[----:B------:R-:W-:-:S03]  /*12f50*/  LEA.HI.X.SX32 R9, R170, R6, 0x2, P3 ;  /* 0x00000006aa097211 */ /* 0x000fc600018f16ff */
[----:B------:R-:W3:Y:S01]  /*12f60*/  LDL.LU R170, [R1+0x344] ;  /* 0x0003440001aa7983 */ /* 0x000ee20000300800 */
[----:B------:R-:W-:-:S04]  /*12f70*/  LEA R164, P2, R180, R5, 0x2 ;  /* 0x00000005b4a47211 */ /* 0x000fc800078410ff */
[-C--:B------:R-:W-:Y:S02]  /*12f80*/  LEA.HI.X.SX32 R165, R180, R6.reuse, 0x2, P2 ;  /* 0x00000006b4a57211 */ /* 0x080fe400010f16ff */
[CC--:B-1----:R-:W-:Y:S01]  /*12f90*/  LEA R176, P1, R11.reuse, R5.reuse, 0x2 ;  /* 0x000000050bb07211 */ /* 0x0c2fe200078210ff */
[----:B------:R1:W-:Y:S03]  /*12fa0*/  STL.64 [R1+0x2c8], R8 ;  /* 0x0002c80801007387 */ /* 0x0003e60000100a00 */
[----:B------:R-:W-:Y:S01]  /*12fb0*/  LEA.HI.X.SX32 R177, R11, R6, 0x2, P1 ;  /* 0x000000060bb17211 */ /* 0x000fe200008f16ff */
[----:B------:R-:W3:Y:S04]  /*12fc0*/  LDL.LU R180, [R1+0x34c] ;  /* 0x00034c0001b47983 */ /* 0x000ee80000300800 */
[----:B------:R1:W-:Y:S04]  /*12fd0*/  STL.64 [R1+0x2d0], R164 ;  /* 0x0002d0a401007387 */ /* 0x0003e80000100a00 */
        /* <DEDUP_REMOVED lines=9> */
[----:B-1----:R-:W-:-:S03]  /*13070*/  LEA R8, P3, R178, R5, 0x2 ;  /* 0x00000005b2087211 */ /* 0x002fc600078610ff */
[----:B------:R1:W-:Y:S01]  /*13080*/  STL.64 [R1+0x2e8], R162 ;  /* 0x0002e8a201007387 */ /* 0x0003e20000100a00 */
[----:B------:R-:W-:-:S03]  /*13090*/  LEA.HI.X.SX32 R9, R178, R6, 0x2, P3 ;  /* 0x00000006b2097211 */ /* 0x000fc600018f16ff */
        /* <DEDUP_REMOVED lines=10> */
[----:B------:R-:W4:Y:S01]  /*13140*/  LDL.LU R171, [R1+0x37c] ;  /* 0x00037c0001ab7983 */ /* 0x000f220000300800 */
[----:B-1----:R-:W-:-:S03]  /*13150*/  LEA R162, P5, R166, R5, 0x2 ;  /* 0x00000005a6a27211 */ /* 0x002fc600078a10ff */
[----:B------:R3:W-:Y:S04]  /*13160*/  STL.64 [R1+0x300], R176 ;  /* 0x000300b001007387 */ /* 0x0007e80000100a00 */
[----:B------:R-:W4:Y:S01]  /*13170*/  LDL.LU R185, [R1+0x384] ;  /* 0x0003840001b97983 */ /* 0x000f220000300800 */
[-C--:B------:R-:W-:Y:S02]  /*13180*/  LEA.HI.X.SX32 R163, R166, R6.reuse, 0x2, P5 ;  /* 0x00000006a6a37211 */ /* 0x080fe400028f16ff */
[C---:B------:R-:W-:Y:S01]  /*13190*/  LEA R8, P3, R167.reuse, R5, 0x2 ;  /* 0x00000005a7087211 */ /* 0x040fe200078610ff */
[----:B------:R1:W-:Y:S04]  /*131a0*/  STL.64 [R1+0x308], R168 ;  /* 0x000308a801007387 */ /* 0x0003e80000100a00 */
        /* <DEDUP_REMOVED lines=16> */
[----:B------:R1:W-:Y:S04]  /*132b0*/  STL.64 [R1+0x330], R168 ;  /* 0x000330a801007387 */ /* 0x0003e80000100a00 */
[----:B------:R-:W3:Y:S01]  /*132c0*/  LDL.LU R182, [R1+0x3b4] ;  /* 0x0003b40001b67983 */ /* 0x000ee20000300800 */
[----:B------:R-:W-:-:S04]  /*132d0*/  LEA R162, P5, R183, R5, 0x2 ;  /* 0x00000005b7a27211 */ /* 0x000fc800078a10ff */
[----:B------:R-:W-:Y:S02]  /*132e0*/  LEA.HI.X.SX32 R163, R183, R6, 0x2, P5 ;  /* 0x00000006b7a37211 */ /* 0x000fe400028f16ff */
[----:B------:R-:W-:-:S03]  /*132f0*/  LEA R8, P3, R170, R5, 0x2 ;  /* 0x00000005aa087211 */ /* 0x000fc600078610ff */
[----:B------:R1:W-:Y:S01]  /*13300*/  STL.64 [R1+0x338], R162 ;  /* 0x000338a201007387 */ /* 0x0003e20000100a00 */
[----:B------:R-:W-:-:S03]  /*13310*/  LEA.HI.X.SX32 R9, R170, R6, 0x2, P3 ;  /* 0x00000006aa097211 */ /* 0x000fc600018f16ff */
[----:B------:R-:W3:Y:S01]  /*13320*/  LDL.LU R170, [R1+0x3bc] ;  /* 0x0003bc0001aa7983 */ /* 0x000ee20000300800 */
[----:B------:R-:W-:-:S03]  /*13330*/  LEA R164, P2, R180, R5, 0x2 ;  /* 0x00000005b4a47211 */ /* 0x000fc600078410ff */
[----:B------:R1:W-:Y:S01]  /*13340*/  STL.64 [R1+0x340], R8 ;  /* 0x0003400801007387 */ /* 0x0003e20000100a00 */
[----:B------:R-:W-:-:S03]  /*13350*/  LEA.HI.X.SX32 R165, R180, R6, 0x2, P2 ;  /* 0x00000006b4a57211 */ /* 0x000fc600010f16ff */
[----:B------:R-:W3:Y:S01]  /*13360*/  LDL.LU R180, [R1+0x3c4] ;  /* 0x0003c40001b47983 */ /* 0x000ee20000300800 */
[----:B-1----:R-:W-:-:S04]  /*13370*/  LEA R176, P1, R11, R5, 0x2 ;  /* 0x000000050bb07211 */ /* 0x002fc800078210ff */
[----:B------:R-:W-:Y:S01]  /*13380*/  LEA.HI.X.SX32 R177, R11, R6, 0x2, P1 ;  /* 0x000000060bb17211 */ /* 0x000fe200008f16ff */
[----:B------:R1:W-:Y:S04]  /*13390*/  STL.64 [R1+0x348], R164 ;  /* 0x000348a401007387 */ /* 0x0003e80000100a00 */
[----:B------:R-:W3:Y:S04]  /*133a0*/  LDL.LU R11, [R1+0x3cc] ;  /* 0x0003cc00010b7983 */ /* 0x000ee80000300800 */
[----:B------:R4:W-:Y:S01]  /*133b0*/  STL.64 [R1+0x350], R176 ;  /* 0x000350b001007387 */ /* 0x0009e20000100a00 */
[----:B------:R-:W-:-:S04]  /*133c0*/  LEA R168, P4, R10, R5, 0x2 ;  /* 0x000000050aa87211 */ /* 0x000fc800078810ff */
[----:B------:R-:W-:Y:S02]  /*133d0*/  LEA.HI.X.SX32 R169, R10, R6, 0x2, P4 ;  /* 0x000000060aa97211 */ /* 0x000fe400020f16ff */
[----:B------:R-:W3:Y:S04]  /*133e0*/  LDL.LU R10, [R1+0x3d4] ;  /* 0x0003d400010a7983 */ /* 0x000ee80000300800 */
[----:B------:R4:W-:Y:S01]  /*133f0*/  STL.64 [R1+0x358], R168 ;  /* 0x000358a801007387 */ /* 0x0009e20000100a00 */
[----:B------:R-:W-:-:S04]  /*13400*/  LEA R162, P5, R181, R5, 0x2 ;  /* 0x00000005b5a27211 */ /* 0x000fc800078a10ff */
[----:B------:R-:W-:Y:S02]  /*13410*/  LEA.HI.X.SX32 R163, R181, R6, 0x2, P5 ;  /* 0x00000006b5a37211 */ /* 0x000fe400028f16ff */
[----:B------:R-:W3:Y:S04]  /*13420*/  LDL.LU R181, [R1+0x3dc] ;  /* 0x0003dc0001b57983 */ /* 0x000ee80000300800 */
[----:B------:R4:W-:Y:S04]  /*13430*/  STL.64 [R1+0x360], R162 ;  /* 0x000360a201007387 */ /* 0x0009e80000100a00 */
[----:B------:R-:W3:Y:S01]  /*13440*/  LDL.LU R183, [R1+0x3e4] ;  /* 0x0003e40001b77983 */ /* 0x000ee20000300800 */
        /* <DEDUP_REMOVED lines=16> */
[----:B------:R3:W-:Y:S01]  /*13550*/  STL.64 [R1+0x380], R168 ;  /* 0x000380a801007387 */ /* 0x0007e20000100a00 */
[----:B-1----:R-:W-:-:S03]  /*13560*/  LEA R8, P3, R167, R5, 0x2 ;  /* 0x00000005a7087211 */ /* 0x002fc600078610ff */
[----:B------:R-:W4:Y:S01]  /*13570*/  LDL.LU R166, [R1+0x404] ;  /* 0x0004040001a67983 */ /* 0x000f220000300800 */
[----:B------:R-:W-:-:S03]  /*13580*/  LEA.HI.X.SX32 R9, R167, R6, 0x2, P3 ;  /* 0x00000006a7097211 */ /* 0x000fc600018f16ff */
[----:B------:R1:W-:Y:S04]  /*13590*/  STL.64 [R1+0x388], R162 ;  /* 0x000388a201007387 */ /* 0x0003e80000100a00 */
[----:B------:R-:W4:Y:S01]  /*135a0*/  LDL.LU R167, [R1+0x40c] ;  /* 0x00040c0001a77983 */ /* 0x000f220000300800 */
[----:B--2---:R-:W-:-:S03]  /*135b0*/  LEA R164, P2, R7, R5, 0x2 ;  /* 0x0000000507a47211 */ /* 0x004fc600078410ff */
[----:B------:R2:W-:Y:S01]  /*135c0*/  STL.64 [R1+0x390], R8 ;  /* 0x0003900801007387 */ /* 0x0005e20000100a00 */
[----:B------:R-:W-:-:S03]  /*135d0*/  LEA.HI.X.SX32 R165, R7, R6, 0x2, P2 ;  /* 0x0000000607a57211 */ /* 0x000fc600010f16ff */
[----:B------:R-:W4:Y:S04]  /*135e0*/  LDL.LU R7, [R1+0x414] ;  /* 0x0004140001077983 */ /* 0x000f280000300800 */
[----:B------:R2:W-:Y:S01]  /*135f0*/  STL.64 [R1+0x398], R164 ;  /* 0x000398a401007387 */ /* 0x0005e20000100a00 */
[----:B---3--:R-:W-:-:S04]  /*13600*/  LEA R176, P1, R172, R5, 0x2 ;  /* 0x00000005acb07211 */ /* 0x008fc800078210ff */
[----:B------:R-:W-:Y:S02]  /*13610*/  LEA.HI.X.SX32 R177, R172, R6, 0x2, P1 ;  /* 0x00000006acb17211 */ /* 0x000fe400008f16ff */
        /* <DEDUP_REMOVED lines=10> */
[----:B--2---:R-:W-:-:S04]  /*136c0*/  LEA R8, P3, R170, R5, 0x2 ;  /* 0x00000005aa087211 */ /* 0x004fc800078610ff */
[----:B------:R-:W-:Y:S02]  /*136d0*/  LEA.HI.X.SX32 R9, R170, R6, 0x2, P3 ;  /* 0x00000006aa097211 */ /* 0x000fe400018f16ff */
[----:B------:R-:W2:Y:S01]  /*136e0*/  LDL.LU R170, [R1+0x434] ;  /* 0x0004340001aa7983 */ /* 0x000ea20000300800 */
[----:B------:R-:W-:-:S04]  /*136f0*/  LEA R164, P2, R180, R5, 0x2 ;  /* 0x00000005b4a47211 */ /* 0x000fc800078410ff */
[----:B------:R-:W-:Y:S01]  /*13700*/  LEA.HI.X.SX32 R165, R180, R6, 0x2, P2 ;  /* 0x00000006b4a57211 */ /* 0x000fe200010f16ff */
[----:B------:R1:W-:Y:S01]  /*13710*/  STL.64 [R1+0x3b8], R8 ;  /* 0x0003b80801007387 */ /* 0x0003e20000100a00 */
[----:B------:R-:W-:-:S03]  /*13720*/  LEA R176, P1, R11, R5, 0x2 ;  /* 0x000000050bb07211 */ /* 0x000fc600078210ff */
[----:B------:R1:W-:Y:S01]  /*13730*/  STL.64 [R1+0x3c0], R164 ;  /* 0x0003c0a401007387 */ /* 0x0003e20000100a00 */
[----:B------:R-:W-:-:S03]  /*13740*/  LEA.HI.X.SX32 R177, R11, R6, 0x2, P1 ;  /* 0x000000060bb17211 */ /* 0x000fc600008f16ff */
[----:B------:R-:W2:Y:S04]  /*13750*/  LDL.LU R11, [R1+0x43c] ;  /* 0x00043c00010b7983 */ /* 0x000ea80000300800 */
[----:B------:R-:W-:Y:S01]  /*13760*/  STL.64 [R1+0x3c8], R176 ;  /* 0x0003c8b001007387 */ /* 0x000fe20000100a00 */
[----:B-1----:R-:W-:-:S04]  /*13770*/  LEA R168, P4, R10, R5, 0x2 ;  /* 0x000000050aa87211 */ /* 0x002fc800078810ff */
[----:B------:R-:W-:Y:S02]  /*13780*/  LEA.HI.X.SX32 R169, R10, R6, 0x2, P4 ;  /* 0x000000060aa97211 */ /* 0x000fe400020f16ff */
[----:B------:R-:W2:Y:S01]  /*13790*/  LDL.LU R10, [R1+0x444] ;  /* 0x00044400010a7983 */ /* 0x000ea20000300800 */
[----:B------:R-:W-:-:S04]  /*137a0*/  LEA R162, P5, R181, R5, 0x2 ;  /* 0x00000005b5a27211 */ /* 0x000fc800078a10ff */
[----:B------:R-:W-:Y:S01]  /*137b0*/  LEA.HI.X.SX32 R163, R181, R6, 0x2, P5 ;  /* 0x00000006b5a37211 */ /* 0x000fe200028f16ff */
[----:B------:R-:W-:Y:S01]  /*137c0*/  STL.64 [R1+0x3d0], R168 ;  /* 0x0003d0a801007387 */ /* 0x000fe20000100a00 */
[----:B------:R-:W-:-:S03]  /*137d0*/  LEA R8, P3, R183, R5, 0x2 ;  /* 0x00000005b7087211 */ /* 0x000fc600078610ff */
[----:B------:R1:W-:Y:S01]  /*137e0*/  STL.64 [R1+0x3d8], R162 ;  /* 0x0003d8a201007387 */ /* 0x0003e20000100a00 */
[----:B------:R-:W-:Y:S02]  /*137f0*/  LEA.HI.X.SX32 R9, R183, R6, 0x2, P3 ;  /* 0x00000006b7097211 */ /* 0x000fe400018f16ff */
[----:B------:R-:W-:-:S04]  /*13800*/  LEA R164, P2, R178, R5, 0x2 ;  /* 0x00000005b2a47211 */ /* 0x000fc800078410ff */
[----:B------:R-:W-:Y:S01]  /*13810*/  LEA.HI.X.SX32 R165, R178, R6, 0x2, P2 ;  /* 0x00000006b2a57211 */ /* 0x000fe200010f16ff */
[----:B-1----:R-:W2:Y:S04]  /*13820*/  LDL.LU R162, [R1+0x44c] ;  /* 0x00044c0001a27983 */ /* 0x002ea80000300800 */
[----:B------:R-:W2:Y:S04]  /*13830*/  LDL.LU R163, [R1+0x454] ;  /* 0x0004540001a37983 */ /* 0x000ea80000300800 */
[----:B------:R-:W2:Y:S01]  /*13840*/  LDL.LU R185, [R1+0x45c] ;  /* 0x00045c0001b97983 */ /* 0x000ea20000300800 */
[----:B------:R-:W-:-:S03]  /*13850*/  LEA R176, P1, R179, R5, 0x2 ;  /* 0x00000005b3b07211 */ /* 0x000fc600078210ff */
[----:B------:R1:W-:Y:S01]  /*13860*/  STL.64 [R1+0x3e0], R8 ;  /* 0x0003e00801007387 */ /* 0x0003e20000100a00 */
[----:B------:R-:W-:-:S03]  /*13870*/  LEA.HI.X.SX32 R177, R179, R6, 0x2, P1 ;  /* 0x00000006b3b17211 */ /* 0x000fc600008f16ff */
[----:B------:R-:W2:Y:S01]  /*13880*/  LDL.LU R182, [R1+0x464] ;  /* 0x0004640001b67983 */ /* 0x000ea20000300800 */
[----:B----4-:R-:W-:-:S03]  /*13890*/  LEA R168, P4, R171, R5, 0x2 ;  /* 0x00000005aba87211 */ /* 0x010fc600078810ff */
[----:B------:R-:W-:Y:S01]  /*138a0*/  STL.64 [R1+0x3e8], R164 ;  /* 0x0003e8a401007387 */ /* 0x000fe20000100a00 */
[----:B------:R-:W-:-:S03]  /*138b0*/  LEA.HI.X.SX32 R169, R171, R6, 0x2, P4 ;  /* 0x00000006aba97211 */ /* 0x000fc600020f16ff */
[----:B------:R-:W4:Y:S01]  /*138c0*/  LDL.LU R183, [R1+0x46c] ;  /* 0x00046c0001b77983 */ /* 0x000f220000300800 */
[----:B------:R-:W-:-:S03]  /*138d0*/  LEA R180, P5, R166, R5, 0x2 ;  /* 0x00000005a6b47211 */ /* 0x000fc600078a10ff */
[----:B------:R1:W-:Y:S01]  /*138e0*/  STL.64 [R1+0x3f0], R176 ;  /* 0x0003f0b001007387 */ /* 0x0003e20000100a00 */
[-C--:B------:R-:W-:Y:S02]  /*138f0*/  LEA.HI.X.SX32 R181, R166, R6.reuse, 0x2, P5 ;  /* 0x00000006a6b57211 */ /* 0x080fe400028f16ff */
[CC--:B-1----:R-:W-:Y:S01]  /*13900*/  LEA R8, P3, R167.reuse, R5.reuse, 0x2 ;  /* 0x00000005a7087211 */ /* 0x0c2fe200078610ff */
[----:B------:R-:W4:Y:S03]  /*13910*/  LDL.LU R176, [R1+0x474] ;  /* 0x0004740001b07983 */ /* 0x000f260000300800 */
[----:B------:R-:W-:Y:S01]  /*13920*/  LEA.HI.X.SX32 R9, R167, R6, 0x2, P3 ;  /* 0x00000006a7097211 */ /* 0x000fe200018f16ff */
[----:B------:R1:W-:Y:S04]  /*13930*/  STL.64 [R1+0x3f8], R168 ;  /* 0x0003f8a801007387 */ /* 0x0003e80000100a00 */
[----:B------:R-:W4:Y:S04]  /*13940*/  LDL.LU R166, [R1+0x47c] ;  /* 0x00047c0001a67983 */ /* 0x000f280000300800 */
[----:B------:R1:W-:Y:S04]  /*13950*/  STL.64 [R1+0x400], R180 ;  /* 0x000400b401007387 */ /* 0x0003e80000100a00 */
[----:B------:R-:W4:Y:S04]  /*13960*/  LDL.LU R167, [R1+0x484] ;  /* 0x0004840001a77983 */ /* 0x000f280000300800 */
[----:B------:R-:W4:Y:S01]  /*13970*/  LDL.LU R171, [R1+0x48c] ;  /* 0x00048c0001ab7983 */ /* 0x000f220000300800 */
[----:B------:R-:W-:-:S03]  /*13980*/  LEA R164, P2, R7, R5, 0x2 ;  /* 0x0000000507a47211 */ /* 0x000fc600078410ff */
[----:B------:R2:W-:Y:S01]  /*13990*/  STL.64 [R1+0x408], R8 ;  /* 0x0004080801007387 */ /* 0x0005e20000100a00 */
[----:B------:R-:W-:-:S03]  /*139a0*/  LEA.HI.X.SX32 R165, R7, R6, 0x2, P2 ;  /* 0x0000000607a57211 */ /* 0x000fc600010f16ff */
[----:B------:R-:W4:Y:S04]  /*139b0*/  LDL.LU R7, [R1+0x494] ;  /* 0x0004940001077983 */ /* 0x000f280000300800 */
[----:B------:R-:W4:Y:S04]  /*139c0*/  LDL.LU R177, [R1+0x49c] ;  /* 0x00049c0001b17983 */ /* 0x000f280000300800 */
[----:B------:R2:W-:Y:S01]  /*139d0*/  STL.64 [R1+0x410], R164 ;  /* 0x000410a401007387 */ /* 0x0005e20000100a00 */
[----:B---3--:R-:W-:-:S04]  /*139e0*/  LEA R178, P1, R172, R5, 0x2 ;  /* 0x00000005acb27211 */ /* 0x008fc800078210ff */
[----:B------:R-:W-:Y:S02]  /*139f0*/  LEA.HI.X.SX32 R179, R172, R6, 0x2, P1 ;  /* 0x00000006acb37211 */ /* 0x000fe400008f16ff */
[----:B------:R-:W3:Y:S01]  /*13a00*/  LDL.LU R172, [R1+0x4a4] ;  /* 0x0004a40001ac7983 */ /* 0x000ee20000300800 */
[----:B-1----:R-:W-:-:S03]  /*13a10*/  LEA R168, P4, R173, R5, 0x2 ;  /* 0x00000005ada87211 */ /* 0x002fc600078810ff */
[----:B------:R1:W-:Y:S01]  /*13a20*/  STL.64 [R1+0x418], R178 ;  /* 0x000418b201007387 */ /* 0x0003e20000100a00 */
[----:B------:R-:W-:-:S03]  /*13a30*/  LEA.HI.X.SX32 R169, R173, R6, 0x2, P4 ;  /* 0x00000006ada97211 */ /* 0x000fc600020f16ff */
[----:B------:R-:W3:Y:S01]  /*13a40*/  LDL.LU R173, [R1+0x4ac] ;  /* 0x0004ac0001ad7983 */ /* 0x000ee20000300800 */
[----:B------:R-:W-:-:S04]  /*13a50*/  LEA R180, P5, R184, R5, 0x2 ;  /* 0x00000005b8b47211 */ /* 0x000fc800078a10ff */
[----:B------:R-:W-:Y:S01]  /*13a60*/  LEA.HI.X.SX32 R181, R184, R6, 0x2, P5 ;  /* 0x00000006b8b57211 */ /* 0x000fe200028f16ff */
[----:B------:R1:W-:Y:S04]  /*13a70*/  STL.64 [R1+0x420], R168 ;  /* 0x000420a801007387 */ /* 0x0003e80000100a00 */
[----:B------:R1:W-:Y:S01]  /*13a80*/  STL.64 [R1+0x428], R180 ;  /* 0x000428b401007387 */ /* 0x0003e20000100a00 */
[----:B--2---:R-:W-:-:S04]  /*13a90*/  LEA R8, P3, R170, R5, 0x2 ;  /* 0x00000005aa087211 */ /* 0x004fc800078610ff */
[----:B------:R-:W-:Y:S02]  /*13aa0*/  LEA.HI.X.SX32 R9, R170, R6, 0x2, P3 ;  /* 0x00000006aa097211 */ /* 0x000fe400018f16ff */
[----:B------:R-:W2:Y:S04]  /*13ab0*/  LDL.LU R170, [R1+0x4b4] ;  /* 0x0004b40001aa7983 */ /* 0x000ea80000300800 */
[----:B------:R1:W-:Y:S01]  /*13ac0*/  STL.64 [R1+0x430], R8 ;  /* 0x0004300801007387 */ /* 0x0003e20000100a00 */
[----:B------:R-:W-:-:S04]  /*13ad0*/  LEA R164, P2, R11, R5, 0x2 ;  /* 0x000000050ba47211 */ /* 0x000fc800078410ff */
[----:B------:R-:W-:Y:S02]  /*13ae0*/  LEA.HI.X.SX32 R165, R11, R6, 0x2, P2 ;  /* 0x000000060ba57211 */ /* 0x000fe400010f16ff */
[----:B------:R-:W2:Y:S04]  /*13af0*/  LDL.LU R11, [R1+0x4bc] ;  /* 0x0004bc00010b7983 */ /* 0x000ea80000300800 */
[----:B------:R1:W-:Y:S02]  /*13b00*/  STL.64 [R1+0x438], R164 ;  /* 0x000438a401007387 */ /* 0x0003e40000100a00 */
[----:B-1----:R-:W-:-:S04]  /*13b10*/  LEA R178, P1, R10, R5, 0x2 ;  /* 0x000000050ab27211 */ /* 0x002fc800078210ff */
[-C--:B------:R-:W-:Y:S02]  /*13b20*/  LEA.HI.X.SX32 R179, R10, R6.reuse, 0x2, P1 ;  /* 0x000000060ab37211 */ /* 0x080fe400008f16ff */
[----:B------:R-:W2:Y:S04]  /*13b30*/  LDL.LU R10, [R1+0x4c4] ;  /* 0x0004c400010a7983 */ /* 0x000ea80000300800 */
[----:B------:R4:W-:Y:S01]  /*13b40*/  STL.64 [R1+0x440], R178 ;  /* 0x000440b201007387 */ /* 0x0009e20000100a00 */
[CC--:B------:R-:W-:Y:S02]  /*13b50*/  LEA R168, P4, R162.reuse, R5.reuse, 0x2 ;  /* 0x00000005a2a87211 */ /* 0x0c0fe400078810ff */
[----:B------:R-:W-:Y:S02]  /*13b60*/  LEA R180, P5, R163, R5, 0x2 ;  /* 0x00000005a3b47211 */ /* 0x000fe400078a10ff */
[----:B------:R-:W-:-:S02]  /*13b70*/  LEA.HI.X.SX32 R169, R162, R6, 0x2, P4 ;  /* 0x00000006a2a97211 */ /* 0x000fc400020f16ff */
[-C--:B------:R-:W-:Y:S01]  /*13b80*/  LEA R8, P3, R185, R5.reuse, 0x2 ;  /* 0x00000005b9087211 */ /* 0x080fe200078610ff */
[----:B------:R-:W2:Y:S01]  /*13b90*/  LDL.LU R162, [R1+0x4cc] ;  /* 0x0004cc0001a27983 */ /* 0x000ea20000300800 */
[-C--:B------:R-:W-:Y:S02]  /*13ba0*/  LEA.HI.X.SX32 R181, R163, R6.reuse, 0x2, P5 ;  /* 0x00000006a3b57211 */ /* 0x080fe400028f16ff */
[-C--:B------:R-:W-:Y:S02]  /*13bb0*/  LEA.HI.X.SX32 R9, R185, R6.reuse, 0x2, P3 ;  /* 0x00000006b9097211 */ /* 0x080fe400018f16ff */
[CC--:B------:R-:W-:Y:S01]  /*13bc0*/  LEA R164, P2, R182.reuse, R5.reuse, 0x2 ;  /* 0x00000005b6a47211 */ /* 0x0c0fe200078410ff */
[----:B------:R1:W-:Y:S03]  /*13bd0*/  STL.64 [R1+0x448], R168 ;  /* 0x000448a801007387 */ /* 0x0003e60000100a00 */
[----:B------:R-:W-:Y:S01]  /*13be0*/  LEA.HI.X.SX32 R165, R182, R6, 0x2, P2 ;  /* 0x00000006b6a57211 */ /* 0x000fe200010f16ff */
[----:B------:R-:W2:Y:S04]  /*13bf0*/  LDL.LU R163, [R1+0x4d4] ;  /* 0x0004d40001a37983 */ /* 0x000ea80000300800 */
[----:B------:R1:W-:Y:S01]  /*13c00*/  STL.64 [R1+0x450], R180 ;  /* 0x000450b401007387 */ /* 0x0003e20000100a00 */
[----:B----4-:R-:W-:-:S03]  /*13c10*/  LEA R178, P1, R183, R5, 0x2 ;  /* 0x00000005b7b27211 */ /* 0x010fc600078210ff */
[----:B------:R4:W-:Y:S01]  /*13c20*/  STL.64 [R1+0x458], R8 ;  /* 0x0004580801007387 */ /* 0x0009e20000100a00 */
[----:B------:R-:W-:-:S03]  /*13c30*/  LEA.HI.X.SX32 R179, R183, R6, 0x2, P1 ;  /* 0x00000006b7b37211 */ /* 0x000fc600008f16ff */
[----:B------:R4:W-:Y:S04]  /*13c40*/  STL.64 [R1+0x460], R164 ;  /* 0x000460a401007387 */ /* 0x0009e80000100a00 */
[----:B------:R4:W-:Y:S01]  /*13c50*/  STL.64 [R1+0x468], R178 ;  /* 0x000468b201007387 */ /* 0x0009e20000100a00 */
[----:B-1----:R-:W-:-:S04]  /*13c60*/  LEA R168, P4, R176, R5, 0x2 ;  /* 0x00000005b0a87211 */ /* 0x002fc800078810ff */
[----:B------:R-:W-:Y:S02]  /*13c70*/  LEA.HI.X.SX32 R169, R176, R6, 0x2, P4 ;  /* 0x00000006b0a97211 */ /* 0x000fe400020f16ff */
[----:B------:R-:W-:-:S03]  /*13c80*/  LEA R180, P5, R166, R5, 0x2 ;  /* 0x00000005a6b47211 */ /* 0x000fc600078a10ff */
[----:B------:R-:W-:Y:S01]  /*13c90*/  STL.64 [R1+0x470], R168 ;  /* 0x000470a801007387 */ /* 0x000fe20000100a00 */
[----:B------:R-:W-:-:S03]  /*13ca0*/  LEA.HI.X.SX32 R181, R166, R6, 0x2, P5 ;  /* 0x00000006a6b57211 */ /* 0x000fc600028f16ff */
[----:B------:R-:W2:Y:S01]  /*13cb0*/  LDL.LU R166, [R1+0x4dc] ;  /* 0x0004dc0001a67983 */ /* 0x000ea20000300800 */
[-C--:B----4-:R-:W-:Y:S02]  /*13cc0*/  LEA R8, P3, R167, R5.reuse, 0x2 ;  /* 0x00000005a7087211 */ /* 0x090fe400078610ff */
[-C--:B------:R-:W-:Y:S02]  /*13cd0*/  LEA R164, P2, R171, R5.reuse, 0x2 ;  /* 0x00000005aba47211 */ /* 0x080fe400078410ff */
[-C--:B------:R-:W-:Y:S02]  /*13ce0*/  LEA.HI.X.SX32 R9, R167, R6.reuse, 0x2, P3 ;  /* 0x00000006a7097211 */ /* 0x080fe400018f16ff */
[----:B------:R-:W-:Y:S01]  /*13cf0*/  LEA.HI.X.SX32 R165, R171, R6, 0x2, P2 ;  /* 0x00000006aba57211 */ /* 0x000fe200010f16ff */
[----:B------:R-:W-:Y:S04]  /*13d00*/  STL.64 [R1+0x478], R180 ;  /* 0x000478b401007387 */ /* 0x000fe80000100a00 */
[----:B------:R-:W4:Y:S04]  /*13d10*/  LDL.LU R167, [R1+0x4e4] ;  /* 0x0004e40001a77983 */ /* 0x000f280000300800 */
[----:B------:R-:W-:Y:S04]  /*13d20*/  STL.64 [R1+0x480], R8 ;  /* 0x0004800801007387 */ /* 0x000fe80000100a00 */
[----:B------:R1:W-:Y:S01]  /*13d30*/  STL.64 [R1+0x488], R164 ;  /* 0x000488a401007387 */ /* 0x0003e20000100a00 */
[----:B------:R-:W-:-:S03]  /*13d40*/  LEA R178, P1, R7, R5, 0x2 ;  /* 0x0000000507b27211 */ /* 0x000fc600078210ff */
[----:B-1----:R-:W4:Y:S04]  /*13d50*/  LDL.LU R164, [R1+0x4ec] ;  /* 0x0004ec0001a47983 */ /* 0x002f280000300800 */
[----:B------:R-:W4:Y:S04]  /*13d60*/  LDL.LU R165, [R1+0x4f4] ;  /* 0x0004f40001a57983 */ /* 0x000f280000300800 */
[----:B------:R-:W4:Y:S01]  /*13d70*/  LDL.LU R171, [R1+0x4fc] ;  /* 0x0004fc0001ab7983 */ /* 0x000f220000300800 */
[----:B------:R-:W-:-:S03]  /*13d80*/  LEA.HI.X.SX32 R179, R7, R6, 0x2, P1 ;  /* 0x0000000607b37211 */ /* 0x000fc600008f16ff */
[----:B------:R-:W4:Y:S01]  /*13d90*/  LDL.LU R7, [R1+0x504] ;  /* 0x0005040001077983 */ /* 0x000f220000300800 */
[----:B------:R-:W-:-:S04]  /*13da0*/  LEA R168, P4, R177, R5, 0x2 ;  /* 0x00000005b1a87211 */ /* 0x000fc800078810ff */
[----:B------:R-:W-:Y:S01]  /*13db0*/  LEA.HI.X.SX32 R169, R177, R6, 0x2, P4 ;  /* 0x00000006b1a97211 */ /* 0x000fe200020f16ff */
[----:B------:R1:W-:Y:S04]  /*13dc0*/  STL.64 [R1+0x490], R178 ;  /* 0x000490b201007387 */ /* 0x0003e80000100a00 */
[----:B------:R-:W4:Y:S04]  /*13dd0*/  LDL.LU R177, [R1+0x50c] ;  /* 0x00050c0001b17983 */ /* 0x000f280000300800 */
[----:B------:R1:W-:Y:S01]  /*13de0*/  STL.64 [R1+0x498], R168 ;  /* 0x000498a801007387 */ /* 0x0003e20000100a00 */
[----:B---3--:R-:W-:-:S04]  /*13df0*/  LEA R182, P5, R172, R5, 0x2 ;  /* 0x00000005acb67211 */ /* 0x008fc800078a10ff */
[----:B------:R-:W-:Y:S02]  /*13e00*/  LEA.HI.X.SX32 R183, R172, R6, 0x2, P5 ;  /* 0x00000006acb77211 */ /* 0x000fe400028f16ff */
[----:B------:R-:W3:Y:S01]  /*13e10*/  LDL.LU R172, [R1+0x514] ;  /* 0x0005140001ac7983 */ /* 0x000ee20000300800 */
[----:B------:R-:W-:-:S03]  /*13e20*/  LEA R8, P3, R173, R5, 0x2 ;  /* 0x00000005ad087211 */ /* 0x000fc600078610ff */
[----:B------:R-:W-:Y:S01]  /*13e30*/  STL.64 [R1+0x4a0], R182 ;  /* 0x0004a0b601007387 */ /* 0x000fe20000100a00 */
[----:B------:R-:W-:-:S03]  /*13e40*/  LEA.HI.X.SX32 R9, R173, R6, 0x2, P3 ;  /* 0x00000006ad097211 */ /* 0x000fc600018f16ff */
[----:B------:R-:W3:Y:S04]  /*13e50*/  LDL.LU R173, [R1+0x51c] ;  /* 0x00051c0001ad7983 */ /* 0x000ee80000300800 */
[----:B------:R-:W-:Y:S01]  /*13e60*/  STL.64 [R1+0x4a8], R8 ;  /* 0x0004a80801007387 */ /* 0x000fe20000100a00 */
[----:B--2---:R-:W-:-:S04]  /*13e70*/  LEA R180, P2, R170, R5, 0x2 ;  /* 0x00000005aab47211 */ /* 0x004fc800078410ff */
[----:B------:R-:W-:Y:S02]  /*13e80*/  LEA.HI.X.SX32 R181, R170, R6, 0x2, P2 ;  /* 0x00000006aab57211 */ /* 0x000fe400010f16ff */
[----:B-1----:R-:W-:-:S04]  /*13e90*/  LEA R178, P1, R11, R5, 0x2 ;  /* 0x000000050bb27211 */ /* 0x002fc800078210ff */
[----:B------:R-:W-:Y:S02]  /*13ea0*/  LEA.HI.X.SX32 R179, R11, R6, 0x2, P1 ;  /* 0x000000060bb37211 */ /* 0x000fe400008f16ff */
[----:B------:R-:W2:Y:S04]  /*13eb0*/  LDL.LU R11, [R1+0x524] ;  /* 0x00052400010b7983 */ /* 0x000ea80000300800 */
[----:B------:R-:W-:Y:S04]  /*13ec0*/  STL.64 [R1+0x4b0], R180 ;  /* 0x0004b0b401007387 */ /* 0x000fe80000100a00 */
[----:B------:R-:W-:Y:S01]  /*13ed0*/  STL.64 [R1+0x4b8], R178 ;  /* 0x0004b8b201007387 */ /* 0x000fe20000100a00 */
[----:B------:R-:W-:-:S04]  /*13ee0*/  LEA R168, P4, R10, R5, 0x2 ;  /* 0x000000050aa87211 */ /* 0x000fc800078810ff */
[----:B------:R-:W-:-:S05]  /*13ef0*/  LEA.HI.X.SX32 R169, R10, R6, 0x2, P4 ;  /* 0x000000060aa97211 */ /* 0x000fca00020f16ff */
[----:B------:R1:W-:Y:S04]  /*13f00*/  STL.64 [R1+0x4c0], R168 ;  /* 0x0004c0a801007387 */ /* 0x0003e80000100a00 */
[----:B-1----:R-:W2:Y:S04]  /*13f10*/  LDL.LU R168, [R1+0x52c] ;  /* 0x00052c0001a87983 */ /* 0x002ea80000300800 */
[----:B------:R-:W2:Y:S01]  /*13f20*/  LDL.LU R169, [R1+0x534] ;  /* 0x0005340001a97983 */ /* 0x000ea20000300800 */
[----:B------:R-:W-:-:S04]  /*13f30*/  LEA R232, P5, R162, R5, 0x2 ;  /* 0x00000005a2e87211 */ /* 0x000fc800078a10ff */
[----:B------:R-:W-:Y:S02]  /*13f40*/  LEA.HI.X.SX32 R233, R162, R6, 0x2, P5 ;  /* 0x00000006a2e97211 */ /* 0x000fe400028f16ff */
[----:B------:R-:W-:-:S04]  /*13f50*/  LEA R8, P3, R163, R5, 0x2 ;  /* 0x00000005a3087211 */ /* 0x000fc800078610ff */
[----:B------:R-:W-:-:S05]  /*13f60*/  LEA.HI.X.SX32 R9, R163, R6, 0x2, P3 ;  /* 0x00000006a3097211 */ /* 0x000fca00018f16ff */
[----:B------:R1:W-:Y:S04]  /*13f70*/  STL.64 [R1+0x4d0], R8 ;  /* 0x0004d00801007387 */ /* 0x0003e80000100a00 */
[----:B-1----:R-:W2:Y:S04]  /*13f80*/  LDL.LU R9, [R1+0x53c] ;  /* 0x00053c0001097983 */ /* 0x002ea80000300800 */
[----:B------:R-:W2:Y:S04]  /*13f90*/  LDL.LU R8, [R1+0x544] ;  /* 0x0005440001087983 */ /* 0x000ea80000300800 */
[----:B------:R-:W2:Y:S04]  /*13fa0*/  LDL.LU R10, [R1+0x54c] ;  /* 0x00054c00010a7983 */ /* 0x000ea80000300800 */
[----:B------:R-:W-:Y:S01]  /*13fb0*/  STL.64 [R1+0x4c8], R232 ;  /* 0x0004c8e801007387 */ /* 0x000fe20000100a00 */
[----:B------:R-:W-:-:S03]  /*13fc0*/  LEA R182, P3, R166, R5, 0x2 ;  /* 0x00000005a6b67211 */ /* 0x000fc600078610ff */
[----:B------:R1:W-:Y:S01]  /*13fd0*/  STL.64 [R1+0x1308], R232 ;  /* 0x001308e801007387 */ /* 0x0003e20000100a00 */
[----:B------:R-:W-:-:S03]  /*13fe0*/  LEA.HI.X.SX32 R183, R166, R6, 0x2, P3 ;  /* 0x00000006a6b77211 */ /* 0x000fc600018f16ff */
[----:B------:R-:W2:Y:S01]  /*13ff0*/  LDL.LU R166, [R1+0x554] ;  /* 0x0005540001a67983 */ /* 0x000ea20000300800 */
[----:B----4-:R-:W-:-:S03]  /*14000*/  LEA R180, P4, R167, R5, 0x2 ;  /* 0x00000005a7b47211 */ /* 0x010fc600078810ff */
[----:B------:R-:W-:Y:S01]  /*14010*/  STL.64 [R1+0x660], R182 ;  /* 0x000660b601007387 */ /* 0x000fe20000100a00 */
[----:B------:R-:W-:-:S03]  /*14020*/  LEA.HI.X.SX32 R181, R167, R6, 0x2, P4 ;  /* 0x00000006a7b57211 */ /* 0x000fc600020f16ff */
[----:B------:R-:W4:Y:S04]  /*14030*/  LDL.LU R167, [R1+0x55c] ;  /* 0x00055c0001a77983 */ /* 0x000f280000300800 */
[----:B------:R-:W-:Y:S01]  /*14040*/  STL.64 [R1+0x4d8], R180 ;  /* 0x0004d8b401007387 */ /* 0x000fe20000100a00 */
[----:B------:R-:W-:-:S04]  /*14050*/  LEA R178, P5, R164, R5, 0x2 ;  /* 0x00000005a4b27211 */ /* 0x000fc800078a10ff */
[----:B------:R-:W-:Y:S02]  /*14060*/  LEA.HI.X.SX32 R179, R164, R6, 0x2, P5 ;  /* 0x00000006a4b37211 */ /* 0x000fe400028f16ff */
[-C--:B------:R-:W-:Y:S01]  /*14070*/  LEA R240, P1, R165, R5.reuse, 0x2 ;  /* 0x00000005a5f07211 */ /* 0x080fe200078210ff */
[----:B------:R-:W4:Y:S01]  /*14080*/  LDL.LU R164, [R1+0x564] ;  /* 0x0005640001a47983 */ /* 0x000f220000300800 */
[----:B------:R-:W-:-:S04]  /*14090*/  LEA R162, P2, R171, R5, 0x2 ;  /* 0x00000005aba27211 */ /* 0x000fc800078410ff */
[-C--:B------:R-:W-:Y:S01]  /*140a0*/  LEA.HI.X.SX32 R163, R171, R6.reuse, 0x2, P2 ;  /* 0x00000006aba37211 */ /* 0x080fe200010f16ff */
[----:B------:R-:W-:Y:S01]  /*140b0*/  STL.64 [R1+0x4e0], R178 ;  /* 0x0004e0b201007387 */ /* 0x000fe20000100a00 */
[-C--:B------:R-:W-:Y:S02]  /*140c0*/  LEA.HI.X.SX32 R241, R165, R6.reuse, 0x2, P1 ;  /* 0x00000006a5f17211 */ /* 0x080fe400008f16ff */
[C---:B-1----:R-:W-:Y:S01]  /*140d0*/  LEA R232, P3, R7.reuse, R5, 0x2 ;  /* 0x0000000507e87211 */ /* 0x042fe200078610ff */
[----:B------:R-:W4:Y:S04]  /*140e0*/  LDL.LU R165, [R1+0x56c] ;  /* 0x00056c0001a57983 */ /* 0x000f280000300800 */
[----:B------:R1:W-:Y:S01]  /*140f0*/  STL.64 [R1+0x4f0], R162 ;  /* 0x0004f0a201007387 */ /* 0x0003e20000100a00 */
[----:B------:R-:W-:-:S03]  /*14100*/  LEA.HI.X.SX32 R233, R7, R6, 0x2, P3 ;  /* 0x0000000607e97211 */ /* 0x000fc600018f16ff */
[----:B-1----:R-:W4:Y:S04]  /*14110*/  LDL.LU R162, [R1+0x574] ;  /* 0x0005740001a27983 */ /* 0x002f280000300800 */
[----:B------:R-:W4:Y:S04]  /*14120*/  LDL.LU R163, [R1+0x57c] ;  /* 0x00057c0001a37983 */ /* 0x000f280000300800 */
[----:B------:R-:W-:Y:S04]  /*14130*/  STL.64 [R1+0x4e8], R240 ;  /* 0x0004e8f001007387 */ /* 0x000fe80000100a00 */
[----:B------:R-:W4:Y:S01]  /*14140*/  LDL.LU R7, [R1+0x584] ;  /* 0x0005840001077983 */ /* 0x000f220000300800 */
[----:B------:R-:W-:-:S02]  /*14150*/  LEA R230, P4, R177, R5, 0x2 ;  /* 0x00000005b1e67211 */ /* 0x000fc400078810ff */
[CC--:B---3--:R-:W-:Y:S02]  /*14160*/  LEA R216, P5, R172.reuse, R5.reuse, 0x2 ;  /* 0x00000005acd87211 */ /* 0x0c8fe400078a10ff */
[-C--:B------:R-:W-:Y:S02]  /*14170*/  LEA R234, P1, R173, R5.reuse, 0x2 ;  /* 0x00000005adea7211 */ /* 0x080fe400078210ff */
[-C--:B------:R-:W-:Y:S02]  /*14180*/  LEA.HI.X.SX32 R231, R177, R6.reuse, 0x2, P4 ;  /* 0x00000006b1e77211 */ /* 0x080fe400020f16ff */
[-C--:B------:R-:W-:Y:S02]  /*14190*/  LEA.HI.X.SX32 R217, R172, R6.reuse, 0x2, P5 ;  /* 0x00000006acd97211 */ /* 0x080fe400028f16ff */
[----:B------:R-:W-:Y:S01]  /*141a0*/  LEA.HI.X.SX32 R235, R173, R6, 0x2, P1 ;  /* 0x00000006adeb7211 */ /* 0x000fe200008f16ff */
[----:B------:R-:W-:Y:S04]  /*141b0*/  STL.64 [R1+0x4f8], R232 ;  /* 0x0004f8e801007387 */ /* 0x000fe80000100a00 */
[----:B------:R-:W-:Y:S04]  /*141c0*/  STL.64 [R1+0x500], R230 ;  /* 0x000500e601007387 */ /* 0x000fe80000100a00 */
[----:B------:R-:W-:Y:S04]  /*141d0*/  STL.64 [R1+0x508], R216 ;  /* 0x000508d801007387 */ /* 0x000fe80000100a00 */
[----:B------:R-:W-:Y:S01]  /*141e0*/  STL.64 [R1+0x510], R234 ;  /* 0x000510ea01007387 */ /* 0x000fe20000100a00 */
[----:B--2---:R-:W-:-:S04]  /*141f0*/  LEA R236, P2, R11, R5, 0x2 ;  /* 0x000000050bec7211 */ /* 0x004fc800078410ff */
[----:B------:R-:W-:-:S05]  /*14200*/  LEA.HI.X.SX32 R237, R11, R6, 0x2, P2 ;  /* 0x000000060bed7211 */ /* 0x000fca00010f16ff */
[----:B------:R-:W-:Y:S01]  /*14210*/  STL.64 [R1+0x518], R236 ;  /* 0x000518ec01007387 */ /* 0x000fe20000100a00 */
[CC--:B------:R-:W-:Y:S02]  /*14220*/  LEA R170, P3, R168.reuse, R5.reuse, 0x2 ;  /* 0x00000005a8aa7211 */ /* 0x0c0fe400078610ff */
[C---:B------:R-:W-:Y:S02]  /*14230*/  LEA R224, P4, R169.reuse, R5, 0x2 ;  /* 0x00000005a9e07211 */ /* 0x040fe400078810ff */
[-C--:B------:R-:W-:Y:S02]  /*14240*/  LEA.HI.X.SX32 R171, R168, R6.reuse, 0x2, P3 ;  /* 0x00000006a8ab7211 */ /* 0x080fe400018f16ff */
[----:B------:R-:W-:-:S03]  /*14250*/  LEA.HI.X.SX32 R225, R169, R6, 0x2, P4 ;  /* 0x00000006a9e17211 */ /* 0x000fc600020f16ff */
[----:B------:R-:W-:Y:S04]  /*14260*/  STL.64 [R1+0x520], R170 ;  /* 0x000520aa01007387 */ /* 0x000fe80000100a00 */
[----:B------:R-:W-:Y:S01]  /*14270*/  STL.64 [R1+0x528], R224 ;  /* 0x000528e001007387 */ /* 0x000fe20000100a00 */
[CC--:B------:R-:W-:Y:S02]  /*14280*/  LEA R226, P5, R9.reuse, R5.reuse, 0x2 ;  /* 0x0000000509e27211 */ /* 0x0c0fe400078a10ff */
[-C--:B------:R-:W-:Y:S02]  /*14290*/  LEA R228, P1, R8, R5.reuse, 0x2 ;  /* 0x0000000508e47211 */ /* 0x080fe400078210ff */
[----:B------:R-:W-:Y:S02]  /*142a0*/  LEA.HI.X.SX32 R227, R9, R6, 0x2, P5 ;  /* 0x0000000609e37211 */ /* 0x000fe400028f16ff */
[----:B------:R-:W-:-:S02]  /*142b0*/  LEA R214, P2, R10, R5, 0x2 ;  /* 0x000000050ad67211 */ /* 0x000fc400078410ff */
[-C--:B------:R-:W-:Y:S02]  /*142c0*/  LEA.HI.X.SX32 R229, R8, R6.reuse, 0x2, P1 ;  /* 0x0000000608e57211 */ /* 0x080fe400008f16ff */
[----:B------:R-:W-:Y:S01]  /*142d0*/  LEA.HI.X.SX32 R215, R10, R6, 0x2, P2 ;  /* 0x000000060ad77211 */ /* 0x000fe200010f16ff */
[----:B------:R-:W-:Y:S04]  /*142e0*/  STL.64 [R1+0x530], R226 ;  /* 0x000530e201007387 */ /* 0x000fe80000100a00 */
[----:B------:R-:W-:Y:S01]  /*142f0*/  STL.64 [R1+0x538], R228 ;  /* 0x000538e401007387 */ /* 0x000fe20000100a00 */
[----:B------:R-:W-:-:S04]  /*14300*/  LEA R200, P3, R166, R5, 0x2 ;  /* 0x00000005a6c87211 */ /* 0x000fc800078610ff */
[----:B------:R-:W-:Y:S01]  /*14310*/  LEA.HI.X.SX32 R201, R166, R6, 0x2, P3 ;  /* 0x00000006a6c97211 */ /* 0x000fe200018f16ff */
[----:B------:R-:W-:Y:S01]  /*14320*/  STL.64 [R1+0x540], R214 ;  /* 0x000540d601007387 */ /* 0x000fe20000100a00 */
[----:B----4-:R-:W-:-:S04]  /*14330*/  LEA R218, P4, R167, R5, 0x2 ;  /* 0x00000005a7da7211 */ /* 0x010fc800078810ff */
[----:B------:R-:W-:Y:S01]  /*14340*/  LEA.HI.X.SX32 R219, R167, R6, 0x2, P4 ;  /* 0x00000006a7db7211 */ /* 0x000fe200020f16ff */
[----:B------:R-:W-:Y:S04]  /*14350*/  STL.64 [R1+0x548], R200 ;  /* 0x000548c801007387 */ /* 0x000fe80000100a00 */
[----:B------:R-:W-:Y:S01]  /*14360*/  STL.64 [R1+0x550], R218 ;  /* 0x000550da01007387 */ /* 0x000fe20000100a00 */
[----:B------:R-:W-:-:S04]  /*14370*/  LEA R220, P5, R164, R5, 0x2 ;  /* 0x00000005a4dc7211 */ /* 0x000fc800078a10ff */
[-C--:B------:R-:W-:Y:S02]  /*14380*/  LEA.HI.X.SX32 R221, R164, R6.reuse, 0x2, P5 ;  /* 0x00000006a4dd7211 */ /* 0x080fe400028f16ff */
[CC--:B------:R-:W-:Y:S02]  /*14390*/  LEA R8, P1, R165.reuse, R5.reuse, 0x2 ;  /* 0x00000005a5087211 */ /* 0x0c0fe400078210ff */
[-C--:B------:R-:W-:Y:S02]  /*143a0*/  LEA R198, P5, R4, R5.reuse, 0x2 ;  /* 0x0000000504c67211 */ /* 0x080fe400078a10ff */
[----:B------:R-:W-:Y:S01]  /*143b0*/  LEA.HI.X.SX32 R9, R165, R6, 0x2, P1 ;  /* 0x00000006a5097211 */ /* 0x000fe200008f16ff */
[----:B------:R-:W-:Y:S01]  /*143c0*/  STL.64 [R1+0x558], R220 ;  /* 0x000558dc01007387 */ /* 0x000fe20000100a00 */
[-C--:B------:R-:W-:Y:S02]  /*143d0*/  LEA R184, P1, R2, R5.reuse, 0x2 ;  /* 0x0000000502b87211 */ /* 0x080fe400078210ff */
[----:B------:R-:W-:-:S02]  /*143e0*/  LEA R208, P2, R162, R5, 0x2 ;  /* 0x00000005a2d07211 */ /* 0x000fc400078410ff */
[CC--:B------:R-:W-:Y:S02]  /*143f0*/  LEA R210, P3, R163.reuse, R5.reuse, 0x2 ;  /* 0x00000005a3d27211 */ /* 0x0c0fe400078610ff */
[-C--:B------:R-:W-:Y:S02]  /*14400*/  LEA.HI.X.SX32 R209, R162, R6.reuse, 0x2, P2 ;  /* 0x00000006a2d17211 */ /* 0x080fe400010f16ff */
[-C--:B------:R-:W-:Y:S02]  /*14410*/  LEA.HI.X.SX32 R211, R163, R6.reuse, 0x2, P3 ;  /* 0x00000006a3d37211 */ /* 0x080fe400018f16ff */
[CC--:B------:R-:W-:Y:S01]  /*14420*/  LEA R212, P4, R7.reuse, R5.reuse, 0x2 ;  /* 0x0000000507d47211 */ /* 0x0c0fe200078810ff */
[----:B------:R1:W-:Y:S01]  /*14430*/  STL.64 [R1+0x560], R8 ;  /* 0x0005600801007387 */ /* 0x0003e20000100a00 */
[----:B------:R-:W-:Y:S02]  /*14440*/  LEA R202, P2, R160, R5, 0x2 ;  /* 0x00000005a0ca7211 */ /* 0x000fe400078410ff */
[-C--:B------:R-:W-:Y:S01]  /*14450*/  LEA.HI.X.SX32 R213, R7, R6.reuse, 0x2, P4 ;  /* 0x0000000607d57211 */ /* 0x080fe200020f16ff */
[----:B------:R-:W-:Y:S01]  /*14460*/  STL.64 [R1+0x568], R208 ;  /* 0x000568d001007387 */ /* 0x000fe20000100a00 */
[----:B------:R-:W-:-:S02]  /*14470*/  LEA.HI.X.SX32 R199, R4, R6, 0x2, P5 ;  /* 0x0000000604c77211 */ /* 0x000fc400028f16ff */
[----:B------:R-:W-:Y:S01]  /*14480*/  LEA R204, P3, R161, R5, 0x2 ;  /* 0x00000005a1cc7211 */ /* 0x000fe200078610ff */
[----:B------:R-:W-:Y:S01]  /*14490*/  STL.64 [R1+0x570], R210 ;  /* 0x000570d201007387 */ /* 0x000fe20000100a00 */
[----:B------:R-:W-:-:S03]  /*144a0*/  LEA.HI.X.SX32 R185, R2, R6, 0x2, P1 ;  /* 0x0000000602b97211 */ /* 0x000fc600008f16ff */
[----:B------:R-:W2:Y:S01]  /*144b0*/  LDL.LU R4, [R1+0x139c] ;  /* 0x00139c0001047983 */ /* 0x000ea20000300800 */
[-C--:B-1----:R-:W-:Y:S02]  /*144c0*/  LEA R8, P4, R158, R5.reuse, 0x2 ;  /* 0x000000059e087211 */ /* 0x082fe400078810ff */
[----:B------:R-:W-:Y:S01]  /*144d0*/  LEA.HI.X.SX32 R203, R160, R6, 0x2, P2 ;  /* 0x00000006a0cb7211 */ /* 0x000fe200010f16ff */
[----:B------:R-:W-:Y:S01]  /*144e0*/  STL.64 [R1+0x578], R212 ;  /* 0x000578d401007387 */ /* 0x000fe20000100a00 */
[----:B------:R-:W-:-:S03]  /*144f0*/  LEA R192, P5, R159, R5, 0x2 ;  /* 0x000000059fc07211 */ /* 0x000fc600078a10ff */
[----:B------:R-:W3:Y:S01]  /*14500*/  LDL.LU R2, [R1+0x1398] ;  /* 0x0013980001027983 */ /* 0x000ee20000300800 */
[----:B------:R-:W-:-:S03]  /*14510*/  LEA.HI.X.SX32 R205, R161, R6, 0x2, P3 ;  /* 0x00000006a1cd7211 */ /* 0x000fc600018f16ff */
[----:B------:R-:W-:Y:S01]  /*14520*/  STL.64 [R1+0x580], R198 ;  /* 0x000580c601007387 */ /* 0x000fe20000100a00 */
[----:B------:R-:W-:-:S03]  /*14530*/  LEA.HI.X.SX32 R9, R158, R6, 0x2, P4 ;  /* 0x000000069e097211 */ /* 0x000fc600020f16ff */
[----:B------:R-:W4:Y:S01]  /*14540*/  LDL.LU R160, [R1+0x1394] ;  /* 0x0013940001a07983 */ /* 0x000f220000300800 */
[----:B------:R-:W-:-:S03]  /*14550*/  LEA R194, P1, R156, R5, 0x2 ;  /* 0x000000059cc27211 */ /* 0x000fc600078210ff */
[----:B------:R-:W-:Y:S01]  /*14560*/  STL.64 [R1+0x588], R184 ;  /* 0x000588b801007387 */ /* 0x000fe20000100a00 */
[----:B------:R-:W-:-:S03]  /*14570*/  LEA R196, P2, R157, R5, 0x2 ;  /* 0x000000059dc47211 */ /* 0x000fc600078410ff */
[----:B------:R-:W4:Y:S01]  /*14580*/  LDL.LU R161, [R1+0x1390] ;  /* 0x0013900001a17983 */ /* 0x000f220000300800 */
[-C--:B------:R-:W-:Y:S02]  /*14590*/  LEA R166, P3, R23, R5.reuse, 0x2 ;  /* 0x0000000517a67211 */ /* 0x080fe400078610ff */
[----:B------:R-:W-:Y:S01]  /*145a0*/  LEA.HI.X.SX32 R193, R159, R6, 0x2, P5 ;  /* 0x000000069fc17211 */ /* 0x000fe200028f16ff */
[----:B------:R-:W-:Y:S01]  /*145b0*/  STL.64 [R1+0x590], R202 ;  /* 0x000590ca01007387 */ /* 0x000fe20000100a00 */
[----:B------:R-:W-:-:S03]  /*145c0*/  LEA R10, P4, R22, R5, 0x2 ;  /* 0x00000005160a7211 */ /* 0x000fc600078810ff */
[----:B------:R-:W4:Y:S01]  /*145d0*/  LDL.LU R158, [R1+0x138c] ;  /* 0x00138c00019e7983 */ /* 0x000f220000300800 */
[-C--:B------:R-:W-:Y:S02]  /*145e0*/  LEA R170, P5, R21, R5.reuse, 0x2 ;  /* 0x0000000515aa7211 */ /* 0x080fe400078a10ff */
[-C--:B------:R-:W-:Y:S01]  /*145f0*/  LEA.HI.X.SX32 R195, R156, R6.reuse, 0x2, P1 ;  /* 0x000000069cc37211 */ /* 0x080fe200008f16ff */
[----:B------:R-:W-:Y:S01]  /*14600*/  STL.64 [R1+0x598], R204 ;  /* 0x000598cc01007387 */ /* 0x000fe20000100a00 */
[----:B------:R-:W-:Y:S02]  /*14610*/  LEA R188, P1, R20, R5, 0x2 ;  /* 0x0000000514bc7211 */ /* 0x000fe400078210ff */
[-C--:B------:R-:W-:Y:S01]  /*14620*/  LEA.HI.X.SX32 R197, R157, R6.reuse, 0x2, P2 ;  /* 0x000000069dc57211 */ /* 0x080fe200010f16ff */
[----:B------:R1:W-:Y:S01]  /*14630*/  STL.64 [R1+0x5a0], R8 ;  /* 0x0005a00801007387 */ /* 0x0003e20000100a00 */
[----:B------:R-:W-:-:S03]  /*14640*/  LEA.HI.X.SX32 R167, R23, R6, 0x2, P3 ;  /* 0x0000000617a77211 */ /* 0x000fc600018f16ff */
[----:B------:R-:W4:Y:S01]  /*14650*/  LDL.LU R159, [R1+0x1388] ;  /* 0x00138800019f7983 */ /* 0x000f220000300800 */
[----:B------:R-:W-:-:S03]  /*14660*/  LEA.HI.X.SX32 R11, R22, R6, 0x2, P4 ;  /* 0x00000006160b7211 */ /* 0x000fc600020f16ff */
[----:B------:R-:W4:Y:S01]  /*14670*/  LDL.LU R156, [R1+0x1384] ;  /* 0x00138400019c7983 */ /* 0x000f220000300800 */
[-C--:B------:R-:W-:Y:S02]  /*14680*/  LEA R176, P3, R18, R5.reuse, 0x2 ;  /* 0x0000000512b07211 */ /* 0x080fe400078610ff */
[-C--:B-1----:R-:W-:Y:S01]  /*14690*/  LEA R8, P2, R19, R5.reuse, 0x2 ;  /* 0x0000000513087211 */ /* 0x082fe200078410ff */
[----:B------:R-:W-:Y:S01]  /*146a0*/  STL.64 [R1+0x5a8], R192 ;  /* 0x0005a8c001007387 */ /* 0x000fe20000100a00 */
[-C--:B------:R-:W-:Y:S02]  /*146b0*/  LEA.HI.X.SX32 R171, R21, R6.reuse, 0x2, P5 ;  /* 0x0000000615ab7211 */ /* 0x080fe400028f16ff */
[-C--:B------:R-:W-:Y:S01]  /*146c0*/  LEA R178, P4, R154, R5.reuse, 0x2 ;  /* 0x000000059ab27211 */ /* 0x080fe200078810ff */
[----:B------:R-:W4:Y:S01]  /*146d0*/  LDL.LU R157, [R1+0x1380] ;  /* 0x00138000019d7983 */ /* 0x000f220000300800 */
[-C--:B------:R-:W-:Y:S02]  /*146e0*/  LEA.HI.X.SX32 R189, R20, R6.reuse, 0x2, P1 ;  /* 0x0000000614bd7211 */ /* 0x080fe400008f16ff */
[----:B------:R-:W-:Y:S01]  /*146f0*/  LEA R180, P5, R13, R5, 0x2 ;  /* 0x000000050db47211 */ /* 0x000fe200078a10ff */
[----:B------:R-:W-:Y:S01]  /*14700*/  STL.64 [R1+0x5b0], R194 ;  /* 0x0005b0c201007387 */ /* 0x000fe20000100a00 */
[----:B------:R-:W-:-:S03]  /*14710*/  LEA.HI.X.SX32 R9, R19, R6, 0x2, P2 ;  /* 0x0000000613097211 */ /* 0x000fc600010f16ff */
[----:B------:R-:W-:Y:S01]  /*14720*/  STL.64 [R1+0x5b8], R196 ;  /* 0x0005b8c401007387 */ /* 0x000fe20000100a00 */
[-C--:B------:R-:W-:Y:S02]  /*14730*/  LEA R22, P1, R12, R5.reuse, 0x2 ;  /* 0x000000050c167211 */ /* 0x080fe400078210ff */
[-C--:B------:R-:W-:Y:S01]  /*14740*/  LEA.HI.X.SX32 R177, R18, R6.reuse, 0x2, P3 ;  /* 0x0000000612b17211 */ /* 0x080fe200018f16ff */
[----:B------:R-:W-:Y:S01]  /*14750*/  STL.64 [R1+0x5c0], R166 ;  /* 0x0005c0a601007387 */ /* 0x000fe20000100a00 */
[-C--:B------:R-:W-:Y:S02]  /*14760*/  LEA R20, P2, R155, R5.reuse, 0x2 ;  /* 0x000000059b147211 */ /* 0x080fe400078410ff */
[-C--:B------:R-:W-:Y:S01]  /*14770*/  LEA.HI.X.SX32 R179, R154, R6.reuse, 0x2, P4 ;  /* 0x000000069ab37211 */ /* 0x080fe200020f16ff */
[----:B------:R-:W-:Y:S01]  /*14780*/  STL.64 [R1+0x5c8], R10 ;  /* 0x0005c80a01007387 */ /* 0x000fe20000100a00 */
[-C--:B------:R-:W-:Y:S02]  /*14790*/  LEA R18, P3, R153, R5.reuse, 0x2 ;  /* 0x0000000599127211 */ /* 0x080fe400078610ff */
[----:B------:R-:W-:Y:S01]  /*147a0*/  LEA.HI.X.SX32 R181, R13, R6, 0x2, P5 ;  /* 0x000000060db57211 */ /* 0x000fe200028f16ff */
[----:B------:R-:W-:Y:S01]  /*147b0*/  STL.64 [R1+0x5d0], R170 ;  /* 0x0005d0aa01007387 */ /* 0x000fe20000100a00 */
[----:B------:R-:W-:-:S03]  /*147c0*/  LEA R172, P4, R152, R5, 0x2 ;  /* 0x0000000598ac7211 */ /* 0x000fc600078810ff */
[----:B------:R-:W-:Y:S01]  /*147d0*/  STL.64 [R1+0x5d8], R188 ;  /* 0x0005d8bc01007387 */ /* 0x000fe20000100a00 */
[----:B------:R-:W-:-:S03]  /*147e0*/  LEA.HI.X.SX32 R23, R12, R6, 0x2, P1 ;  /* 0x000000060c177211 */ /* 0x000fc600008f16ff */
[----:B------:R1:W-:Y:S01]  /*147f0*/  STL.64 [R1+0x5e0], R8 ;  /* 0x0005e00801007387 */ /* 0x0003e20000100a00 */
[----:B------:R-:W-:Y:S02]  /*14800*/  LEA R12, P1, R16, R5, 0x2 ;  /* 0x00000005100c7211 */ /* 0x000fe400078210ff */
[-C--:B------:R-:W-:Y:S01]  /*14810*/  LEA.HI.X.SX32 R21, R155, R6.reuse, 0x2, P2 ;  /* 0x000000069b157211 */ /* 0x080fe200010f16ff */
[----:B------:R-:W4:Y:S01]  /*14820*/  LDL.LU R154, [R1+0x137c] ;  /* 0x00137c00019a7983 */ /* 0x000f220000300800 */
[----:B------:R-:W-:-:S03]  /*14830*/  LEA.HI.X.SX32 R19, R153, R6, 0x2, P3 ;  /* 0x0000000699137211 */ /* 0x000fc600018f16ff */
[----:B------:R-:W-:Y:S01]  /*14840*/  STL.64 [R1+0x5e8], R176 ;  /* 0x0005e8b001007387 */ /* 0x000fe20000100a00 */
[-C--:B------:R-:W-:Y:S02]  /*14850*/  LEA.HI.X.SX32 R173, R152, R6.reuse, 0x2, P4 ;  /* 0x0000000698ad7211 */ /* 0x080fe400020f16ff */
[CC--:B-1----:R-:W-:Y:S01]  /*14860*/  LEA R8, P5, R17.reuse, R5.reuse, 0x2 ;  /* 0x0000000511087211 */ /* 0x0c2fe200078a10ff */
[----:B------:R-:W-:Y:S01]  /*14870*/  STL.64 [R1+0x5f0], R178 ;  /* 0x0005f0b201007387 */ /* 0x000fe20000100a00 */
[-C--:B------:R-:W-:Y:S02]  /*14880*/  LEA.HI.X.SX32 R13, R16, R6.reuse, 0x2, P1 ;  /* 0x00000006100d7211 */ /* 0x080fe400008f16ff */
[----:B------:R-:W-:Y:S01]  /*14890*/  LEA.HI.X.SX32 R9, R17, R6, 0x2, P5 ;  /* 0x0000000611097211 */ /* 0x000fe200028f16ff */
[----:B------:R-:W-:Y:S04]  /*148a0*/  STL.64 [R1+0x5f8], R180 ;  /* 0x0005f8b401007387 */ /* 0x000fe80000100a00 */
[----:B------:R-:W4:Y:S04]  /*148b0*/  LDL.LU R155, [R1+0x1378] ;  /* 0x00137800019b7983 */ /* 0x000f280000300800 */
[----:B------:R-:W-:Y:S04]  /*148c0*/  STL.64 [R1+0x600], R22 ;  /* 0x0006001601007387 */ /* 0x000fe80000100a00 */
[----:B------:R-:W-:Y:S04]  /*148d0*/  STL.64 [R1+0x608], R20 ;  /* 0x0006081401007387 */ /* 0x000fe80000100a00 */
[----:B------:R-:W-:Y:S04]  /*148e0*/  STL.64 [R1+0x610], R18 ;  /* 0x0006101201007387 */ /* 0x000fe80000100a00 */
[----:B------:R-:W-:Y:S01]  /*148f0*/  STL.64 [R1+0x618], R172 ;  /* 0x000618ac01007387 */ /* 0x000fe20000100a00 */
[----:B------:R-:W-:-:S03]  /*14900*/  LEA R162, P2, R15, R5, 0x2 ;  /* 0x000000050fa27211 */ /* 0x000fc600078410ff */
[----:B------:R1:W-:Y:S01]  /*14910*/  STL.64 [R1+0x620], R8 ;  /* 0x0006200801007387 */ /* 0x0003e20000100a00 */
[----:B------:R-:W-:-:S03]  /*14920*/  LEA R164, P3, R14, R5, 0x2 ;  /* 0x000000050ea47211 */ /* 0x000fc600078610ff */
[----:B------:R-:W-:Y:S04]  /*14930*/  STL.64 [R1+0x628], R12 ;  /* 0x0006280c01007387 */ /* 0x000fe80000100a00 */
[----:B------:R-:W4:Y:S04]  /*14940*/  LDL.64 R242, [R1+0xd0] ;  /* 0x0000d00001f27983 */ /* 0x000f280000100a00 */
[----:B------:R-:W4:Y:S01]  /*14950*/  LDL.64 R10, [R1+0xc8] ;  /* 0x0000c800010a7983 */ /* 0x000f220000100a00 */
[-C--:B------:R-:W-:Y:S02]  /*14960*/  LEA.HI.X.SX32 R163, R15, R6.reuse, 0x2, P2 ;  /* 0x000000060fa37211 */ /* 0x080fe400010f16ff */
[----:B------:R-:W-:Y:S01]  /*14970*/  LEA.HI.X.SX32 R165, R14, R6, 0x2, P3 ;  /* 0x000000060ea57211 */ /* 0x000fe200018f16ff */
[----:B------:R-:W4:Y:S04]  /*14980*/  LDL.64 R152, [R1+0x48] ;  /* 0x0000480001987983 */ /* 0x000f280000100a00 */
[----:B------:R-:W4:Y:S01]  /*14990*/  LDL.64 R14, [R1+0x50] ;  /* 0x00005000010e7983 */ /* 0x000f220000100a00 */
[----:B------:R-:W-:Y:S01]  /*149a0*/  ISETP.GE.AND P0, PT, R3, UR4, PT ;  /* 0x0000000403007c0c */ /* 0x000fe2000bf06270 */
[----:B------:R-:W1:Y:S01]  /*149b0*/  S2UR UR4, SR_CgaCtaId ;  /* 0x00000000000479c3 */ /* 0x000e620000008800 */
[----:B------:R-:W-:-:S02]  /*149c0*/  IMAD R250, R250, UR52, RZ ;  /* 0x00000034fafa7c24 */ /* 0x000fc4000f8e02ff */
[----:B------:R-:W-:Y:S02]  /*149d0*/  IMAD R251, R251, UR53, RZ ;  /* 0x00000035fbfb7c24 */ /* 0x000fe4000f8e02ff */
[----:B------:R-:W-:Y:S01]  /*149e0*/  IMAD R249, R249, UR54, RZ ;  /* 0x00000036f9f97c24 */ /* 0x000fe2000f8e02ff */
[C---:B------:R-:W-:Y:S02]  /*149f0*/  LOP3.LUT R252, R3.reuse, 0x2, RZ, 0xfc, !PT ;  /* 0x0000000203fc7812 */ /* 0x040fe400078efcff */
[----:B------:R-:W-:Y:S02]  /*14a00*/  LOP3.LUT R247, R3, 0x22, RZ, 0xfc, !PT ;  /* 0x0000002203f77812 */ /* 0x000fe400078efcff */
[-C--:B------:R-:W-:Y:S02]  /*14a10*/  LEA R182, P4, R0, R5.reuse, 0x2 ;  /* 0x0000000500b67211 */ /* 0x080fe400078810ff */
[-C--:B------:R-:W-:Y:S02]  /*14a20*/  LEA R168, P5, R250, R5.reuse, 0x2 ;  /* 0x00000005faa87211 */ /* 0x080fe400078a10ff */
[----:B------:R-:W-:-:S02]  /*14a30*/  LEA R186, P1, R251, R5, 0x2 ;  /* 0x00000005fbba7211 */ /* 0x000fc400078210ff */
[----:B------:R-:W-:Y:S02]  /*14a40*/  LEA R16, P6, R249, R5, 0x2 ;  /* 0x00000005f9107211 */ /* 0x000fe400078c10ff */
[----:B------:R-:W-:Y:S02]  /*14a50*/  LOP3.LUT R248, R3, 0x20, RZ, 0xfc, !PT ;  /* 0x0000002003f87812 */ /* 0x000fe400078efcff */
[----:B------:R-:W-:Y:S01]  /*14a60*/  ISETP.GE.AND P3, PT, R247, UR7, PT ;  /* 0x00000007f7007c0c */ /* 0x000fe2000bf66270 */
[----:B------:R-:W-:Y:S01]  /*14a70*/  UMOV UR7, 0x400 ;  /* 0x0000040000077882 */ /* 0x000fe20000000000 */
[----:B------:R-:W-:Y:S01]  /*14a80*/  LOP3.LUT R246, R3, 0x40, RZ, 0xfc, !PT ;  /* 0x0000004003f67812 */ /* 0x000fe200078efcff */
[----:B-1----:R-:W-:Y:S01]  /*14a90*/  ULEA UR7, UR4, UR7, 0x18 ;  /* 0x0000000704077291 */ /* 0x002fe2000f8ec03f */
[-C--:B------:R-:W-:Y:S02]  /*14aa0*/  LEA.HI.X.SX32 R183, R0, R6.reuse, 0x2, P4 ;  /* 0x0000000600b77211 */ /* 0x080fe400020f16ff */
[----:B------:R-:W-:Y:S01]  /*14ab0*/  ISETP.GE.AND P2, PT, R248, UR6, PT ;  /* 0x00000006f8007c0c */ /* 0x000fe2000bf46270 */
[----:B------:R-:W-:Y:S01]  /*14ac0*/  ULDC.64 UR18, c[0x0][0x208] ;  /* 0x0000820000127ab9 */ /* 0x000fe20000000a00 */
[----:B------:R-:W-:-:S02]  /*14ad0*/  LEA.HI.X.SX32 R169, R250, R6, 0x2, P5 ;  /* 0x00000006faa97211 */ /* 0x000fc400028f16ff */
[-C--:B------:R-:W-:Y:S02]  /*14ae0*/  LEA.HI.X.SX32 R187, R251, R6.reuse, 0x2, P1 ;  /* 0x00000006fbbb7211 */ /* 0x080fe400008f16ff */
[----:B------:R-:W-:Y:S01]  /*14af0*/  LEA.HI.X.SX32 R17, R249, R6, 0x2, P6 ;  /* 0x00000006f9117211 */ /* 0x000fe200030f16ff */
[----:B------:R-:W-:Y:S01]  /*14b00*/  IMAD.U32 R245, RZ, RZ, UR7 ;  /* 0x00000007fff57e24 */ /* 0x000fe2000f8e00ff */
[----:B------:R-:W-:Y:S01]  /*14b10*/  ISETP.GE.AND P4, PT, R246, UR8, PT ;  /* 0x00000008f6007c0c */ /* 0x000fe2000bf86270 */
[----:B------:R-:W-:Y:S01]  /*14b20*/  ULDC UR4, c[0x0][0x230] ;  /* 0x00008c0000047ab9 */ /* 0x000fe20000000800 */
[C---:B------:R-:W-:Y:S01]  /*14b30*/  LOP3.LUT R244, R3.reuse, 0x60, RZ, 0xfc, !PT ;  /* 0x0000006003f47812 */ /* 0x040fe200078efcff */
[----:B------:R-:W-:Y:S01]  /*14b40*/  STL.64 [R1+0x630], R162 ;  /* 0x000630a201007387 */ /* 0x000fe20000100a00 */
[C---:B------:R-:W-:Y:S01]  /*14b50*/  LOP3.LUT R250, R3.reuse, 0x42, RZ, 0xfc, !PT ;  /* 0x0000004203fa7812 */ /* 0x040fe200078efcff */
[----:B------:R-:W-:Y:S01]  /*14b60*/  ULDC UR6, c[0x0][0x230] ;  /* 0x00008c0000067ab9 */ /* 0x000fe20000000800 */
[----:B------:R-:W-:Y:S01]  /*14b70*/  LOP3.LUT R0, R3, 0x4, RZ, 0xfc, !PT ;  /* 0x0000000403007812 */ /* 0x000fe200078efcff */
[----:B------:R-:W-:Y:S01]  /*14b80*/  STL.64 [R1+0x638], R164 ;  /* 0x000638a401007387 */ /* 0x000fe20000100a00 */
[----:B--2---:R-:W-:Y:S01]  /*14b90*/  SEL R5, R4, RZ, !P0 ;  /* 0x000000ff04057207 */ /* 0x004fe20004000000 */
[----:B------:R-:W-:Y:S01]  /*14ba0*/  ULDC.64 UR8, c[0x0][0x238] ;  /* 0x00008e0000087ab9 */ /* 0x000fe20000000a00 */
[----:B------:R-:W-:Y:S01]  /*14bb0*/  ISETP.GE.AND P0, PT, R252, UR5, PT ;  /* 0x00000005fc007c0c */ /* 0x000fe2000bf06270 */
[----:B------:R-:W-:-:S03]  /*14bc0*/  ULDC UR5, c[0x0][0x230] ;  /* 0x00008c0000057ab9 */ /* 0x000fc60000000800 */
[C---:B------:R-:W-:Y:S02]  /*14bd0*/  SEL R8, R4.reuse, RZ, !P0 ;  /* 0x000000ff04087207 */ /* 0x040fe40004000000 */
[----:B------:R-:W-:Y:S02]  /*14be0*/  ISETP.NE.U32.AND P1, PT, R5, RZ, PT ;  /* 0x000000ff0500720c */ /* 0x000fe40003f25070 */
[----:B------:R-:W-:Y:S02]  /*14bf0*/  SEL R6, R4, RZ, !P3 ;  /* 0x000000ff04067207 */ /* 0x000fe40005800000 */
[----:B------:R-:W-:Y:S02]  /*14c00*/  ISETP.NE.U32.AND P3, PT, R8, RZ, PT ;  /* 0x000000ff0800720c */ /* 0x000fe40003f65070 */
[C---:B------:R-:W-:Y:S02]  /*14c10*/  SEL R7, R4.reuse, RZ, !P2 ;  /* 0x000000ff04077207 */ /* 0x040fe40005000000 */
[----:B------:R-:W-:-:S02]  /*14c20*/  SEL R5, R4, RZ, !P4 ;  /* 0x000000ff04057207 */ /* 0x000fc40006000000 */
[----:B------:R-:W-:Y:S02]  /*14c30*/  ISETP.NE.U32.AND P2, PT, R7, RZ, PT ;  /* 0x000000ff0700720c */ /* 0x000fe40003f45070 */
[----:B------:R-:W-:Y:S02]  /*14c40*/  ISETP.NE.U32.AND P0, PT, R5, RZ, PT ;  /* 0x000000ff0500720c */ /* 0x000fe40003f05070 */
[----:B---3--:R-:W-:Y:S02]  /*14c50*/  IADD3 R5, R2, 0x100000, R245 ;  /* 0x0010000002057810 */ /* 0x008fe40007ffe0f5 */
[----:B------:R-:W-:Y:S02]  /*14c60*/  ISETP.NE.U32.AND P5, PT, R6, RZ, PT ;  /* 0x000000ff0600720c */ /* 0x000fe40003fa5070 */
[----:B------:R-:W-:Y:S01]  /*14c70*/  ISETP.GE.AND P6, PT, R244, UR5, PT ;  /* 0x00000005f4007c0c */ /* 0x000fe2000bfc6270 */
[----:B------:R-:W-:Y:S01]  /*14c80*/  STL.64 [R1+0x640], R182 ;  /* 0x000640b601007387 */ /* 0x000fe20000100a00 */
[----:B------:R-:W-:Y:S01]  /*14c90*/  ISETP.GE.AND P4, PT, R250, UR4, PT ;  /* 0x00000004fa007c0c */ /* 0x000fe2000bf86270 */
[----:B------:R-:W-:Y:S01]  /*14ca0*/  ULDC UR4, c[0x0][0x230] ;  /* 0x00008c0000047ab9 */ /* 0x000fe20000000800 */
[----:B------:R-:W-:Y:S01]  /*14cb0*/  SEL R8, R4, RZ, !P6 ;  /* 0x000000ff04087207 */ /* 0x000fe20007000000 */
[----:B------:R-:W-:Y:S01]  /*14cc0*/  STL.64 [R1+0x648], R168 ;  /* 0x000648a801007387 */ /* 0x000fe20000100a00 */
[----:B------:R-:W-:Y:S01]  /*14cd0*/  ISETP.GE.AND P6, PT, R0, UR4, PT ;  /* 0x0000000400007c0c */ /* 0x000fe2000bfc6270 */
[----:B------:R-:W-:Y:S01]  /*14ce0*/  ULDC UR4, c[0x0][0x230] ;  /* 0x00008c0000047ab9 */ /* 0x000fe20000000800 */
[----:B------:R-:W-:Y:S01]  /*14cf0*/  LOP3.LUT R9, R3, 0x62, RZ, 0xfc, !PT ;  /* 0x0000006203097812 */ /* 0x000fe200078efcff */
[----:B------:R-:W-:Y:S01]  /*14d00*/  STL.64 [R1+0x658], R186 ;  /* 0x000658ba01007387 */ /* 0x000fe20000100a00 */
[----:B------:R-:W-:-:S03]  /*14d10*/  ULDC UR5, c[0x0][0x230] ;  /* 0x00008c0000057ab9 */ /* 0x000fc60000000800 */
[----:B------:R-:W-:Y:S04]  /*14d20*/  STL.64 [R1+0x650], R16 ;  /* 0x0006501001007387 */ /* 0x000fe80000100a00 */
[----:B------:R-:W-:Y:S01]  /*14d30*/  @!PT LDS RZ, [RZ] ;  /* 0x00000000fffff984 */ /* 0x000fe20000000800 */
[----:B------:R-:W-:Y:S01]  /*14d40*/  @!PT LDS RZ, [RZ] ;  /* 0x00000000fffff984 */ /* 0x000fe20000000800 */
[----:B------:R-:W-:Y:S01]  /*14d50*/  @!PT LDS RZ, [RZ] ;  /* 0x00000000fffff984 */ /* 0x000fe20000000800 */
[----:B----4-:R-:W-:Y:S04]  /*14d60*/  LDGSTS.E [R5], desc[UR18][R242.64], P1 ;  /* 0x00000000f2057fae */ /* 0x010fe80008921852 */
[----:B------:R1:W-:Y:S04]  /*14d70*/  LDGSTS.E [R5+0x8], desc[UR18][R10.64], P3 ;  /* 0x000080000a057fae */ /* 0x0003e80009921852 */
[----:B------:R-:W-:Y:S01]  /*14d80*/  LDGSTS.E [R5+0x2000], desc[UR18][R14.64], P2 ;  /* 0x020000000e057fae */ /* 0x000fe20009121852 */
[----:B-1----:R-:W-:-:S03]  /*14d90*/  LOP3.LUT R10, R3, 0x6, RZ, 0xfc, !PT ;  /* 0x00000006030a7812 */ /* 0x002fc600078efcff */
[----:B------:R-:W2:Y:S01]  /*14da0*/  LDL.64 R242, [R1+0xc0] ;  /* 0x0000c00001f27983 */ /* 0x000ea20000100a00 */
[----:B------:R-:W-:-:S03]  /*14db0*/  ISETP.GE.AND P2, PT, R10, UR4, PT ;  /* 0x000000040a007c0c */ /* 0x000fc6000bf46270 */
[----:B------:R-:W-:Y:S01]  /*14dc0*/  LDGSTS.E [R5+0x2008], desc[UR18][R152.64], P5 ;  /* 0x0200800098057fae */ /* 0x000fe2000a921852 */
[----:B------:R-:W-:Y:S01]  /*14dd0*/  SEL R6, R4, RZ, !P4 ;  /* 0x000000ff04067207 */ /* 0x000fe20006000000 */
[----:B------:R-:W-:Y:S02]  /*14de0*/  ULDC UR4, c[0x0][0x230] ;  /* 0x00008c0000047ab9 */ /* 0x000fe40000000800 */
[----:B------:R-:W3:Y:S04]  /*14df0*/  LDL.64 R10, [R1+0xb8] ;  /* 0x0000b800010a7983 */ /* 0x000ee80000100a00 */
[----:B------:R-:W4:Y:S04]  /*14e00*/  LDL.64 R14, [R1+0x40] ;  /* 0x00004000010e7983 */ /* 0x000f280000100a00 */
[----:B------:R-:W4:Y:S01]  /*14e10*/  LDL.64 R152, [R1+0x38] ;  /* 0x0000380001987983 */ /* 0x000f220000100a00 */
[----:B------:R-:W-:Y:S01]  /*14e20*/  ISETP.GE.AND P4, PT, R9, UR6, PT ;  /* 0x0000000609007c0c */ /* 0x000fe2000bf86270 */
[----:B------:R-:W-:Y:S01]  /*14e30*/  ULDC UR6, c[0x0][0x230] ;  /* 0x00008c0000067ab9 */ /* 0x000fe20000000800 */
[----:B------:R-:W-:Y:S01]  /*14e40*/  ISETP.NE.U32.AND P1, PT, R6, RZ, PT ;  /* 0x000000ff0600720c */ /* 0x000fe20003f25070 */
[----:B------:R-:W-:Y:S01]  /*14e50*/  LDGSTS.E [R5+0x4000], desc[UR18][R150.64], P0 ;  /* 0x0400000096057fae */ /* 0x000fe20008121852 */
[----:B------:R-:W-:-:S02]  /*14e60*/  SEL R7, R4, RZ, !P4 ;  /* 0x000000ff04077207 */ /* 0x000fc40006000000 */
[----:B------:R-:W-:Y:S02]  /*14e70*/  SEL R6, R4, RZ, !P6 ;  /* 0x000000ff04067207 */ /* 0x000fe40007000000 */
[C---:B------:R-:W-:Y:S02]  /*14e80*/  LOP3.LUT R9, R3.reuse, 0x24, RZ, 0xfc, !PT ;  /* 0x0000002403097812 */ /* 0x040fe400078efcff */
[----:B------:R-:W-:Y:S02]  /*14e90*/  ISETP.NE.U32.AND P4, PT, R8, RZ, PT ;  /* 0x000000ff0800720c */ /* 0x000fe40003f85070 */
[----:B------:R-:W-:Y:S02]  /*14ea0*/  LOP3.LUT R8, R3, 0x26, RZ, 0xfc, !PT ;  /* 0x0000002603087812 */ /* 0x000fe400078efcff */
[----:B------:R-:W-:Y:S01]  /*14eb0*/  ISETP.NE.U32.AND P3, PT, R6, RZ, PT ;  /* 0x000000ff0600720c */ /* 0x000fe20003f65070 */
[----:B------:R-:W-:Y:S01]  /*14ec0*/  LDGSTS.E [R5+0x4008], desc[UR18][R148.64], P1 ;  /* 0x0400800094057fae */ /* 0x000fe20008921852 */
[----:B------:R-:W-:Y:S01]  /*14ed0*/  ISETP.GE.AND P5, PT, R9, UR5, PT ;  /* 0x0000000509007c0c */ /* 0x000fe2000bfa6270 */
[----:B------:R-:W-:Y:S01]  /*14ee0*/  ULDC UR5, c[0x0][0x230] ;  /* 0x00008c0000057ab9 */ /* 0x000fe20000000800 */
[----:B------:R-:W-:-:S02]  /*14ef0*/  LOP3.LUT R0, R3, 0x44, RZ, 0xfc, !PT ;  /* 0x0000004403007812 */ /* 0x000fc400078efcff */
[----:B------:R-:W-:Y:S02]  /*14f00*/  SEL R6, R4, RZ, !P2 ;  /* 0x000000ff04067207 */ /* 0x000fe40005000000 */
[----:B------:R-:W-:Y:S01]  /*14f10*/  ISETP.GE.AND P2, PT, R8, UR6, PT ;  /* 0x0000000608007c0c */ /* 0x000fe2000bf46270 */
[----:B------:R-:W-:Y:S01]  /*14f20*/  LDGSTS.E [R5+0x6000], desc[UR18][R118.64], P4 ;  /* 0x0600000076057fae */ /* 0x000fe2000a121852 */
[----:B------:R-:W-:Y:S01]  /*14f30*/  SEL R8, R4, RZ, !P5 ;  /* 0x000000ff04087207 */ /* 0x000fe20006800000 */
[----:B------:R-:W-:Y:S01]  /*14f40*/  ULDC UR6, c[0x0][0x230] ;  /* 0x00008c0000067ab9 */ /* 0x000fe20000000800 */
[----:B------:R-:W-:Y:S02]  /*14f50*/  ISETP.NE.U32.AND P6, PT, R7, RZ, PT ;  /* 0x000000ff0700720c */ /* 0x000fe40003fc5070 */
[----:B------:R-:W-:Y:S01]  /*14f60*/  ISETP.GE.AND P5, PT, R0, UR4, PT ;  /* 0x0000000400007c0c */ /* 0x000fe2000bfa6270 */
[----:B------:R-:W-:Y:S01]  /*14f70*/  ULDC UR4, c[0x0][0x230] ;  /* 0x00008c0000047ab9 */ /* 0x000fe20000000800 */
[----:B------:R-:W-:-:S02]  /*14f80*/  SEL R7, R4, RZ, !P2 ;  /* 0x000000ff04077207 */ /* 0x000fc40005000000 */
[----:B------:R-:W-:Y:S02]  /*14f90*/  ISETP.NE.U32.AND P0, PT, R6, RZ, PT ;  /* 0x000000ff0600720c */ /* 0x000fe40003f05070 */
[----:B------:R-:W-:Y:S02]  /*14fa0*/  ISETP.NE.U32.AND P2, PT, R8, RZ, PT ;  /* 0x000000ff0800720c */ /* 0x000fe40003f45070 */
[----:B------:R-:W-:Y:S02]  /*14fb0*/  SEL R6, R4, RZ, !P5 ;  /* 0x000000ff04067207 */ /* 0x000fe40006800000 */
[----:B------:R-:W-:Y:S01]  /*14fc0*/  ISETP.NE.U32.AND P5, PT, R7, RZ, PT ;  /* 0x000000ff0700720c */ /* 0x000fe20003fa5070 */
[----:B------:R-:W-:Y:S01]  /*14fd0*/  LDGSTS.E [R5+0x6008], desc[UR18][R116.64], P6 ;  /* 0x0600800074057fae */ /* 0x000fe2000b121852 */
[----:B------:R-:W-:Y:S02]  /*14fe0*/  LOP3.LUT R244, R2, 0x10, RZ, 0x3c, !PT ;  /* 0x0000001002f47812 */ /* 0x000fe400078e3cff */
[----:B------:R-:W-:-:S02]  /*14ff0*/  ISETP.NE.U32.AND P1, PT, R6, RZ, PT ;  /* 0x000000ff0600720c */ /* 0x000fc40003f25070 */
[----:B------:R-:W-:Y:S01]  /*15000*/  IADD3 R6, R245, 0x100000, R244 ;  /* 0x00100000f5067810 */ /* 0x000fe20007ffe0f4 */
[----:B------:R1:W-:Y:S01]  /*15010*/  STL [R1+0xcd4], R244 ;  /* 0x000cd4f401007387 */ /* 0x0003e20000100800 */
[----:B------:R-:W-:-:S04]  /*15020*/  LOP3.LUT R250, R3, 0x46, RZ, 0xfc, !PT ;  /* 0x0000004603fa7812 */ /* 0x000fc800078efcff */
[----:B------:R-:W-:Y:S01]  /*15030*/  ISETP.GE.AND P4, PT, R250, UR4, PT ;  /* 0x00000004fa007c0c */ /* 0x000fe2000bf86270 */
[----:B------:R-:W-:Y:S01]  /*15040*/  ULDC UR4, c[0x0][0x230] ;  /* 0x00008c0000047ab9 */ /* 0x000fe20000000800 */
[----:B------:R-:W4:Y:S04]  /*15050*/  LDL.64 R250, [R1+0x30] ;  /* 0x0000300001fa7983 */ /* 0x000f280000100a00 */
[----:B--2---:R-:W-:Y:S04]  /*15060*/  LDGSTS.E [R6], desc[UR18][R242.64], P3 ;  /* 0x00000000f2067fae */ /* 0x004fe80009921852 */
[----:B---3--:R2:W-:Y:S04]  /*15070*/  LDGSTS.E [R6+0x8], desc[UR18][R10.64], P0 ;  /* 0x000080000a067fae */ /* 0x0085e80008121852 */
[----:B----4-:R-:W-:Y:S04]  /*15080*/  LDGSTS.E [R6+0x2000], desc[UR18][R14.64], P2 ;  /* 0x020000000e067fae */ /* 0x010fe80009121852 */
[----:B------:R-:W-:Y:S04]  /*15090*/  LDGSTS.E [R6+0x2008], desc[UR18][R152.64], P5 ;  /* 0x0200800098067fae */ /* 0x000fe8000a921852 */
[----:B------:R-:W3:Y:S04]  /*150a0*/  LDL.64 R242, [R1+0xa8] ;  /* 0x0000a80001f27983 */ /* 0x000ee80000100a00 */
[----:B------:R-:W4:Y:S04]  /*150b0*/  LDL.64 R14, [R1+0x28] ;  /* 0x00002800010e7983 */ /* 0x000f280000100a00 */
[----:B------:R-:W3:Y:S01]  /*150c0*/  LDL.64 R152, [R1+0xb0] ;  /* 0x0000b00001987983 */ /* 0x000ee20000100a00 */
[----:B------:R-:W-:-:S02]  /*150d0*/  LOP3.LUT R249, R3, 0x64, RZ, 0xfc, !PT ;  /* 0x0000006403f97812 */ /* 0x000fc400078efcff */
[----:B------:R-:W-:Y:S01]  /*150e0*/  LOP3.LUT R9, R3, 0x66, RZ, 0xfc, !PT ;  /* 0x0000006603097812 */ /* 0x000fe200078efcff */
[----:B------:R-:W-:Y:S01]  /*150f0*/  LDGSTS.E [R6+0x4000], desc[UR18][R146.64], P1 ;  /* 0x0400000092067fae */ /* 0x000fe20008921852 */
[----:B------:R-:W-:Y:S01]  /*15100*/  ISETP.GE.AND P6, PT, R249, UR5, PT ;  /* 0x00000005f9007c0c */ /* 0x000fe2000bfc6270 */
[----:B------:R-:W-:Y:S01]  /*15110*/  ULDC UR5, c[0x0][0x230] ;  /* 0x00008c0000057ab9 */ /* 0x000fe20000000800 */
[----:B------:R-:W-:Y:S02]  /*15120*/  LOP3.LUT R0, R3, 0x8, RZ, 0xfc, !PT ;  /* 0x0000000803007812 */ /* 0x000fe400078efcff */
[C---:B------:R-:W-:Y:S02]  /*15130*/  SEL R7, R4.reuse, RZ, !P4 ;  /* 0x000000ff04077207 */ /* 0x040fe40006000000 */
[----:B------:R-:W-:Y:S01]  /*15140*/  ISETP.GE.AND P4, PT, R9, UR6, PT ;  /* 0x0000000609007c0c */ /* 0x000fe2000bf86270 */
[----:B------:R-:W-:Y:S01]  /*15150*/  ULDC UR6, c[0x0][0x230] ;  /* 0x00008c0000067ab9 */ /* 0x000fe20000000800 */
[----:B------:R-:W-:-:S02]  /*15160*/  SEL R9, R4, RZ, !P6 ;  /* 0x000000ff04097207 */ /* 0x000fc40007000000 */
[----:B------:R-:W-:Y:S01]  /*15170*/  ISETP.GE.AND P6, PT, R0, UR4, PT ;  /* 0x0000000400007c0c */ /* 0x000fe2000bfc6270 */
[----:B------:R-:W-:Y:S01]  /*15180*/  ULDC UR4, c[0x0][0x230] ;  /* 0x00008c0000047ab9 */ /* 0x000fe20000000800 */
[----:B------:R-:W-:Y:S02]  /*15190*/  ISETP.NE.U32.AND P3, PT, R7, RZ, PT ;  /* 0x000000ff0700720c */ /* 0x000fe40003f65070 */
[----:B------:R-:W-:Y:S02]  /*151a0*/  SEL R8, R4, RZ, !P4 ;  /* 0x000000ff04087207 */ /* 0x000fe40006000000 */
[----:B--2---:R-:W-:Y:S02]  /*151b0*/  LOP3.LUT R11, R3, 0xa, RZ, 0xfc, !PT ;  /* 0x0000000a030b7812 */ /* 0x004fe400078efcff */
[----:B------:R-:W-:Y:S02]  /*151c0*/  ISETP.NE.U32.AND P4, PT, R9, RZ, PT ;  /* 0x000000ff0900720c */ /* 0x000fe40003f85070 */
[----:B------:R-:W-:-:S02]  /*151d0*/  LOP3.LUT R10, R3, 0x28, RZ, 0xfc, !PT ;  /* 0x00000028030a7812 */ /* 0x000fc400078efcff */
[----:B------:R-:W-:Y:S02]  /*151e0*/  SEL R7, R4, RZ, !P6 ;  /* 0x000000ff04077207 */ /* 0x000fe40007000000 */
[----:B------:R-:W-:Y:S01]  /*151f0*/  ISETP.NE.U32.AND P6, PT, R8, RZ, PT ;  /* 0x000000ff0800720c */ /* 0x000fe20003fc5070 */
[----:B------:R-:W-:Y:S01]  /*15200*/  LDGSTS.E [R6+0x4008], desc[UR18][R144.64], P3 ;  /* 0x0400800090067fae */ /* 0x000fe20009921852 */
[----:B------:R-:W-:Y:S01]  /*15210*/  ISETP.GE.AND P2, PT, R11, UR4, PT ;  /* 0x000000040b007c0c */ /* 0x000fe2000bf46270 */
[----:B------:R-:W-:Y:S01]  /*15220*/  ULDC UR4, c[0x0][0x230] ;  /* 0x00008c0000047ab9 */ /* 0x000fe20000000800 */
[----:B------:R-:W-:Y:S02]  /*15230*/  LOP3.LUT R9, R3, 0x2a, RZ, 0xfc, !PT ;  /* 0x0000002a03097812 */ /* 0x000fe400078efcff */
[----:B------:R-:W-:Y:S01]  /*15240*/  ISETP.GE.AND P5, PT, R10, UR5, PT ;  /* 0x000000050a007c0c */ /* 0x000fe2000bfa6270 */
[----:B------:R-:W-:Y:S01]  /*15250*/  LDGSTS.E [R6+0x6000], desc[UR18][R114.64], P4 ;  /* 0x0600000072067fae */ /* 0x000fe2000a121852 */
[----:B------:R-:W-:Y:S01]  /*15260*/  ISETP.NE.U32.AND P0, PT, R7, RZ, PT ;  /* 0x000000ff0700720c */ /* 0x000fe20003f05070 */
[----:B------:R-:W-:Y:S01]  /*15270*/  ULDC UR5, c[0x0][0x230] ;  /* 0x00008c0000057ab9 */ /* 0x000fe20000000800 */
[----:B------:R-:W-:-:S02]  /*15280*/  LOP3.LUT R0, R3, 0x48, RZ, 0xfc, !PT ;  /* 0x0000004803007812 */ /* 0x000fc400078efcff */
[C---:B------:R-:W-:Y:S01]  /*15290*/  SEL R7, R4.reuse, RZ, !P2 ;  /* 0x000000ff04077207 */ /* 0x040fe20005000000 */
[----:B------:R-:W-:Y:S01]  /*152a0*/  LDGSTS.E [R6+0x6008], desc[UR18][R112.64], P6 ;  /* 0x0600800070067fae */ /* 0x000fe2000b121852 */
[----:B------:R-:W-:Y:S01]  /*152b0*/  ISETP.GE.AND P2, PT, R9, UR6, PT ;  /* 0x0000000609007c0c */ /* 0x000fe2000bf46270 */
[----:B------:R-:W-:Y:S01]  /*152c0*/  ULDC UR6, c[0x0][0x230] ;  /* 0x00008c0000067ab9 */ /* 0x000fe20000000800 */
[----:B------:R-:W-:Y:S02]  /*152d0*/  SEL R9, R4, RZ, !P5 ;  /* 0x000000ff04097207 */ /* 0x000fe40006800000 */
[----:B------:R-:W-:Y:S01]  /*152e0*/  ISETP.GE.AND P5, PT, R0, UR4, PT ;  /* 0x0000000400007c0c */ /* 0x000fe2000bfa6270 */
[----:B------:R-:W-:Y:S01]  /*152f0*/  ULDC UR4, c[0x0][0x230] ;  /* 0x00008c0000047ab9 */ /* 0x000fe20000000800 */
[----:B------:R-:W-:Y:S02]  /*15300*/  LOP3.LUT R249, R3, 0x4a, RZ, 0xfc, !PT ;  /* 0x0000004a03f97812 */ /* 0x000fe400078efcff */
[----:B------:R-:W-:-:S02]  /*15310*/  ISETP.NE.U32.AND P1, PT, R7, RZ, PT ;  /* 0x000000ff0700720c */ /* 0x000fc40003f25070 */
[C---:B------:R-:W-:Y:S02]  /*15320*/  SEL R8, R4.reuse, RZ, !P2 ;  /* 0x000000ff04087207 */ /* 0x040fe40005000000 */
[----:B-1----:R-:W-:Y:S02]  /*15330*/  LOP3.LUT R244, R3, 0x68, RZ, 0xfc, !PT ;  /* 0x0000006803f47812 */ /* 0x002fe400078efcff */
[----:B------:R-:W-:Y:S02]  /*15340*/  SEL R7, R4, RZ, !P5 ;  /* 0x000000ff04077207 */ /* 0x000fe40006800000 */
[----:B------:R-:W-:Y:S01]  /*15350*/  ISETP.GE.AND P4, PT, R249, UR4, PT ;  /* 0x00000004f9007c0c */ /* 0x000fe2000bf86270 */
[----:B------:R-:W-:Y:S01]  /*15360*/  ULDC UR4, c[0x0][0x230] ;  /* 0x00008c0000047ab9 */ /* 0x000fe20000000800 */
[----:B------:R-:W-:Y:S02]  /*15370*/  LOP3.LUT R10, R3, 0x6a, RZ, 0xfc, !PT ;  /* 0x0000006a030a7812 */ /* 0x000fe400078efcff */
[----:B------:R-:W-:-:S02]  /*15380*/  LOP3.LUT R11, R2, 0x20, RZ, 0x3c, !PT ;  /* 0x00000020020b7812 */ /* 0x000fc400078e3cff */
[----:B------:R-:W-:Y:S02]  /*15390*/  ISETP.NE.U32.AND P5, PT, R8, RZ, PT ;  /* 0x000000ff0800720c */ /* 0x000fe40003fa5070 */
[----:B------:R-:W-:Y:S02]  /*153a0*/  ISETP.GE.AND P6, PT, R244, UR5, PT ;  /* 0x00000005f4007c0c */ /* 0x000fe4000bfc6270 */
[----:B------:R-:W-:Y:S02]  /*153b0*/  ISETP.NE.U32.AND P3, PT, R7, RZ, PT ;  /* 0x000000ff0700720c */ /* 0x000fe40003f65070 */
[----:B------:R-:W-:Y:S02]  /*153c0*/  LOP3.LUT R0, R3, 0xc, RZ, 0xfc, !PT ;  /* 0x0000000c03007812 */ /* 0x000fe400078efcff */
[----:B------:R-:W-:Y:S01]  /*153d0*/  ISETP.NE.U32.AND P2, PT, R9, RZ, PT ;  /* 0x000000ff0900720c */ /* 0x000fe20003f45070 */
[----:B------:R1:W-:Y:S01]  /*153e0*/  STL [R1+0xcd0], R11 ;  /* 0x000cd00b01007387 */ /* 0x0003e20000100800 */
[----:B------:R-:W-:Y:S01]  /*153f0*/  SEL R8, R4, RZ, !P4 ;  /* 0x000000ff04087207 */ /* 0x000fe20006000000 */
[----:B------:R-:W-:Y:S01]  /*15400*/  ULDC UR5, c[0x0][0x230] ;  /* 0x00008c0000057ab9 */ /* 0x000fe20000000800 */
[----:B------:R-:W-:-:S02]  /*15410*/  IADD3 R7, R245, 0x100000, R11 ;  /* 0x00100000f5077810 */ /* 0x000fc40007ffe00b */
[----:B------:R-:W-:Y:S01]  /*15420*/  ISETP.GE.AND P4, PT, R10, UR6, PT ;  /* 0x000000060a007c0c */ /* 0x000fe2000bf86270 */
[----:B------:R-:W-:Y:S01]  /*15430*/  ULDC UR6, c[0x0][0x230] ;  /* 0x00008c0000067ab9 */ /* 0x000fe20000000800 */
[----:B------:R-:W-:Y:S02]  /*15440*/  SEL R10, R4, RZ, !P6 ;  /* 0x000000ff040a7207 */ /* 0x000fe40007000000 */
[----:B------:R-:W-:Y:S01]  /*15450*/  ISETP.GE.AND P6, PT, R0, UR4, PT ;  /* 0x0000000400007c0c */ /* 0x000fe2000bfc6270 */
[----:B------:R-:W-:Y:S01]  /*15460*/  ULDC UR4, c[0x0][0x230] ;  /* 0x00008c0000047ab9 */ /* 0x000fe20000000800 */
[----:B------:R-:W-:Y:S02]  /*15470*/  SEL R9, R4, RZ, !P4 ;  /* 0x000000ff04097207 */ /* 0x000fe40006000000 */
[----:B------:R-:W-:Y:S02]  /*15480*/  ISETP.NE.U32.AND P4, PT, R10, RZ, PT ;  /* 0x000000ff0a00720c */ /* 0x000fe40003f85070 */
[----:B------:R-:W-:Y:S01]  /*15490*/  LOP3.LUT R244, R2, 0x30, RZ, 0x3c, !PT ;  /* 0x0000003002f47812 */ /* 0x000fe200078e3cff */
[----:B---3--:R-:W-:Y:S01]  /*154a0*/  LDGSTS.E [R7], desc[UR18][R152.64], P0 ;  /* 0x0000000098077fae */ /* 0x008fe20008121852 */
[----:B------:R-:W-:-:S02]  /*154b0*/  ISETP.NE.U32.AND P0, PT, R8, RZ, PT ;  /* 0x000000ff0800720c */ /* 0x000fc40003f05070 */
[----:B------:R-:W-:Y:S01]  /*154c0*/  SEL R8, R4, RZ, !P6 ;  /* 0x000000ff04087207 */ /* 0x000fe20007000000 */
[----:B------:R2:W-:Y:S01]  /*154d0*/  LDGSTS.E [R7+0x8], desc[UR18][R242.64], P1 ;  /* 0x00008000f2077fae */ /* 0x0005e20008921852 */
[----:B------:R-:W-:-:S03]  /*154e0*/  ISETP.NE.U32.AND P6, PT, R9, RZ, PT ;  /* 0x000000ff0900720c */ /* 0x000fc60003fc5070 */
[----:B------:R-:W-:Y:S04]  /*154f0*/  LDGSTS.E [R7+0x2000], desc[UR18][R250.64], P2 ;  /* 0x02000000fa077fae */ /* 0x000fe80009121852 */
[----:B----4-:R-:W-:Y:S01]  /*15500*/  LDGSTS.E [R7+0x2008], desc[UR18][R14.64], P5 ;  /* 0x020080000e077fae */ /* 0x010fe2000a921852 */
[----:B--2---:R-:W-:-:S03]  /*15510*/  LOP3.LUT R242, R3, 0xe, RZ, 0xfc, !PT ;  /* 0x0000000e03f27812 */ /* 0x004fc600078efcff */
[----:B------:R-:W2:Y:S01]  /*15520*/  LDL.LU.64 R152, [R1+0x1370] ;  /* 0x0013700001987983 */ /* 0x000ea20000300a00 */
[----:B------:R-:W-:-:S03]  /*15530*/  ISETP.GE.AND P2, PT, R242, UR4, PT ;  /* 0x00000004f2007c0c */ /* 0x000fc6000bf46270 */
[----:B------:R-:W-:Y:S01]  /*15540*/  LDGSTS.E [R7+0x4000], desc[UR18][R142.64], P3 ;  /* 0x040000008e077fae */ /* 0x000fe20009921852 */
[C---:B-1----:R-:W-:Y:S01]  /*15550*/  LOP3.LUT R11, R3.reuse, 0x2c, RZ, 0xfc, !PT ;  /* 0x0000002c030b7812 */ /* 0x042fe200078efcff */
[----:B------:R-:W-:Y:S02]  /*15560*/  ULDC UR4, c[0x0][0x230] ;  /* 0x00008c0000047ab9 */ /* 0x000fe40000000800 */
[----:B------:R-:W3:Y:S04]  /*15570*/  LDL.64 R250, [R1+0x98] ;  /* 0x0000980001fa7983 */ /* 0x000ee80000100a00 */
[----:B------:R-:W4:Y:S04]  /*15580*/  LDL.64 R242, [R1+0x20] ;  /* 0x0000200001f27983 */ /* 0x000f280000100a00 */
[----:B------:R-:W2:Y:S04]  /*15590*/  LDL.64 R14, [R1+0x18] ;  /* 0x00001800010e7983 */ /* 0x000ea80000100a00 */
[----:B------:R-:W-:Y:S04]  /*155a0*/  LDGSTS.E [R7+0x4008], desc[UR18][R140.64], P0 ;  /* 0x040080008c077fae */ /* 0x000fe80008121852 */
[----:B------:R-:W-:Y:S04]  /*155b0*/  STL [R1+0xccc], R244 ;  /* 0x000cccf401007387 */ /* 0x000fe80000100800 */
[----:B------:R-:W-:Y:S04]  /*155c0*/  LDGSTS.E [R7+0x6000], desc[UR18][R110.64], P4 ;  /* 0x060000006e077fae */ /* 0x000fe8000a121852 */
[----:B------:R-:W-:Y:S04]  /*155d0*/  LDGSTS.E [R7+0x6008], desc[UR18][R108.64], P6 ;  /* 0x060080006c077fae */ /* 0x000fe8000b121852 */
[----:B------:R1:W-:Y:S04]  /*155e0*/  STL.64 [R1+0x11b8], R6 ;  /* 0x0011b80601007387 */ /* 0x0003e80000100a00 */
[----:B-1----:R-:W3:Y:S01]  /*155f0*/  LDL.64 R6, [R1+0xa0] ;  /* 0x0000a00001067983 */ /* 0x002ee20000100a00 */
[----:B------:R-:W-:-:S02]  /*15600*/  LOP3.LUT R10, R3, 0x2e, RZ, 0xfc, !PT ;  /* 0x0000002e030a7812 */ /* 0x000fc400078efcff */
[----:B------:R-:W-:Y:S01]  /*15610*/  ISETP.GE.AND P5, PT, R11, UR5, PT ;  /* 0x000000050b007c0c */ /* 0x000fe2000bfa6270 */
[----:B------:R-:W-:Y:S01]  /*15620*/  ULDC UR5, c[0x0][0x230] ;  /* 0x00008c0000057ab9 */ /* 0x000fe20000000800 */
[----:B------:R-:W-:Y:S02]  /*15630*/  ISETP.NE.U32.AND P1, PT, R8, RZ, PT ;  /* 0x000000ff0800720c */ /* 0x000fe40003f25070 */
[----:B------:R-:W-:Y:S02]  /*15640*/  SEL R8, R4, RZ, !P2 ;  /* 0x000000ff04087207 */ /* 0x000fe40005000000 */
[----:B------:R-:W-:Y:S01]  /*15650*/  ISETP.GE.AND P2, PT, R10, UR6, PT ;  /* 0x000000060a007c0c */ /* 0x000fe2000bf46270 */
[----:B------:R-:W-:Y:S01]  /*15660*/  ULDC UR6, c[0x0][0x230] ;  /* 0x00008c0000067ab9 */ /* 0x000fe20000000800 */
[----:B------:R-:W-:Y:S02]  /*15670*/  SEL R10, R4, RZ, !P5 ;  /* 0x000000ff040a7207 */ /* 0x000fe40006800000 */
[----:B------:R-:W-:-:S02]  /*15680*/  LOP3.LUT R0, R3, 0x4c, RZ, 0xfc, !PT ;  /* 0x0000004c03007812 */ /* 0x000fc400078efcff */
[----:B------:R-:W-:Y:S02]  /*15690*/  SEL R9, R4, RZ, !P2 ;  /* 0x000000ff04097207 */ /* 0x000fe40005000000 */
[----:B------:R-:W-:Y:S02]  /*156a0*/  ISETP.NE.U32.AND P2, PT, R10, RZ, PT ;  /* 0x000000ff0a00720c */ /* 0x000fe40003f45070 */
[----:B------:R-:W-:Y:S01]  /*156b0*/  ISETP.GE.AND P5, PT, R0, UR4, PT ;  /* 0x0000000400007c0c */ /* 0x000fe2000bfa6270 */
[----:B------:R-:W-:Y:S01]  /*156c0*/  ULDC UR4, c[0x0][0x230] ;  /* 0x00008c0000047ab9 */ /* 0x000fe20000000800 */
[C---:B------:R-:W-:Y:S02]  /*156d0*/  LOP3.LUT R10, R3.reuse, 0x4e, RZ, 0xfc, !PT ;  /* 0x0000004e030a7812 */ /* 0x040fe400078efcff */
[----:B------:R-:W-:Y:S02]  /*156e0*/  LOP3.LUT R249, R3, 0x6c, RZ, 0xfc, !PT ;  /* 0x0000006c03f97812 */ /* 0x000fe400078efcff */
[----:B------:R-:W-:-:S02]  /*156f0*/  ISETP.NE.U32.AND P3, PT, R8, RZ, PT ;  /* 0x000000ff0800720c */ /* 0x000fc40003f65070 */
[----:B------:R-:W-:Y:S02]  /*15700*/  SEL R8, R4, RZ, !P5 ;  /* 0x000000ff04087207 */ /* 0x000fe40006800000 */
[----:B------:R-:W-:Y:S01]  /*15710*/  ISETP.GE.AND P4, PT, R10, UR4, PT ;  /* 0x000000040a007c0c */ /* 0x000fe2000bf86270 */
[----:B------:R-:W-:Y:S01]  /*15720*/  ULDC UR4, c[0x0][0x230] ;  /* 0x00008c0000047ab9 */ /* 0x000fe20000000800 */
[----:B------:R-:W-:Y:S02]  /*15730*/  ISETP.NE.U32.AND P5, PT, R9, RZ, PT ;  /* 0x000000ff0900720c */ /* 0x000fe40003fa5070 */
[----:B------:R-:W-:Y:S02]  /*15740*/  LOP3.LUT R11, R3, 0x6e, RZ, 0xfc, !PT ;  /* 0x0000006e030b7812 */ /* 0x000fe400078efcff */
[----:B------:R-:W-:Y:S01]  /*15750*/  ISETP.GE.AND P6, PT, R249, UR5, PT ;  /* 0x00000005f9007c0c */ /* 0x000fe2000bfc6270 */
[----:B------:R-:W-:Y:S01]  /*15760*/  ULDC UR5, c[0x0][0x230] ;  /* 0x00008c0000057ab9 */ /* 0x000fe20000000800 */
[----:B------:R-:W-:-:S02]  /*15770*/  SEL R9, R4, RZ, !P4 ;  /* 0x000000ff04097207 */ /* 0x000fc40006000000 */
[----:B------:R-:W-:Y:S02]  /*15780*/  ISETP.NE.U32.AND P0, PT, R8, RZ, PT ;  /* 0x000000ff0800720c */ /* 0x000fe40003f05070 */
[----:B------:R-:W-:Y:S01]  /*15790*/  ISETP.GE.AND P4, PT, R11, UR6, PT ;  /* 0x000000060b007c0c */ /* 0x000fe2000bf86270 */
[----:B------:R-:W-:Y:S01]  /*157a0*/  ULDC UR6, c[0x0][0x230] ;  /* 0x00008c0000067ab9 */ /* 0x000fe20000000800 */
[----:B------:R-:W-:Y:S02]  /*157b0*/  LOP3.LUT R0, R3, 0x10, RZ, 0xfc, !PT ;  /* 0x0000001003007812 */ /* 0x000fe400078efcff */
[----:B------:R-:W-:Y:S02]  /*157c0*/  IADD3 R8, R245, 0x100000, R244 ;  /* 0x00100000f5087810 */ /* 0x000fe40007ffe0f4 */
[C---:B------:R-:W-:Y:S02]  /*157d0*/  SEL R11, R4.reuse, RZ, !P6 ;  /* 0x000000ff040b7207 */ /* 0x040fe40007000000 */
[----:B------:R-:W-:-:S02]  /*157e0*/  SEL R10, R4, RZ, !P4 ;  /* 0x000000ff040a7207 */ /* 0x000fc40006000000 */
[----:B------:R-:W-:Y:S01]  /*157f0*/  ISETP.GE.AND P6, PT, R0, UR4, PT ;  /* 0x0000000400007c0c */ /* 0x000fe2000bfc6270 */
[----:B------:R-:W-:Y:S01]  /*15800*/  ULDC UR4, c[0x0][0x230] ;  /* 0x00008c0000047ab9 */ /* 0x000fe20000000800 */
[----:B------:R-:W-:Y:S02]  /*15810*/  ISETP.NE.U32.AND P4, PT, R11, RZ, PT ;  /* 0x000000ff0b00720c */ /* 0x000fe40003f85070 */
[----:B------:R-:W-:Y:S01]  /*15820*/  LOP3.LUT R11, R3, 0x12, RZ, 0xfc, !PT ;  /* 0x00000012030b7812 */ /* 0x000fe200078efcff */
[----:B---3--:R1:W-:Y:S01]  /*15830*/  LDGSTS.E [R8], desc[UR18][R6.64], P1 ;  /* 0x0000000006087fae */ /* 0x0083e20008921852 */
[----:B------:R-:W-:-:S03]  /*15840*/  ISETP.NE.U32.AND P1, PT, R9, RZ, PT ;  /* 0x000000ff0900720c */ /* 0x000fc60003f25070 */
[----:B------:R-:W-:Y:S01]  /*15850*/  LDGSTS.E [R8+0x8], desc[UR18][R250.64], P3 ;  /* 0x00008000fa087fae */ /* 0x000fe20009921852 */
[----:B------:R-:W-:-:S03]  /*15860*/  SEL R9, R4, RZ, !P6 ;  /* 0x000000ff04097207 */ /* 0x000fc60007000000 */
[----:B----4-:R3:W-:Y:S01]  /*15870*/  LDGSTS.E [R8+0x2000], desc[UR18][R242.64], P2 ;  /* 0x02000000f2087fae */ /* 0x0107e20009121852 */
[----:B------:R-:W-:Y:S01]  /*15880*/  ISETP.GE.AND P2, PT, R11, UR4, PT ;  /* 0x000000040b007c0c */ /* 0x000fe2000bf46270 */
[----:B------:R-:W-:Y:S02]  /*15890*/  ULDC UR4, c[0x0][0x230] ;  /* 0x00008c0000047ab9 */ /* 0x000fe40000000800 */
[----:B--2---:R-:W-:Y:S01]  /*158a0*/  LDGSTS.E [R8+0x2008], desc[UR18][R14.64], P5 ;  /* 0x020080000e087fae */ /* 0x004fe2000a921852 */
[C---:B-1----:R-:W-:Y:S02]  /*158b0*/  LOP3.LUT R7, R3.reuse, 0x30, RZ, 0xfc, !PT ;  /* 0x0000003003077812 */ /* 0x042fe400078efcff */
[----:B------:R-:W-:Y:S01]  /*158c0*/  LOP3.LUT R6, R3, 0x32, RZ, 0xfc, !PT ;  /* 0x0000003203067812 */ /* 0x000fe200078efcff */
[----:B------:R-:W-:Y:S01]  /*158d0*/  LDGSTS.E [R8+0x4000], desc[UR18][R138.64], P0 ;  /* 0x040000008a087fae */ /* 0x000fe20008121852 */
[----:B------:R-:W-:Y:S02]  /*158e0*/  ISETP.NE.U32.AND P3, PT, R9, RZ, PT ;  /* 0x000000ff0900720c */ /* 0x000fe40003f65070 */
[----:B------:R-:W-:Y:S01]  /*158f0*/  SEL R9, R4, RZ, !P2 ;  /* 0x000000ff04097207 */ /* 0x000fe20005000000 */
[----:B------:R-:W-:Y:S04]  /*15900*/  LDGSTS.E [R8+0x4008], desc[UR18][R136.64], P1 ;  /* 0x0400800088087fae */ /* 0x000fe80008921852 */
[----:B------:R-:W2:Y:S01]  /*15910*/  LDL.64 R14, [R1+0x90] ;  /* 0x00009000010e7983 */ /* 0x000ea20000100a00 */
[----:B------:R-:W-:Y:S01]  /*15920*/  ISETP.GE.AND P5, PT, R7, UR5, PT ;  /* 0x0000000507007c0c */ /* 0x000fe2000bfa6270 */
[----:B------:R-:W-:Y:S01]  /*15930*/  ULDC UR5, c[0x0][0x230] ;  /* 0x00008c0000057ab9 */ /* 0x000fe20000000800 */
[----:B------:R-:W-:Y:S01]  /*15940*/  ISETP.GE.AND P2, PT, R6, UR6, PT ;  /* 0x0000000606007c0c */ /* 0x000fe2000bf46270 */
[----:B------:R-:W-:Y:S01]  /*15950*/  LDGSTS.E [R8+0x6000], desc[UR18][R106.64], P4 ;  /* 0x060000006a087fae */ /* 0x000fe2000a121852 */
[----:B------:R-:W-:Y:S01]  /*15960*/  ISETP.NE.U32.AND P6, PT, R10, RZ, PT ;  /* 0x000000ff0a00720c */ /* 0x000fe20003fc5070 */
[----:B------:R-:W-:-:S02]  /*15970*/  ULDC UR6, c[0x0][0x230] ;  /* 0x00008c0000067ab9 */ /* 0x000fc40000000800 */
[----:B------:R-:W4:Y:S01]  /*15980*/  LDL.64 R6, [R1+0x88] ;  /* 0x0000880001067983 */ /* 0x000f220000100a00 */
[C---:B------:R-:W-:Y:S02]  /*15990*/  LOP3.LUT R0, R3.reuse, 0x50, RZ, 0xfc, !PT ;  /* 0x0000005003007812 */ /* 0x040fe400078efcff */
[----:B------:R-:W-:Y:S01]  /*159a0*/  SEL R11, R4, RZ, !P5 ;  /* 0x000000ff040b7207 */ /* 0x000fe20006800000 */
[----:B------:R-:W4:Y:S01]  /*159b0*/  LDL.64 R250, [R1+0x8] ;  /* 0x0000080001fa7983 */ /* 0x000f220000100a00 */
[----:B------:R-:W-:Y:S01]  /*159c0*/  ISETP.GE.AND P5, PT, R0, UR4, PT ;  /* 0x0000000400007c0c */ /* 0x000fe2000bfa6270 */
[----:B------:R-:W-:Y:S01]  /*159d0*/  ULDC UR4, c[0x0][0x230] ;  /* 0x00008c0000047ab9 */ /* 0x000fe20000000800 */
[----:B------:R-:W-:Y:S02]  /*159e0*/  LOP3.LUT R249, R3, 0x52, RZ, 0xfc, !PT ;  /* 0x0000005203f97812 */ /* 0x000fe400078efcff */
[----:B------:R-:W-:Y:S01]  /*159f0*/  ISETP.NE.U32.AND P0, PT, R9, RZ, PT ;  /* 0x000000ff0900720c */ /* 0x000fe20003f05070 */
[----:B------:R-:W-:Y:S01]  /*15a00*/  LDGSTS.E [R8+0x6008], desc[UR18][R104.64], P6 ;  /* 0x0600800068087fae */ /* 0x000fe2000b121852 */
[----:B------:R-:W-:-:S02]  /*15a10*/  LOP3.LUT R244, R3, 0x70, RZ, 0xfc, !PT ;  /* 0x0000007003f47812 */ /* 0x000fc400078efcff */
[C---:B------:R-:W-:Y:S02]  /*15a20*/  SEL R10, R4.reuse, RZ, !P2 ;  /* 0x000000ff040a7207 */ /* 0x040fe40005000000 */
[----:B------:R-:W-:Y:S02]  /*15a30*/  SEL R9, R4, RZ, !P5 ;  /* 0x000000ff04097207 */ /* 0x000fe40006800000 */
[----:B---3--:R-:W-:Y:S02]  /*15a40*/  LOP3.LUT R243, R2, 0x40, RZ, 0x3c, !PT ;  /* 0x0000004002f37812 */ /* 0x008fe400078e3cff */
[----:B------:R-:W-:Y:S01]  /*15a50*/  ISETP.GE.AND P4, PT, R249, UR4, PT ;  /* 0x00000004f9007c0c */ /* 0x000fe2000bf86270 */
[----:B------:R-:W-:Y:S01]  /*15a60*/  ULDC UR4, c[0x0][0x230] ;  /* 0x00008c0000047ab9 */ /* 0x000fe20000000800 */
[----:B------:R-:W-:Y:S02]  /*15a70*/  LOP3.LUT R242, R3, 0x72, RZ, 0xfc, !PT ;  /* 0x0000007203f27812 */ /* 0x000fe400078efcff */
[----:B------:R-:W-:-:S02]  /*15a80*/  ISETP.GE.AND P6, PT, R244, UR5, PT ;  /* 0x00000005f4007c0c */ /* 0x000fc4000bfc6270 */
[----:B------:R-:W-:Y:S02]  /*15a90*/  ISETP.NE.U32.AND P5, PT, R10, RZ, PT ;  /* 0x000000ff0a00720c */ /* 0x000fe40003fa5070 */
[----:B------:R-:W-:Y:S02]  /*15aa0*/  ISETP.NE.U32.AND P1, PT, R9, RZ, PT ;  /* 0x000000ff0900720c */ /* 0x000fe40003f25070 */
[----:B------:R-:W-:Y:S02]  /*15ab0*/  LOP3.LUT R0, R3, 0x14, RZ, 0xfc, !PT ;  /* 0x0000001403007812 */ /* 0x000fe400078efcff */
[----:B------:R-:W-:Y:S01]  /*15ac0*/  ISETP.NE.U32.AND P2, PT, R11, RZ, PT ;  /* 0x000000ff0b00720c */ /* 0x000fe20003f45070 */
[----:B------:R-:W-:Y:S01]  /*15ad0*/  STL [R1+0xcc8], R243 ;  /* 0x000cc8f301007387 */ /* 0x000fe20000100800 */
[----:B------:R-:W-:Y:S01]  /*15ae0*/  IADD3 R9, R245, 0x100000, R243 ;  /* 0x00100000f5097810 */ /* 0x000fe20007ffe0f3 */
[----:B------:R-:W-:Y:S01]  /*15af0*/  ULDC UR5, c[0x0][0x230] ;  /* 0x00008c0000057ab9 */ /* 0x000fe20000000800 */
[----:B------:R-:W-:-:S02]  /*15b00*/  SEL R10, R4, RZ, !P4 ;  /* 0x000000ff040a7207 */ /* 0x000fc40006000000 */
[----:B------:R-:W-:Y:S01]  /*15b10*/  ISETP.GE.AND P4, PT, R242, UR6, PT ;  /* 0x00000006f2007c0c */ /* 0x000fe2000bf86270 */
[----:B------:R-:W-:Y:S01]  /*15b20*/  ULDC UR6, c[0x0][0x230] ;  /* 0x00008c0000067ab9 */ /* 0x000fe20000000800 */
[----:B------:R-:W-:Y:S02]  /*15b30*/  SEL R242, R4, RZ, !P6 ;  /* 0x000000ff04f27207 */ /* 0x000fe40007000000 */
[----:B------:R-:W-:Y:S01]  /*15b40*/  ISETP.GE.AND P6, PT, R0, UR4, PT ;  /* 0x0000000400007c0c */ /* 0x000fe2000bfc6270 */
[----:B------:R-:W-:Y:S01]  /*15b50*/  ULDC UR4, c[0x0][0x230] ;  /* 0x00008c0000047ab9 */ /* 0x000fe20000000800 */
[----:B------:R-:W-:Y:S01]  /*15b60*/  SEL R11, R4, RZ, !P4 ;  /* 0x000000ff040b7207 */ /* 0x000fe20006000000 */
[----:B--2---:R-:W-:Y:S01]  /*15b70*/  LDGSTS.E [R9], desc[UR18][R14.64], P3 ;  /* 0x000000000e097fae */ /* 0x004fe20009921852 */
[----:B------:R-:W-:Y:S02]  /*15b80*/  ISETP.NE.U32.AND P3, PT, R10, RZ, PT ;  /* 0x000000ff0a00720c */ /* 0x000fe40003f65070 */
[----:B------:R-:W-:-:S02]  /*15b90*/  SEL R10, R4, RZ, !P6 ;  /* 0x000000ff040a7207 */ /* 0x000fc40007000000 */
[----:B------:R-:W-:Y:S01]  /*15ba0*/  ISETP.NE.U32.AND P6, PT, R11, RZ, PT ;  /* 0x000000ff0b00720c */ /* 0x000fe20003fc5070 */
[----:B----4-:R1:W-:Y:S01]  /*15bb0*/  LDGSTS.E [R9+0x8], desc[UR18][R6.64], P0 ;  /* 0x0000800006097fae */ /* 0x0103e20008121852 */
[----:B------:R-:W-:-:S03]  /*15bc0*/  ISETP.NE.U32.AND P0, PT, R10, RZ, PT ;  /* 0x000000ff0a00720c */ /* 0x000fc60003f05070 */
[----:B------:R-:W2:Y:S04]  /*15bd0*/  LDL.LU.64 R14, [R1+0x1368] ;  /* 0x00136800010e7983 */ /* 0x000ea80000300a00 */
[----:B------:R-:W3:Y:S01]  /*15be0*/  LDL.64 R10, [R1+0x10] ;  /* 0x00001000010a7983 */ /* 0x000ee20000100a00 */
[----:B------:R-:W-:Y:S02]  /*15bf0*/  ISETP.NE.U32.AND P4, PT, R242, RZ, PT ;  /* 0x000000fff200720c */ /* 0x000fe40003f85070 */
[C---:B------:R-:W-:Y:S02]  /*15c00*/  LOP3.LUT R242, R3.reuse, 0x16, RZ, 0xfc, !PT ;  /* 0x0000001603f27812 */ /* 0x040fe400078efcff */
[C---:B-1----:R-:W-:Y:S02]  /*15c10*/  LOP3.LUT R7, R3.reuse, 0x34, RZ, 0xfc, !PT ;  /* 0x0000003403077812 */ /* 0x042fe400078efcff */
[----:B------:R-:W-:-:S02]  /*15c20*/  LOP3.LUT R6, R3, 0x36, RZ, 0xfc, !PT ;  /* 0x0000003603067812 */ /* 0x000fc400078efcff */
[----:B------:R-:W-:Y:S01]  /*15c30*/  LOP3.LUT R244, R2, 0x50, RZ, 0x3c, !PT ;  /* 0x0000005002f47812 */ /* 0x000fe200078e3cff */
[----:B---3--:R1:W-:Y:S01]  /*15c40*/  LDGSTS.E [R9+0x2000], desc[UR18][R10.64], P2 ;  /* 0x020000000a097fae */ /* 0x0083e20009121852 */
[----:B------:R-:W-:Y:S01]  /*15c50*/  ISETP.GE.AND P2, PT, R242, UR4, PT ;  /* 0x00000004f2007c0c */ /* 0x000fe2000bf46270 */
[----:B------:R-:W-:Y:S02]  /*15c60*/  ULDC UR4, c[0x0][0x230] ;  /* 0x00008c0000047ab9 */ /* 0x000fe40000000800 */
[----:B------:R-:W-:Y:S01]  /*15c70*/  LDGSTS.E [R9+0x2008], desc[UR18][R250.64], P5 ;  /* 0x02008000fa097fae */ /* 0x000fe2000a921852 */
[----:B------:R-:W-:Y:S01]  /*15c80*/  ISETP.GE.AND P5, PT, R7, UR5, PT ;  /* 0x0000000507007c0c */ /* 0x000fe2000bfa6270 */
[----:B------:R-:W-:Y:S02]  /*15c90*/  ULDC UR5, c[0x0][0x230] ;  /* 0x00008c0000057ab9 */ /* 0x000fe40000000800 */
[----:B------:R-:W-:Y:S01]  /*15ca0*/  LDGSTS.E [R9+0x4000], desc[UR18][R134.64], P1 ;  /* 0x0400000086097fae */ /* 0x000fe20008921852 */
[----:B-1----:R-:W-:-:S03]  /*15cb0*/  SEL R10, R4, RZ, !P2 ;  /* 0x000000ff040a7207 */ /* 0x002fc60005000000 */
[----:B------:R-:W-:Y:S01]  /*15cc0*/  LDGSTS.E [R9+0x4008], desc[UR18][R132.64], P3 ;  /* 0x0400800084097fae */ /* 0x000fe20009921852 */
[----:B------:R-:W-:Y:S01]  /*15cd0*/  ISETP.GE.AND P2, PT, R6, UR6, PT ;  /* 0x0000000606007c0c */ /* 0x000fe2000bf46270 */
[----:B------:R-:W-:Y:S02]  /*15ce0*/  ULDC UR6, c[0x0][0x230] ;  /* 0x00008c0000067ab9 */ /* 0x000fe40000000800 */
[----:B------:R-:W3:Y:S04]  /*15cf0*/  LDL.64 R6, [R1+0x78] ;  /* 0x0000780001067983 */ /* 0x000ee80000100a00 */
[----:B------:R-:W4:Y:S04]  /*15d00*/  LDL.64 R250, [R1] ;  /* 0x0000000001fa7983 */ /* 0x000f280000100a00 */
[----:B------:R-:W-:Y:S04]  /*15d10*/  STL [R1+0xcc4], R244 ;  /* 0x000cc4f401007387 */ /* 0x000fe80000100800 */
[----:B------:R-:W-:Y:S04]  /*15d20*/  LDGSTS.E [R9+0x6000], desc[UR18][R102.64], P4 ;  /* 0x0600000066097fae */ /* 0x000fe8000a121852 */
[----:B------:R-:W-:Y:S04]  /*15d30*/  LDGSTS.E [R9+0x6008], desc[UR18][R100.64], P6 ;  /* 0x0600800064097fae */ /* 0x000fe8000b121852 */
[----:B------:R1:W-:Y:S04]  /*15d40*/  STL.64 [R1+0x11b0], R8 ;  /* 0x0011b00801007387 */ /* 0x0003e80000100a00 */
[----:B-1----:R-:W2:Y:S01]  /*15d50*/  LDL.64 R8, [R1+0x80] ;  /* 0x0000800001087983 */ /* 0x002ea20000100a00 */
[----:B------:R-:W-:-:S02]  /*15d60*/  LOP3.LUT R0, R3, 0x54, RZ, 0xfc, !PT ;  /* 0x0000005403007812 */ /* 0x000fc400078efcff */
[----:B------:R-:W-:Y:S02]  /*15d70*/  SEL R242, R4, RZ, !P5 ;  /* 0x000000ff04f27207 */ /* 0x000fe40006800000 */
[----:B------:R-:W-:Y:S01]  /*15d80*/  ISETP.GE.AND P5, PT, R0, UR4, PT ;  /* 0x0000000400007c0c */ /* 0x000fe2000bfa6270 */
[----:B------:R-:W-:Y:S01]  /*15d90*/  ULDC UR4, c[0x0][0x230] ;  /* 0x00008c0000047ab9 */ /* 0x000fe20000000800 */
[----:B------:R-:W-:Y:S02]  /*15da0*/  ISETP.NE.U32.AND P1, PT, R10, RZ, PT ;  /* 0x000000ff0a00720c */ /* 0x000fe40003f25070 */
[C---:B------:R-:W-:Y:S02]  /*15db0*/  SEL R11, R4.reuse, RZ, !P2 ;  /* 0x000000ff040b7207 */ /* 0x040fe40005000000 */
[----:B------:R-:W-:Y:S02]  /*15dc0*/  SEL R10, R4, RZ, !P5 ;  /* 0x000000ff040a7207 */ /* 0x000fe40006800000 */
[----:B------:R-:W-:-:S02]  /*15dd0*/  ISETP.NE.U32.AND P2, PT, R242, RZ, PT ;  /* 0x000000fff200720c */ /* 0x000fc40003f45070 */
[----:B------:R-:W-:Y:S02]  /*15de0*/  ISETP.NE.U32.AND P5, PT, R11, RZ, PT ;  /* 0x000000ff0b00720c */ /* 0x000fe40003fa5070 */
[C---:B------:R-:W-:Y:S02]  /*15df0*/  LOP3.LUT R242, R3.reuse, 0x56, RZ, 0xfc, !PT ;  /* 0x0000005603f27812 */ /* 0x040fe400078efcff */
[----:B------:R-:W-:Y:S02]  /*15e00*/  ISETP.NE.U32.AND P3, PT, R10, RZ, PT ;  /* 0x000000ff0a00720c */ /* 0x000fe40003f65070 */
[----:B------:R-:W-:Y:S02]  /*15e10*/  LOP3.LUT R249, R3, 0x74, RZ, 0xfc, !PT ;  /* 0x0000007403f97812 */ /* 0x000fe400078efcff */
[----:B------:R-:W-:Y:S02]  /*15e20*/  IADD3 R10, R245, 0x100000, R244 ;  /* 0x00100000f50a7810 */ /* 0x000fe40007ffe0f4 */
[----:B------:R-:W-:Y:S01]  /*15e30*/  ISETP.GE.AND P4, PT, R242, UR4, PT ;  /* 0x00000004f2007c0c */ /* 0x000fe2000bf86270 */
[----:B------:R-:W-:Y:S01]  /*15e40*/  ULDC UR4, c[0x0][0x230] ;  /* 0x00008c0000047ab9 */ /* 0x000fe20000000800 */
[----:B------:R-:W-:-:S02]  /*15e50*/  LOP3.LUT R243, R3, 0x76, RZ, 0xfc, !PT ;  /* 0x0000007603f37812 */ /* 0x000fc400078efcff */
[----:B------:R-:W-:Y:S01]  /*15e60*/  ISETP.GE.AND P6, PT, R249, UR5, PT ;  /* 0x00000005f9007c0c */ /* 0x000fe2000bfc6270 */
[----:B------:R-:W-:Y:S01]  /*15e70*/  ULDC UR5, c[0x0][0x230] ;  /* 0x00008c0000057ab9 */ /* 0x000fe20000000800 */
[----:B------:R-:W-:Y:S02]  /*15e80*/  LOP3.LUT R0, R3, 0x18, RZ, 0xfc, !PT ;  /* 0x0000001803007812 */ /* 0x000fe400078efcff */
[C---:B------:R-:W-:Y:S02]  /*15e90*/  SEL R11, R4.reuse, RZ, !P4 ;  /* 0x000000ff040b7207 */ /* 0x040fe40006000000 */
[----:B------:R-:W-:Y:S01]  /*15ea0*/  ISETP.GE.AND P4, PT, R243, UR6, PT ;  /* 0x00000006f3007c0c */ /* 0x000fe2000bf86270 */
[----:B------:R1:W-:Y:S01]  /*15eb0*/  STL.64 [R1+0x1190], R160 ;  /* 0x001190a001007387 */ /* 0x0003e20000100a00 */
[----:B------:R-:W-:Y:S01]  /*15ec0*/  SEL R243, R4, RZ, !P6 ;  /* 0x000000ff04f37207 */ /* 0x000fe20007000000 */
[----:B------:R-:W-:Y:S01]  /*15ed0*/  ULDC UR6, c[0x0][0x230] ;  /* 0x00008c0000067ab9 */ /* 0x000fe20000000800 */
[----:B------:R-:W-:Y:S01]  /*15ee0*/  ISETP.GE.AND P6, PT, R0, UR4, PT ;  /* 0x0000000400007c0c */ /* 0x000fe2000bfc6270 */
[----:B------:R-:W-:Y:S01]  /*15ef0*/  ULDC UR4, c[0x0][0x230] ;  /* 0x00008c0000047ab9 */ /* 0x000fe20000000800 */
[----:B--2---:R-:W-:Y:S04]  /*15f00*/  LDGSTS.E [R10], desc[UR18][R8.64], P0 ;  /* 0x00000000080a7fae */ /* 0x004fe80008121852 */
[----:B---3--:R2:W-:Y:S04]  /*15f10*/  LDGSTS.E [R10+0x8], desc[UR18][R6.64], P1 ;  /* 0x00008000060a7fae */ /* 0x0085e80008921852 */
[----:B----4-:R-:W-:Y:S04]  /*15f20*/  LDGSTS.E [R10+0x2000], desc[UR18][R250.64], P2 ;  /* 0x02000000fa0a7fae */ /* 0x010fe80009121852 */
[----:B------:R1:W-:Y:S01]  /*15f30*/  LDGSTS.E [R10+0x2008], desc[UR18][R160.64], P5 ;  /* 0x02008000a00a7fae */ /* 0x0003e2000a921852 */
[----:B--2---:R-:W-:-:S03]  /*15f40*/  LOP3.LUT R7, R3, 0x1a, RZ, 0xfc, !PT ;  /* 0x0000001a03077812 */ /* 0x004fc600078efcff */
[----:B------:R-:W-:Y:S01]  /*15f50*/  LDGSTS.E [R10+0x4000], desc[UR18][R130.64], P3 ;  /* 0x04000000820a7fae */ /* 0x000fe20009921852 */
[----:B------:R-:W-:Y:S02]  /*15f60*/  LOP3.LUT R6, R3, 0x38, RZ, 0xfc, !PT ;  /* 0x0000003803067812 */ /* 0x000fe400078efcff */
[----:B------:R-:W-:Y:S01]  /*15f70*/  ISETP.GE.AND P2, PT, R7, UR4, PT ;  /* 0x0000000407007c0c */ /* 0x000fe2000bf46270 */
[----:B------:R-:W2:Y:S01]  /*15f80*/  LDL.64 R250, [R1+0x68] ;  /* 0x0000680001fa7983 */ /* 0x000ea20000100a00 */
[----:B------:R-:W-:Y:S01]  /*15f90*/  ISETP.GE.AND P5, PT, R6, UR5, PT ;  /* 0x0000000506007c0c */ /* 0x000fe2000bfa6270 */
[----:B------:R-:W-:Y:S01]  /*15fa0*/  ULDC UR4, c[0x0][0x230] ;  /* 0x00008c0000047ab9 */ /* 0x000fe20000000800 */
[----:B------:R-:W-:Y:S01]  /*15fb0*/  SEL R242, R4, RZ, !P4 ;  /* 0x000000ff04f27207 */ /* 0x000fe20006000000 */
[----:B------:R-:W3:Y:S01]  /*15fc0*/  LDL.64 R6, [R1+0x70] ;  /* 0x0000700001067983 */ /* 0x000ee20000100a00 */
[----:B------:R-:W-:Y:S01]  /*15fd0*/  ISETP.NE.U32.AND P0, PT, R11, RZ, PT ;  /* 0x000000ff0b00720c */ /* 0x000fe20003f05070 */
[----:B------:R-:W-:Y:S01]  /*15fe0*/  ULDC UR5, c[0x0][0x230] ;  /* 0x00008c0000057ab9 */ /* 0x000fe20000000800 */
[----:B------:R-:W-:-:S02]  /*15ff0*/  ISETP.NE.U32.AND P4, PT, R243, RZ, PT ;  /* 0x000000fff300720c */ /* 0x000fc40003f85070 */
[----:B------:R-:W-:Y:S02]  /*16000*/  SEL R11, R4, RZ, !P6 ;  /* 0x000000ff040b7207 */ /* 0x000fe40007000000 */
[----:B------:R-:W-:Y:S02]  /*16010*/  ISETP.NE.U32.AND P6, PT, R242, RZ, PT ;  /* 0x000000fff200720c */ /* 0x000fe40003fc5070 */
[----:B------:R-:W-:Y:S02]  /*16020*/  LOP3.LUT R8, R3, 0x3a, RZ, 0xfc, !PT ;  /* 0x0000003a03087812 */ /* 0x000fe400078efcff */
[----:B------:R-:W-:Y:S02]  /*16030*/  ISETP.NE.U32.AND P1, PT, R11, RZ, PT ;  /* 0x000000ff0b00720c */ /* 0x000fe40003f25070 */
[----:B------:R-:W-:Y:S01]  /*16040*/  LOP3.LUT R0, R3, 0x58, RZ, 0xfc, !PT ;  /* 0x0000005803007812 */ /* 0x000fe200078efcff */
[----:B------:R-:W-:Y:S01]  /*16050*/  LDGSTS.E [R10+0x4008], desc[UR18][R128.64], P0 ;  /* 0x04008000800a7fae */ /* 0x000fe20008121852 */
[----:B------:R-:W-:-:S02]  /*16060*/  SEL R11, R4, RZ, !P2 ;  /* 0x000000ff040b7207 */ /* 0x000fc40005000000 */
[----:B------:R-:W-:Y:S01]  /*16070*/  ISETP.GE.AND P2, PT, R8, UR6, PT ;  /* 0x0000000608007c0c */ /* 0x000fe2000bf46270 */
[----:B------:R-:W-:Y:S01]  /*16080*/  LDGSTS.E [R10+0x6000], desc[UR18][R98.64], P4 ;  /* 0x06000000620a7fae */ /* 0x000fe2000a121852 */
[----:B------:R-:W-:Y:S01]  /*16090*/  SEL R243, R4, RZ, !P5 ;  /* 0x000000ff04f37207 */ /* 0x000fe20006800000 */
[----:B------:R-:W-:Y:S01]  /*160a0*/  ULDC UR6, c[0x0][0x230] ;  /* 0x00008c0000067ab9 */ /* 0x000fe20000000800 */
[----:B------:R-:W-:Y:S01]  /*160b0*/  ISETP.GE.AND P5, PT, R0, UR4, PT ;  /* 0x0000000400007c0c */ /* 0x000fe2000bfa6270 */
[----:B------:R-:W-:Y:S01]  /*160c0*/  ULDC UR4, c[0x0][0x230] ;  /* 0x00008c0000047ab9 */ /* 0x000fe20000000800 */
[----:B------:R-:W-:Y:S01]  /*160d0*/  ISETP.NE.U32.AND P3, PT, R11, RZ, PT ;  /* 0x000000ff0b00720c */ /* 0x000fe20003f65070 */
[----:B------:R-:W-:Y:S01]  /*160e0*/  LDGSTS.E [R10+0x6008], desc[UR18][R96.64], P6 ;  /* 0x06008000600a7fae */ /* 0x000fe2000b121852 */
[----:B------:R-:W-:Y:S02]  /*160f0*/  SEL R242, R4, RZ, !P2 ;  /* 0x000000ff04f27207 */ /* 0x000fe40005000000 */
[----:B------:R-:W-:-:S02]  /*16100*/  ISETP.NE.U32.AND P2, PT, R243, RZ, PT ;  /* 0x000000fff300720c */ /* 0x000fc40003f45070 */
[C---:B-1----:R-:W-:Y:S02]  /*16110*/  LOP3.LUT R161, R3.reuse, 0x5a, RZ, 0xfc, !PT ;  /* 0x0000005a03a17812 */ /* 0x042fe400078efcff */
[----:B------:R-:W-:Y:S02]  /*16120*/  LOP3.LUT R160, R3, 0x78, RZ, 0xfc, !PT ;  /* 0x0000007803a07812 */ /* 0x000fe400078efcff */
[----:B------:R-:W-:Y:S02]  /*16130*/  SEL R11, R4, RZ, !P5 ;  /* 0x000000ff040b7207 */ /* 0x000fe40006800000 */
[----:B------:R-:W-:Y:S02]  /*16140*/  LOP3.LUT R9, R2, 0x60, RZ, 0x3c, !PT ;  /* 0x0000006002097812 */ /* 0x000fe400078e3cff */
[----:B------:R-:W-:Y:S01]  /*16150*/  ISETP.GE.AND P4, PT, R161, UR4, PT ;  /* 0x00000004a1007c0c */ /* 0x000fe2000bf86270 */
[----:B------:R-:W-:Y:S01]  /*16160*/  ULDC UR4, c[0x0][0x230] ;  /* 0x00008c0000047ab9 */ /* 0x000fe20000000800 */
[----:B------:R-:W-:-:S02]  /*16170*/  ISETP.GE.AND P6, PT, R160, UR5, PT ;  /* 0x00000005a0007c0c */ /* 0x000fc4000bfc6270 */
[----:B------:R-:W-:Y:S02]  /*16180*/  ISETP.NE.U32.AND P5, PT, R242, RZ, PT ;  /* 0x000000fff200720c */ /* 0x000fe40003fa5070 */
[----:B------:R-:W-:Y:S02]  /*16190*/  ISETP.NE.U32.AND P0, PT, R11, RZ, PT ;  /* 0x000000ff0b00720c */ /* 0x000fe40003f05070 */
[C---:B------:R-:W-:Y:S02]  /*161a0*/  LOP3.LUT R0, R3.reuse, 0x1c, RZ, 0xfc, !PT ;  /* 0x0000001c03007812 */ /* 0x040fe400078efcff */
[----:B------:R-:W-:Y:S01]  /*161b0*/  LOP3.LUT R8, R3, 0x7a, RZ, 0xfc, !PT ;  /* 0x0000007a03087812 */ /* 0x000fe200078efcff */
[----:B------:R1:W-:Y:S01]  /*161c0*/  STL [R1+0xcc0], R9 ;  /* 0x000cc00901007387 */ /* 0x0003e20000100800 */
[----:B------:R-:W-:Y:S01]  /*161d0*/  IADD3 R11, R245, 0x100000, R9 ;  /* 0x00100000f50b7810 */ /* 0x000fe20007ffe009 */
[----:B------:R-:W-:Y:S01]  /*161e0*/  ULDC UR5, c[0x0][0x230] ;  /* 0x00008c0000057ab9 */ /* 0x000fe20000000800 */
[----:B------:R-:W-:-:S02]  /*161f0*/  SEL R242, R4, RZ, !P4 ;  /* 0x000000ff04f27207 */ /* 0x000fc40006000000 */
[----:B------:R-:W-:Y:S02]  /*16200*/  SEL R244, R4, RZ, !P6 ;  /* 0x000000ff04f47207 */ /* 0x000fe40007000000 */
[----:B------:R-:W-:Y:S01]  /*16210*/  ISETP.GE.AND P4, PT, R8, UR6, PT ;  /* 0x0000000608007c0c */ /* 0x000fe2000bf86270 */
[----:B------:R-:W-:Y:S01]  /*16220*/  ULDC UR6, c[0x0][0x230] ;  /* 0x00008c0000067ab9 */ /* 0x000fe20000000800 */
[----:B------:R-:W-:Y:S01]  /*16230*/  ISETP.GE.AND P6, PT, R0, UR4, PT ;  /* 0x0000000400007c0c */ /* 0x000fe2000bfc6270 */
[----:B------:R-:W-:Y:S01]  /*16240*/  ULDC UR4, c[0x0][0x230] ;  /* 0x00008c0000047ab9 */ /* 0x000fe20000000800 */
[----:B------:R-:W-:Y:S01]  /*16250*/  LOP3.LUT R8, R3, 0x1e, RZ, 0xfc, !PT ;  /* 0x0000001e03087812 */ /* 0x000fe200078efcff */
[----:B------:R-:W-:Y:S04]  /*16260*/  STL.64 [R1+0x1188], R158 ;  /* 0x0011889e01007387 */ /* 0x000fe80000100a00 */
[----:B------:R4:W-:Y:S04]  /*16270*/  STL.64 [R1+0x1198], R156 ;  /* 0x0011989c01007387 */ /* 0x0009e80000100a00 */
[----:B---3--:R3:W-:Y:S01]  /*16280*/  LDGSTS.E [R11], desc[UR18][R6.64], P1 ;  /* 0x00000000060b7fae */ /* 0x0087e20008921852 */
[----:B------:R-:W-:-:S02]  /*16290*/  ISETP.NE.U32.AND P1, PT, R242, RZ, PT ;  /* 0x000000fff200720c */ /* 0x000fc40003f25070 */
[----:B------:R-:W-:Y:S01]  /*162a0*/  SEL R242, R4, RZ, !P6 ;  /* 0x000000ff04f27207 */ /* 0x000fe20007000000 */
[----:B--2---:R2:W-:Y:S04]  /*162b0*/  LDGSTS.E [R11+0x8], desc[UR18][R250.64], P3 ;  /* 0x00008000fa0b7fae */ /* 0x0045e80009921852 */
[----:B------:R-:W-:Y:S01]  /*162c0*/  LDGSTS.E [R11+0x2000], desc[UR18][R158.64], P2 ;  /* 0x020000009e0b7fae */ /* 0x000fe20009121852 */
[----:B------:R-:W-:Y:S01]  /*162d0*/  ISETP.GE.AND P2, PT, R8, UR4, PT ;  /* 0x0000000408007c0c */ /* 0x000fe2000bf46270 */
[----:B------:R-:W-:Y:S01]  /*162e0*/  ULDC UR4, c[0x0][0x230] ;  /* 0x00008c0000047ab9 */ /* 0x000fe20000000800 */
[C---:B---3--:R-:W-:Y:S01]  /*162f0*/  LOP3.LUT R7, R3.reuse, 0x3c, RZ, 0xfc, !PT ;  /* 0x0000003c03077812 */ /* 0x048fe200078efcff */
[----:B------:R4:W-:Y:S01]  /*16300*/  LDGSTS.E [R11+0x2008], desc[UR18][R156.64], P5 ;  /* 0x020080009c0b7fae */ /* 0x0009e2000a921852 */
[----:B------:R-:W-:-:S02]  /*16310*/  LOP3.LUT R6, R3, 0x3e, RZ, 0xfc, !PT ;  /* 0x0000003e03067812 */ /* 0x000fc400078efcff */
[----:B------:R-:W-:Y:S01]  /*16320*/  ISETP.NE.U32.AND P3, PT, R242, RZ, PT ;  /* 0x000000fff200720c */ /* 0x000fe20003f65070 */
[----:B-1----:R-:W3:Y:S01]  /*16330*/  LDL.64 R8, [R1+0x60] ;  /* 0x0000600001087983 */ /* 0x002ee20000100a00 */
[----:B------:R-:W-:Y:S02]  /*16340*/  SEL R242, R4, RZ, !P2 ;  /* 0x000000ff04f27207 */ /* 0x000fe40005000000 */
[----:B------:R-:W-:Y:S01]  /*16350*/  ISETP.GE.AND P5, PT, R7, UR5, PT ;  /* 0x0000000507007c0c */ /* 0x000fe2000bfa6270 */
[----:B------:R-:W-:Y:S01]  /*16360*/  LDGSTS.E [R11+0x4000], desc[UR18][R126.64], P0 ;  /* 0x040000007e0b7fae */ /* 0x000fe20008121852 */
[----:B------:R-:W-:Y:S01]  /*16370*/  ISETP.GE.AND P2, PT, R6, UR6, PT ;  /* 0x0000000606007c0c */ /* 0x000fe2000bf46270 */
[----:B------:R-:W-:Y:S01]  /*16380*/  ULDC UR5, c[0x0][0x230] ;  /* 0x00008c0000057ab9 */ /* 0x000fe20000000800 */
[----:B------:R-:W-:Y:S01]  /*16390*/  SEL R243, R4, RZ, !P4 ;  /* 0x000000ff04f37207 */ /* 0x000fe20006000000 */
[----:B------:R-:W3:Y:S01]  /*163a0*/  LDL.64 R6, [R1+0x58] ;  /* 0x0000580001067983 */ /* 0x000ee20000100a00 */
[----:B------:R-:W-:Y:S01]  /*163b0*/  LOP3.LUT R0, R3, 0x5c, RZ, 0xfc, !PT ;  /* 0x0000005c03007812 */ /* 0x000fe200078efcff */
[----:B------:R-:W-:Y:S01]  /*163c0*/  ULDC UR6, c[0x0][0x230] ;  /* 0x00008c0000067ab9 */ /* 0x000fe20000000800 */
[----:B------:R-:W-:Y:S01]  /*163d0*/  ISETP.NE.U32.AND P4, PT, R244, RZ, PT ;  /* 0x000000fff400720c */ /* 0x000fe20003f85070 */
[----:B------:R-:W-:Y:S01]  /*163e0*/  LDGSTS.E [R11+0x4008], desc[UR18][R124.64], P1 ;  /* 0x040080007c0b7fae */ /* 0x000fe20008921852 */
[----:B------:R-:W-:-:S02]  /*163f0*/  SEL R244, R4, RZ, !P5 ;  /* 0x000000ff04f47207 */ /* 0x000fc40006800000 */
[----:B------:R-:W-:Y:S02]  /*16400*/  ISETP.NE.U32.AND P6, PT, R243, RZ, PT ;  /* 0x000000fff300720c */ /* 0x000fe40003fc5070 */
[----:B------:R-:W-:Y:S01]  /*16410*/  ISETP.GE.AND P5, PT, R0, UR4, PT ;  /* 0x0000000400007c0c */ /* 0x000fe2000bfa6270 */
[----:B--2---:R-:W1:Y:S01]  /*16420*/  S2R R250, SR_TID.X ;  /* 0x0000000000fa7919 */ /* 0x004e620000002100 */
[----:B------:R-:W-:Y:S01]  /*16430*/  ISETP.NE.U32.AND P0, PT, R242, RZ, PT ;  /* 0x000000fff200720c */ /* 0x000fe20003f05070 */
[----:B------:R-:W-:Y:S01]  /*16440*/  ULDC UR4, c[0x0][0x230] ;  /* 0x00008c0000047ab9 */ /* 0x000fe20000000800 */
[----:B------:R-:W-:Y:S02]  /*16450*/  SEL R242, R4, RZ, !P5 ;  /* 0x000000ff04f27207 */ /* 0x000fe40006800000 */
[----:B----4-:R-:W-:Y:S01]  /*16460*/  LOP3.LUT R157, R2, 0x70, RZ, 0x3c, !PT ;  /* 0x00000070029d7812 */ /* 0x010fe200078e3cff */
[----:B------:R-:W-:Y:S01]  /*16470*/  LDGSTS.E [R11+0x6000], desc[UR18][R94.64], P4 ;  /* 0x060000005e0b7fae */ /* 0x000fe2000a121852 */
[----:B------:R-:W-:-:S02]  /*16480*/  ISETP.NE.U32.AND P5, PT, R242, RZ, PT ;  /* 0x000000fff200720c */ /* 0x000fc40003fa5070 */
[----:B------:R-:W-:Y:S01]  /*16490*/  IADD3 R242, R245, 0x100000, R157 ;  /* 0x00100000f5f27810 */ /* 0x000fe20007ffe09d */
[----:B------:R-:W-:Y:S04]  /*164a0*/  STL [R1+0xcbc], R157 ;  /* 0x000cbc9d01007387 */ /* 0x000fe80000100800 */
[----:B------:R-:W-:Y:S04]  /*164b0*/  STL.64 [R1+0x11a0], R10 ;  /* 0x0011a00a01007387 */ /* 0x000fe80000100a00 */
[----:B------:R2:W-:Y:S04]  /*164c0*/  STL.64 [R1+0x11a8], R154 ;  /* 0x0011a89a01007387 */ /* 0x0005e80000100a00 */
[----:B------:R4:W-:Y:S04]  /*164d0*/  STL.64 [R1+0x11c0], R152 ;  /* 0x0011c09801007387 */ /* 0x0009e80000100a00 */
[----:B------:R-:W-:Y:S04]  /*164e0*/  LDGSTS.E [R11+0x6008], desc[UR18][R92.64], P6 ;  /* 0x060080005c0b7fae */ /* 0x000fe8000b121852 */
[----:B------:R4:W-:Y:S04]  /*164f0*/  STL.64 [R1+0x11c8], R2 ;  /* 0x0011c80201007387 */ /* 0x0009e80000100a00 */
[----:B------:R-:W4:Y:S01]  /*16500*/  LDL.64 R160, [R1+0x170] ;  /* 0x0001700001a07983 */ /* 0x000f220000100a00 */
[----:B-1----:R-:W-:-:S02]  /*16510*/  LOP3.LUT R251, R250, 0x7f, RZ, 0xc0, !PT ;  /* 0x0000007ffafb7812 */ /* 0x002fc400078ec0ff */
[----:B------:R-:W1:Y:S01]  /*16520*/  LDC R250, c[0x0][0x230] ;  /* 0x00008c00fffa7b82 */ /* 0x000e620000000800 */
[C---:B------:R-:W-:Y:S02]  /*16530*/  LOP3.LUT R158, R3.reuse, 0x7c, RZ, 0xfc, !PT ;  /* 0x0000007c039e7812 */ /* 0x040fe400078efcff */
[----:B------:R-:W-:Y:S02]  /*16540*/  LOP3.LUT R0, R3, 0x5e, RZ, 0xfc, !PT ;  /* 0x0000005e03007812 */ /* 0x000fe400078efcff */
[----:B------:R-:W-:Y:S02]  /*16550*/  SEL R243, R4, RZ, !P2 ;  /* 0x000000ff04f37207 */ /* 0x000fe40005000000 */
[----:B------:R-:W-:Y:S02]  /*16560*/  ISETP.NE.U32.AND P2, PT, R244, RZ, PT ;  /* 0x000000fff400720c */ /* 0x000fe40003f45070 */
[----:B------:R-:W-:Y:S01]  /*16570*/  ISETP.GE.AND P6, PT, R158, UR5, PT ;  /* 0x000000059e007c0c */ /* 0x000fe2000bfc6270 */
[----:B------:R-:W-:Y:S01]  /*16580*/  USHF.L.U32 UR15, UR8, 0x7, URZ ;  /* 0x00000007080f7899 */ /* 0x000fe2000800063f */
[----:B---3--:R-:W-:Y:S01]  /*16590*/  LDGSTS.E [R242], desc[UR18][R8.64], P3 ;  /* 0x0000000008f27fae */ /* 0x008fe20009921852 */
[----:B------:R-:W-:Y:S01]  /*165a0*/  ISETP.GE.AND P4, PT, R0, UR4, PT ;  /* 0x0000000400007c0c */ /* 0x000fe2000bf86270 */
[----:B------:R-:W-:Y:S01]  /*165b0*/  ULDC UR4, c[0x0][0x230] ;  /* 0x00008c0000047ab9 */ /* 0x000fe20000000800 */
[----:B------:R-:W-:Y:S01]  /*165c0*/  ISETP.NE.U32.AND P1, PT, R243, RZ, PT ;  /* 0x000000fff300720c */ /* 0x000fe20003f25070 */
[----:B------:R-:W-:Y:S01]  /*165d0*/  ULDC UR5, c[0x0][0x230] ;  /* 0x00008c0000057ab9 */ /* 0x000fe20000000800 */
[----:B------:R-:W-:Y:S04]  /*165e0*/  LDGSTS.E [R242+0x8], desc[UR18][R6.64], P0 ;  /* 0x0000800006f27fae */ /* 0x000fe80008121852 */
[----:B------:R-:W3:Y:S01]  /*165f0*/  LDL.64 R8, [R1+0x130] ;  /* 0x0001300001087983 */ /* 0x000ee20000100a00 */
[----:B------:R-:W-:-:S03]  /*16600*/  SEL R244, R4, RZ, !P6 ;  /* 0x000000ff04f47207 */ /* 0x000fc60007000000 */
[----:B------:R-:W3:Y:S01]  /*16610*/  LDL.64 R6, [R1+0xf0] ;  /* 0x0000f00001067983 */ /* 0x000ee20000100a00 */
[----:B------:R-:W-:Y:S01]  /*16620*/  ISETP.GE.AND P6, PT, R251, UR4, PT ;  /* 0x00000004fb007c0c */ /* 0x000fe2000bfc6270 */
[----:B------:R-:W-:Y:S02]  /*16630*/  ULDC UR4, c[0x0][0x230] ;  /* 0x00008c0000047ab9 */ /* 0x000fe40000000800 */
[----:B------:R-:W-:Y:S01]  /*16640*/  UIADD3 UR4, UR4, -0x80, URZ ;  /* 0xffffff8004047890 */ /* 0x000fe2000fffe03f */
[----:B------:R2:W-:Y:S01]  /*16650*/  LDGSTS.E [R242+0x2000], desc[UR18][R154.64], P2 ;  /* 0x020000009af27fae */ /* 0x0005e20009121852 */
[----:B------:R-:W-:Y:S02]  /*16660*/  LOP3.LUT R156, R3, 0x7e, RZ, 0xfc, !PT ;  /* 0x0000007e039c7812 */ /* 0x000fe400078efcff */
[----:B------:R-:W-:Y:S01]  /*16670*/  SEL R243, R4, RZ, !P4 ;  /* 0x000000ff04f37207 */ /* 0x000fe20006000000 */
[----:B------:R4:W-:Y:S01]  /*16680*/  LDGSTS.E [R242+0x2008], desc[UR18][R152.64], P1 ;  /* 0x0200800098f27fae */ /* 0x0009e20008921852 */
[----:B------:R-:W-:Y:S01]  /*16690*/  ISETP.GE.AND P2, PT, R251, UR4, PT ;  /* 0x00000004fb007c0c */ /* 0x000fe2000bf46270 */
[----:B-1----:R-:W-:-:S02]  /*166a0*/  VIADD R251, R250, 0x7f ;  /* 0x0000007ffafb7836 */ /* 0x002fc40000000000 */
[----:B------:R-:W1:Y:S01]  /*166b0*/  S2R R250, SR_TID.X ;  /* 0x0000000000fa7919 */ /* 0x000e620000002100 */
[----:B------:R-:W-:Y:S02]  /*166c0*/  ISETP.GE.AND P4, PT, R156, UR6, PT ;  /* 0x000000069c007c0c */ /* 0x000fe4000bf86270 */
[----:B------:R-:W-:Y:S01]  /*166d0*/  ISETP.NE.U32.AND P3, PT, R243, RZ, PT ;  /* 0x000000fff300720c */ /* 0x000fe20003f65070 */
[----:B------:R-:W-:Y:S01]  /*166e0*/  LDGSTS.E [R242+0x4000], desc[UR18][R122.64], P5 ;  /* 0x040000007af27fae */ /* 0x000fe2000a921852 */
[C---:B------:R-:W-:Y:S02]  /*166f0*/  SEL R243, R4.reuse, RZ, !P4 ;  /* 0x000000ff04f37207 */ /* 0x040fe40006000000 */
[----:B------:R-:W-:Y:S02]  /*16700*/  SEL R4, R4, RZ, !P6 ;  /* 0x000000ff04047207 */ /* 0x000fe40007000000 */
[----:B------:R-:W-:Y:S02]  /*16710*/  ISETP.GT.AND P1, PT, R251, 0xff, PT ;  /* 0x000000fffb00780c */ /* 0x000fe40003f24270 */
[----:B------:R-:W-:-:S02]  /*16720*/  ISETP.NE.U32.AND P6, PT, R4, RZ, PT ;  /* 0x000000ff0400720c */ /* 0x000fc40003fc5070 */
[----:B------:R-:W-:Y:S02]  /*16730*/  SEL R4, RZ, 0x4, P2 ;  /* 0x00000004ff047807 */ /* 0x000fe40001000000 */
[----:B------:R-:W-:Y:S01]  /*16740*/  ISETP.GE.AND P2, PT, R3, UR4, PT ;  /* 0x0000000403007c0c */ /* 0x000fe2000bf46270 */
[----:B------:R-:W-:Y:S01]  /*16750*/  LDGSTS.E [R242+0x4008], desc[UR18][R120.64], P3 ;  /* 0x0400800078f27fae */ /* 0x000fe20009921852 */
[----:B------:R-:W-:Y:S02]  /*16760*/  SEL R4, R4, RZ, P1 ;  /* 0x000000ff04047207 */ /* 0x000fe40000800000 */
[----:B------:R-:W-:Y:S02]  /*16770*/  ISETP.GE.AND P5, PT, R252, UR4, PT ;  /* 0x00000004fc007c0c */ /* 0x000fe4000bfa6270 */
[----:B------:R-:W-:Y:S02]  /*16780*/  ISETP.NE.U32.AND P0, PT, R243, RZ, PT ;  /* 0x000000fff300720c */ /* 0x000fe40003f05070 */
[----:B------:R-:W-:-:S02]  /*16790*/  SEL R243, RZ, 0x4, P2 ;  /* 0x00000004fff37807 */ /* 0x000fc40001000000 */
[----:B------:R-:W-:Y:S02]  /*167a0*/  ISETP.NE.U32.AND P2, PT, R4, RZ, PT ;  /* 0x000000ff0400720c */ /* 0x000fe40003f45070 */
[----:B------:R-:W-:Y:S02]  /*167b0*/  ISETP.NE.U32.AND P4, PT, R244, RZ, PT ;  /* 0x000000fff400720c */ /* 0x000fe40003f85070 */
[----:B------:R-:W-:Y:S02]  /*167c0*/  SEL R4, RZ, 0x4, P5 ;  /* 0x00000004ff047807 */ /* 0x000fe40002800000 */
[----:B------:R-:W-:Y:S01]  /*167d0*/  ISETP.GE.AND P5, PT, R248, UR4, PT ;  /* 0x00000004f8007c0c */ /* 0x000fe2000bfa6270 */
[----:B-1----:R-:W-:Y:S01]  /*167e0*/  IMAD R245, R250, 0x100, R250 ;  /* 0x00000100faf57824 */ /* 0x002fe200078e02fa */
[----:B------:R-:W-:Y:S02]  /*167f0*/  SEL R244, R243, RZ, P1 ;  /* 0x000000fff3f47207 */ /* 0x000fe40000800000 */
[----:B------:R-:W-:Y:S01]  /*16800*/  SEL R243, R4, RZ, P1 ;  /* 0x000000ff04f37207 */ /* 0x000fe20000800000 */
[----:B------:R-:W-:Y:S01]  /*16810*/  IMAD.SHL.U32 R245, R245, 0x4, RZ ;  /* 0x00000004f5f57824 */ /* 0x000fe200078e00ff */
[----:B------:R-:W-:-:S02]  /*16820*/  SEL R4, RZ, 0x4, P5 ;  /* 0x00000004ff047807 */ /* 0x000fc40002800000 */
[----:B------:R-:W-:Y:S01]  /*16830*/  ISETP.NE.U32.AND P5, PT, R243, RZ, PT ;  /* 0x000000fff300720c */ /* 0x000fe20003fa5070 */
[----:B------:R-:W-:Y:S01]  /*16840*/  LDGSTS.E [R242+0x6000], desc[UR18][R90.64], P4 ;  /* 0x060000005af27fae */ /* 0x000fe2000a121852 */
[----:B------:R-:W-:Y:S02]  /*16850*/  SEL R243, R4, RZ, P1 ;  /* 0x000000ff04f37207 */ /* 0x000fe40000800000 */
[----:B------:R-:W-:Y:S01]  /*16860*/  LOP3.LUT R4, R245, 0x1807c, RZ, 0xc0, !PT ;  /* 0x0001807cf5047812 */ /* 0x000fe200078ec0ff */
[----:B------:R-:W-:Y:S01]  /*16870*/  LDGSTS.E [R242+0x6008], desc[UR18][R88.64], P0 ;  /* 0x0600800058f27fae */ /* 0x000fe20008121852 */
[----:B------:R-:W-:-:S03]  /*16880*/  ISETP.NE.U32.AND P4, PT, R243, RZ, PT ;  /* 0x000000fff300720c */ /* 0x000fc60003f85070 */
[C---:B------:R-:W-:Y:S01]  /*16890*/  VIADD R243, R4.reuse, UR7 ;  /* 0x0000000704f37c36 */ /* 0x040fe20008000000 */
[----:B------:R-:W-:Y:S01]  /*168a0*/  ISETP.GE.AND P0, PT, R247, UR4, PT ;  /* 0x00000004f7007c0c */ /* 0x000fe2000bf06270 */
[----:B------:R-:W0:Y:S01]  /*168b0*/  LDGDEPBAR ;  /* 0x00000000000079af */ /* 0x000e220000000000 */
[C---:B--2---:R-:W-:Y:S02]  /*168c0*/  LOP3.LUT R154, R4.reuse, 0x10, RZ, 0x3c, !PT ;  /* 0x00000010049a7812 */ /* 0x044fe400078e3cff */
[C---:B----4-:R-:W-:Y:S01]  /*168d0*/  LOP3.LUT R153, R4.reuse, 0x20, RZ, 0x3c, !PT ;  /* 0x0000002004997812 */ /* 0x050fe200078e3cff */
[----:B------:R-:W-:Y:S01]  /*168e0*/  LDGSTS.E [R243], desc[UR18][R160.64], P6 ;  /* 0x00000000a0f37fae */ /* 0x000fe2000b121852 */
[C---:B------:R-:W-:Y:S02]  /*168f0*/  LOP3.LUT R152, R4.reuse, 0x30, RZ, 0x3c, !PT ;  /* 0x0000003004987812 */ /* 0x040fe400078e3cff */
[C---:B------:R-:W-:Y:S02]  /*16900*/  LOP3.LUT R11, R4.reuse, 0x40, RZ, 0x3c, !PT ;  /* 0x00000040040b7812 */ /* 0x040fe400078e3cff */
[----:B------:R-:W-:-:S02]  /*16910*/  LOP3.LUT R10, R4, 0x50, RZ, 0x3c, !PT ;  /* 0x00000050040a7812 */ /* 0x000fc400078e3cff */
[C---:B------:R-:W-:Y:S02]  /*16920*/  LOP3.LUT R3, R4.reuse, 0x60, RZ, 0x3c, !PT ;  /* 0x0000006004037812 */ /* 0x040fe400078e3cff */
[----:B------:R-:W-:Y:S01]  /*16930*/  LOP3.LUT R2, R4, 0x70, RZ, 0x3c, !PT ;  /* 0x0000007004027812 */ /* 0x000fe200078e3cff */
[----:B------:R-:W-:Y:S01]  /*16940*/  STL [R1+0xd08], R4 ;  /* 0x000d080401007387 */ /* 0x000fe20000100800 */
[----:B------:R-:W-:Y:S01]  /*16950*/  SEL R252, RZ, 0x4, P0 ;  /* 0x00000004fffc7807 */ /* 0x000fe20000000000 */
[----:B------:R-:W-:Y:S01]  /*16960*/  VIADD R245, R153, UR7 ;  /* 0x0000000799f57c36 */ /* 0x000fe20008000000 */
[----:B------:R-:W-:Y:S01]  /*16970*/  ISETP.NE.U32.AND P3, PT, R244, RZ, PT ;  /* 0x000000fff400720c */ /* 0x000fe20003f65070 */
[----:B------:R1:W-:Y:S01]  /*16980*/  STL [R1+0x11d0], R5 ;  /* 0x0011d00501007387 */ /* 0x0003e20000100800 */
[----:B------:R-:W-:Y:S01]  /*16990*/  ISETP.GE.AND P0, PT, R246, UR4, PT ;  /* 0x00000004f6007c0c */ /* 0x000fe2000bf06270 */
[----:B------:R-:W-:Y:S02]  /*169a0*/  VIADD R244, R154, UR7 ;  /* 0x000000079af47c36 */ /* 0x000fe40008000000 */
[----:B------:R-:W-:Y:S01]  /*169b0*/  VIADD R246, R152, UR7 ;  /* 0x0000000798f67c36 */ /* 0x000fe20008000000 */
[----:B------:R-:W2:Y:S01]  /*169c0*/  LDL.64 R154, [R1+0x3a8] ;  /* 0x0003a800019a7983 */ /* 0x000ea20000100a00 */
[----:B------:R-:W-:-:S02]  /*169d0*/  VIADD R247, R11, UR7 ;  /* 0x000000070bf77c36 */ /* 0x000fc40008000000 */
[----:B------:R-:W-:Y:S01]  /*169e0*/  VIADD R248, R10, UR7 ;  /* 0x000000070af87c36 */ /* 0x000fe20008000000 */
[----:B------:R-:W4:Y:S01]  /*169f0*/  LDL.64 R152, [R1+0x368] ;  /* 0x0003680001987983 */ /* 0x000f220000100a00 */
[----:B------:R-:W-:Y:S02]  /*16a00*/  VIADD R249, R3, UR7 ;  /* 0x0000000703f97c36 */ /* 0x000fe40008000000 */
[----:B------:R-:W-:Y:S01]  /*16a10*/  VIADD R250, R2, UR7 ;  /* 0x0000000702fa7c36 */ /* 0x000fe20008000000 */
[----:B-1----:R-:W2:Y:S04]  /*16a20*/  LDL.64 R4, [R1+0x2e8] ;  /* 0x0002e80001047983 */ /* 0x002ea80000100a00 */
[----:B------:R-:W4:Y:S04]  /*16a30*/  LDL.64 R2, [R1+0x328] ;  /* 0x0003280001027983 */ /* 0x000f280000100a00 */
[----:B------:R-:W4:Y:S04]  /*16a40*/  LDL.64 R10, [R1+0x3e8] ;  /* 0x0003e800010a7983 */ /* 0x000f280000100a00 */
[----:B------:R-:W4:Y:S04]  /*16a50*/  LDL.64 R156, [R1+0x428] ;  /* 0x00042800019c7983 */ /* 0x000f280000100a00 */
[----:B------:R-:W4:Y:S04]  /*16a60*/  LDL.64 R158, [R1+0x468] ;  /* 0x00046800019e7983 */ /* 0x000f280000100a00 */
[----:B------:R-:W4:Y:S04]  /*16a70*/  LDL.64 R160, [R1+0x4a8] ;  /* 0x0004a80001a07983 */ /* 0x000f280000100a00 */
[----:B---3--:R-:W-:Y:S04]  /*16a80*/  LDGSTS.E [R243+0x400], desc[UR18][R8.64], P6 ;  /* 0x0040000008f37fae */ /* 0x008fe8000b121852 */
[----:B------:R-:W-:Y:S04]  /*16a90*/  LDGSTS.E [R243+0x800], desc[UR18][R6.64], P6 ;  /* 0x0080000006f37fae */ /* 0x000fe8000b121852 */
[----:B------:R-:W-:Y:S04]  /*16aa0*/  LDGSTS.E [R243+0xc00], desc[UR18][R78.64], P6 ;  /* 0x00c000004ef37fae */ /* 0x000fe8000b121852 */
[----:B------:R-:W-:Y:S04]  /*16ab0*/  LDGSTS.E [R243+0x1000], desc[UR18][R62.64], P6 ;  /* 0x010000003ef37fae */ /* 0x000fe8000b121852 */
[----:B------:R-:W-:Y:S04]  /*16ac0*/  LDGSTS.E [R243+0x1400], desc[UR18][R46.64], P6 ;  /* 0x014000002ef37fae */ /* 0x000fe8000b121852 */
[----:B------:R-:W3:Y:S04]  /*16ad0*/  LDL.64 R8, [R1+0x168] ;  /* 0x0001680001087983 */ /* 0x000ee80000100a00 */
[----:B------:R-:W3:Y:S04]  /*16ae0*/  LDL.64 R6, [R1+0x128] ;  /* 0x0001280001067983 */ /* 0x000ee80000100a00 */
[----:B------:R-:W-:Y:S04]  /*16af0*/  LDGSTS.E [R243+0x1800], desc[UR18][R30.64], P6 ;  /* 0x018000001ef37fae */ /* 0x000fe8000b121852 */
[----:B------:R-:W-:Y:S04]  /*16b00*/  LDGSTS.E [R243+0x1c00], desc[UR18][R14.64], P6 ;  /* 0x01c000000ef37fae */ /* 0x000fe8000b121852 */
[----:B------:R1:W-:Y:S04]  /*16b10*/  STL.64 [R1+0x1120], R14 ;  /* 0x0011200e01007387 */ /* 0x0003e80000100a00 */
[----:B------:R-:W-:Y:S04]  /*16b20*/  LDGSTS.E [R243+0x2000], desc[UR18][R174.64], P6 ;  /* 0x02000000aef37fae */ /* 0x000fe8000b121852 */
[----:B------:R-:W-:Y:S04]  /*16b30*/  LDGSTS.E [R243+0x2400], desc[UR18][R190.64], P6 ;  /* 0x02400000bef37fae */ /* 0x000fe8000b121852 */
[----:B-1----:R-:W2:Y:S04]  /*16b40*/  LDL.64 R14, [R1+0x2a8] ;  /* 0x0002a800010e7983 */ /* 0x002ea80000100a00 */
[----:B------:R1:W-:Y:S04]  /*16b50*/  STL.64 [R1+0x1128], R174 ;  /* 0x001128ae01007387 */ /* 0x0003e80000100a00 */
[----:B------:R-:W-:Y:S04]  /*16b60*/  LDGSTS.E [R243+0x2800], desc[UR18][R206.64], P6 ;  /* 0x02800000cef37fae */ /* 0x000fe8000b121852 */
[----:B------:R-:W-:Y:S04]  /*16b70*/  LDGSTS.E [R243+0x2c00], desc[UR18][R222.64], P6 ;  /* 0x02c00000def37fae */ /* 0x000fe8000b121852 */
[----:B-1----:R-:W4:Y:S04]  /*16b80*/  LDL.64 R174, [R1+0x268] ;  /* 0x0002680001ae7983 */ /* 0x002f280000100a00 */
[----:B------:R1:W-:Y:S04]  /*16b90*/  STL.64 [R1+0x1130], R190 ;  /* 0x001130be01007387 */ /* 0x0003e80000100a00 */
[----:B------:R-:W-:Y:S04]  /*16ba0*/  LDGSTS.E [R243+0x3000], desc[UR18][R238.64], P6 ;  /* 0x03000000eef37fae */ /* 0x000fe8000b121852 */
[----:B-1----:R-:W3:Y:S04]  /*16bb0*/  LDL.LU.64 R190, [R1+0xe8] ;  /* 0x0000e80001be7983 */ /* 0x002ee80000300a00 */
[----:B------:R1:W-:Y:S04]  /*16bc0*/  STL.64 [R1+0x1138], R206 ;  /* 0x001138ce01007387 */ /* 0x0003e80000100a00 */
[----:B-1----:R-:W2:Y:S04]  /*16bd0*/  LDL.64 R206, [R1+0x228] ;  /* 0x0002280001ce7983 */ /* 0x002ea80000100a00 */
[----:B------:R1:W-:Y:S04]  /*16be0*/  STL.64 [R1+0x1140], R222 ;  /* 0x001140de01007387 */ /* 0x0003e80000100a00 */
[----:B-1----:R-:W4:Y:S04]  /*16bf0*/  LDL.64 R222, [R1+0x1e8] ;  /* 0x0001e80001de7983 */ /* 0x002f280000100a00 */
[----:B------:R1:W-:Y:S04]  /*16c00*/  STL.64 [R1+0x1148], R238 ;  /* 0x001148ee01007387 */ /* 0x0003e80000100a00 */
[----:B-1----:R-:W3:Y:S04]  /*16c10*/  LDL.64 R238, [R1+0x1a8] ;  /* 0x0001a80001ee7983 */ /* 0x002ee80000100a00 */
[----:B---3--:R-:W-:Y:S04]  /*16c20*/  LDGSTS.E [R243+0x3400], desc[UR18][R238.64], P6 ;  /* 0x03400000eef37fae */ /* 0x008fe8000b121852 */
[----:B----4-:R-:W-:Y:S04]  /*16c30*/  LDGSTS.E [R243+0x3800], desc[UR18][R222.64], P6 ;  /* 0x03800000def37fae */ /* 0x010fe8000b121852 */
[----:B--2---:R-:W-:Y:S04]  /*16c40*/  LDGSTS.E [R243+0x3c00], desc[UR18][R206.64], P6 ;  /* 0x03c00000cef37fae */ /* 0x004fe8000b121852 */
[----:B------:R-:W-:Y:S04]  /*16c50*/  LDGSTS.E [R243+0x4000], desc[UR18][R174.64], P6 ;  /* 0x04000000aef37fae */ /* 0x000fe8000b121852 */
        /* <DEDUP_REMOVED lines=12> */
[----:B------:R-:W2:Y:S04]  /*16d20*/  LDL.LU.64 R240, [R1+0x1360] ;  /* 0x0013600001f07983 */ /* 0x000ea80000300a00 */
[----:B------:R-:W3:Y:S04]  /*16d30*/  LDL.LU.64 R224, [R1+0x1358] ;  /* 0x0013580001e07983 */ /* 0x000ee80000300a00 */
[----:B------:R-:W4:Y:S04]  /*16d40*/  LDL.LU.64 R208, [R1+0x1350] ;  /* 0x0013500001d07983 */ /* 0x000f280000300a00 */
[----:B------:R-:W-:Y:S04]  /*16d50*/  LDGSTS.E [R243+0x7400], desc[UR18][R192.64], P6 ;  /* 0x07400000c0f37fae */ /* 0x000fe8000b121852 */
[----:B------:R-:W-:Y:S04]  /*16d60*/  LDGSTS.E [R243+0x7800], desc[UR18][R176.64], P6 ;  /* 0x07800000b0f37fae */ /* 0x000fe8000b121852 */
[----:B------:R-:W-:Y:S04]  /*16d70*/  LDGSTS.E [R243+0x7c00], desc[UR18][R12.64], P6 ;  /* 0x07c000000cf37fae */ /* 0x000fe8000b121852 */
[----:B------:R-:W2:Y:S04]  /*16d80*/  LDL.LU.64 R192, [R1+0x1348] ;  /* 0x0013480001c07983 */ /* 0x000ea80000300a00 */
[----:B------:R-:W3:Y:S04]  /*16d90*/  LDL.LU.64 R176, [R1+0x1340] ;  /* 0x0013400001b07983 */ /* 0x000ee80000300a00 */
[----:B------:R-:W4:Y:S04]  /*16da0*/  LDL.LU.64 R12, [R1+0x1338] ;  /* 0x00133800010c7983 */ /* 0x000f280000300a00 */
[----:B------:R1:W-:Y:S04]  /*16db0*/  STL.64 [R1+0x11d8], R242 ;  /* 0x0011d8f201007387 */ /* 0x0003e80000100a00 */
[----:B------:R-:W2:Y:S04]  /*16dc0*/  LDL.LU.64 R174, [R1+0xe0] ;  /* 0x0000e00001ae7983 */ /* 0x000ea80000300a00 */
[----:B------:R-:W2:Y:S04]  /*16dd0*/  LDL.64 R238, [R1+0x1f0] ;  /* 0x0001f00001ee7983 */ /* 0x000ea80000100a00 */
[----:B-1----:R-:W2:Y:S04]  /*16de0*/  LDL.64 R242, [R1+0x1b0] ;  /* 0x0001b00001f27983 */ /* 0x002ea80000100a00 */
[----:B------:R-:W2:Y:S04]  /*16df0*/  LDL.64 R222, [R1+0x230] ;  /* 0x0002300001de7983 */ /* 0x000ea80000100a00 */
        /* <DEDUP_REMOVED lines=9> */
[----:B------:R-:W-:Y:S04]  /*16e90*/  LDGSTS.E [R244+0x80], desc[UR18][R8.64], P6 ;  /* 0x0008000008f47fae */ /* 0x000fe8000b121852 */
[----:B------:R-:W2:Y:S04]  /*16ea0*/  LDL.64 R160, [R1+0x4b0] ;  /* 0x0004b00001a07983 */ /* 0x000ea80000100a00 */
[----:B------:R-:W-:Y:S04]  /*16eb0*/  LDGSTS.E [R244+0x480], desc[UR18][R6.64], P6 ;  /* 0x0048000006f47fae */ /* 0x000fe8000b121852 */
[----:B------:R-:W2:Y:S04]  /*16ec0*/  LDL.64 R8, [R1+0x4f0] ;  /* 0x0004f00001087983 */ /* 0x000ea80000100a00 */
[----:B------:R-:W-:Y:S04]  /*16ed0*/  LDGSTS.E [R244+0x880], desc[UR18][R190.64], P6 ;  /* 0x00880000bef47fae */ /* 0x000fe8000b121852 */
[----:B------:R-:W2:Y:S04]  /*16ee0*/  LDL.64 R6, [R1+0x160] ;  /* 0x0001600001067983 */ /* 0x000ea80000100a00 */
[----:B------:R-:W-:Y:S04]  /*16ef0*/  LDGSTS.E [R244+0xc80], desc[UR18][R76.64], P6 ;  /* 0x00c800004cf47fae */ /* 0x000fe8000b121852 */
[----:B------:R-:W-:Y:S04]  /*16f00*/  LDGSTS.E [R244+0x1080], desc[UR18][R60.64], P6 ;  /* 0x010800003cf47fae */ /* 0x000fe8000b121852 */
[----:B------:R-:W-:Y:S04]  /*16f10*/  LDGSTS.E [R244+0x1480], desc[UR18][R44.64], P6 ;  /* 0x014800002cf47fae */ /* 0x000fe8000b121852 */
[----:B------:R-:W-:Y:S04]  /*16f20*/  LDGSTS.E [R244+0x1880], desc[UR18][R28.64], P6 ;  /* 0x018800001cf47fae */ /* 0x000fe8000b121852 */
[----:B------:R-:W-:Y:S04]  /*16f30*/  STL.64 [R1+0x1150], R190 ;  /* 0x001150be01007387 */ /* 0x000fe80000100a00 */
[----:B----4-:R-:W-:Y:S04]  /*16f40*/  LDGSTS.E [R244+0x1c80], desc[UR18][R12.64], P6 ;  /* 0x01c800000cf47fae */ /* 0x010fe8000b121852 */
[----:B---3--:R-:W-:Y:S04]  /*16f50*/  LDGSTS.E [R244+0x2080], desc[UR18][R176.64], P6 ;  /* 0x02080000b0f47fae */ /* 0x008fe8000b121852 */
        /* <DEDUP_REMOVED lines=12> */
[----:B------:R-:W-:Y:S04]  /*17020*/  STL.64 [R1+0x1158], R12 ;  /* 0x0011580c01007387 */ /* 0x000fe80000100a00 */
[----:B------:R-:W-:Y:S04]  /*17030*/  LDGSTS.E [R244+0x5480], desc[UR18][R154.64], P6 ;  /* 0x054800009af47fae */ /* 0x000fe8000b121852 */
[----:B------:R1:W-:Y:S04]  /*17040*/  STL.64 [R1+0x1160], R176 ;  /* 0x001160b001007387 */ /* 0x0003e80000100a00 */
[----:B------:R-:W-:Y:S04]  /*17050*/  LDGSTS.E [R244+0x5880], desc[UR18][R10.64], P6 ;  /* 0x058800000af47fae */ /* 0x000fe8000b121852 */
[----:B------:R-:W-:Y:S04]  /*17060*/  LDGSTS.E [R244+0x5c80], desc[UR18][R156.64], P6 ;  /* 0x05c800009cf47fae */ /* 0x000fe8000b121852 */
[----:B-1----:R-:W2:Y:S04]  /*17070*/  LDL.LU.64 R176, [R1+0x120] ;  /* 0x0001200001b07983 */ /* 0x002ea80000300a00 */
[----:B------:R1:W-:Y:S04]  /*17080*/  STL.64 [R1+0x1168], R192 ;  /* 0x001168c001007387 */ /* 0x0003e80000100a00 */
[----:B------:R-:W-:Y:S04]  /*17090*/  LDGSTS.E [R244+0x6080], desc[UR18][R158.64], P6 ;  /* 0x060800009ef47fae */ /* 0x000fe8000b121852 */
[----:B------:R-:W-:Y:S04]  /*170a0*/  STL.64 [R1+0x1170], R208 ;  /* 0x001170d001007387 */ /* 0x000fe80000100a00 */
[----:B------:R-:W-:Y:S04]  /*170b0*/  LDGSTS.E [R244+0x6480], desc[UR18][R160.64], P6 ;  /* 0x06480000a0f47fae */ /* 0x000fe8000b121852 */
[----:B------:R-:W-:Y:S04]  /*170c0*/  STL.64 [R1+0x1178], R224 ;  /* 0x001178e001007387 */ /* 0x000fe80000100a00 */
[----:B------:R-:W-:Y:S04]  /*170d0*/  LDGSTS.E [R244+0x6880], desc[UR18][R8.64], P6 ;  /* 0x0688000008f47fae */ /* 0x000fe8000b121852 */
[----:B------:R3:W-:Y:S04]  /*170e0*/  STL.64 [R1+0x1180], R240 ;  /* 0x001180f001007387 */ /* 0x0007e80000100a00 */
[----:B------:R-:W-:Y:S04]  /*170f0*/  LDGSTS.E [R244+0x6c80], desc[UR18][R226.64], P6 ;  /* 0x06c80000e2f47fae */ /* 0x000fe8000b121852 */
[----:B------:R-:W-:Y:S04]  /*17100*/  LDGSTS.E [R244+0x7080], desc[UR18][R210.64], P6 ;  /* 0x07080000d2f47fae */ /* 0x000fe8000b121852 */
[----:B------:R-:W-:Y:S04]  /*17110*/  LDGSTS.E [R244+0x7480], desc[UR18][R194.64], P6 ;  /* 0x07480000c2f47fae */ /* 0x000fe8000b121852 */
[----:B------:R-:W4:Y:S04]  /*17120*/  LDL.LU.64 R226, [R1+0x1330] ;  /* 0x0013300001e27983 */ /* 0x000f280000300a00 */
[----:B------:R-:W3:Y:S04]  /*17130*/  LDL.LU.64 R210, [R1+0x1328] ;  /* 0x0013280001d27983 */ /* 0x000ee80000300a00 */
[----:B------:R-:W4:Y:S04]  /*17140*/  LDL.LU.64 R194, [R1+0x1320] ;  /* 0x0013200001c27983 */ /* 0x000f280000300a00 */
[----:B------:R-:W-:Y:S04]  /*17150*/  LDGSTS.E [R244+0x7880], desc[UR18][R178.64], P6 ;  /* 0x07880000b2f47fae */ /* 0x000fe8000b121852 */
[----:B------:R-:W-:Y:S04]  /*17160*/  LDGSTS.E [R244+0x7c80], desc[UR18][R162.64], P6 ;  /* 0x07c80000a2f47fae */ /* 0x000fe8000b121852 */
[----:B------:R-:W-:Y:S04]  /*17170*/  LDGSTS.E [R245+0x100], desc[UR18][R6.64], P6 ;  /* 0x0010000006f57fae */ /* 0x000fe8000b121852 */
[----:B------:R-:W3:Y:S04]  /*17180*/  LDL.LU.64 R178, [R1+0x1318] ;  /* 0x0013180001b27983 */ /* 0x000ee80000300a00 */
[----:B------:R-:W4:Y:S04]  /*17190*/  LDL.LU.64 R162, [R1+0x1310] ;  /* 0x0013100001a27983 */ /* 0x000f280000300a00 */
[----:B------:R-:W3:Y:S04]  /*171a0*/  LDL.LU.64 R12, [R1+0x118] ;  /* 0x00011800010c7983 */ /* 0x000ee80000300a00 */
[----:B------:R-:W3:Y:S04]  /*171b0*/  LDL.LU.64 R14, [R1+0xd8] ;  /* 0x0000d800010e7983 */ /* 0x000ee80000300a00 */
[----:B------:R-:W3:Y:S04]  /*171c0*/  LDL.64 R242, [R1+0x178] ;  /* 0x0001780001f27983 */ /* 0x000ee80000100a00 */
        /* <DEDUP_REMOVED lines=13> */
[----:B--2---:R-:W-:Y:S04]  /*172a0*/  LDGSTS.E [R245+0x500], desc[UR18][R176.64], P6 ;  /* 0x00500000b0f57fae */ /* 0x004fe8000b121852 */
[----:B------:R-:W-:Y:S04]  /*172b0*/  LDGSTS.E [R245+0x900], desc[UR18][R174.64], P6 ;  /* 0x00900000aef57fae */ /* 0x000fe8000b121852 */
[----:B------:R-:W-:Y:S04]  /*172c0*/  LDGSTS.E [R245+0xd00], desc[UR18][R74.64], P6 ;  /* 0x00d000004af57fae */ /* 0x000fe8000b121852 */
[----:B------:R-:W-:Y:S04]  /*172d0*/  LDGSTS.E [R245+0x1100], desc[UR18][R58.64], P6 ;  /* 0x011000003af57fae */ /* 0x000fe8000b121852 */
[----:B------:R-:W-:Y:S04]  /*172e0*/  LDGSTS.E [R245+0x1500], desc[UR18][R42.64], P6 ;  /* 0x015000002af57fae */ /* 0x000fe8000b121852 */
[----:B------:R-:W-:Y:S04]  /*172f0*/  LDGSTS.E [R245+0x1900], desc[UR18][R26.64], P6 ;  /* 0x019000001af57fae */ /* 0x000fe8000b121852 */
[----:B------:R-:W-:Y:S04]  /*17300*/  STL.64 [R1+0x11e0], R176 ;  /* 0x0011e0b001007387 */ /* 0x000fe80000100a00 */
[----:B------:R-:W-:Y:S04]  /*17310*/  STL.64 [R1+0x11e8], R174 ;  /* 0x0011e8ae01007387 */ /* 0x000fe80000100a00 */
[----:B----4-:R-:W-:Y:S04]  /*17320*/  LDGSTS.E [R245+0x1d00], desc[UR18][R162.64], P6 ;  /* 0x01d00000a2f57fae */ /* 0x010fe8000b121852 */
[----:B---3--:R-:W-:Y:S04]  /*17330*/  LDGSTS.E [R245+0x2100], desc[UR18][R178.64], P6 ;  /* 0x02100000b2f57fae */ /* 0x008fe8000b121852 */
        /* <DEDUP_REMOVED lines=22> */
[----:B-1----:R-:W2:Y:S04]  /*174a0*/  LDL.64 R192, [R1+0x158] ;  /* 0x0001580001c07983 */ /* 0x002ea80000100a00 */
[----:B------:R-:W-:Y:S04]  /*174b0*/  LDGSTS.E [R245+0x6900], desc[UR18][R232.64], P6 ;  /* 0x06900000e8f57fae */ /* 0x000fe8000b121852 */
[----:B------:R-:W-:Y:S04]  /*174c0*/  LDGSTS.E [R245+0x6d00], desc[UR18][R228.64], P6 ;  /* 0x06d00000e4f57fae */ /* 0x000fe8000b121852 */
[----:B------:R-:W-:Y:S04]  /*174d0*/  LDGSTS.E [R245+0x7100], desc[UR18][R212.64], P6 ;  /* 0x07100000d4f57fae */ /* 0x000fe8000b121852 */
[----:B------:R-:W3:Y:S04]  /*174e0*/  LDL.LU.64 R232, [R1+0x1308] ;  /* 0x0013080001e87983 */ /* 0x000ee80000300a00 */
[----:B------:R-:W4:Y:S04]  /*174f0*/  LDL.LU.64 R228, [R1+0x1300] ;  /* 0x0013000001e47983 */ /* 0x000f280000300a00 */
[----:B------:R-:W3:Y:S04]  /*17500*/  LDL.LU.64 R212, [R1+0x12f8] ;  /* 0x0012f80001d47983 */ /* 0x000ee80000300a00 */
[----:B------:R-:W-:Y:S04]  /*17510*/  LDGSTS.E [R245+0x7500], desc[UR18][R196.64], P6 ;  /* 0x07500000c4f57fae */ /* 0x000fe8000b121852 */
[----:B------:R-:W-:Y:S04]  /*17520*/  LDGSTS.E [R245+0x7900], desc[UR18][R180.64], P6 ;  /* 0x07900000b4f57fae */ /* 0x000fe8000b121852 */
[----:B------:R-:W-:Y:S04]  /*17530*/  LDGSTS.E [R245+0x7d00], desc[UR18][R164.64], P6 ;  /* 0x07d00000a4f57fae */ /* 0x000fe8000b121852 */
[----:B------:R-:W4:Y:S04]  /*17540*/  LDL.LU.64 R196, [R1+0x12f0] ;  /* 0x0012f00001c47983 */ /* 0x000f280000300a00 */
[----:B------:R-:W3:Y:S04]  /*17550*/  LDL.LU.64 R180, [R1+0x12e8] ;  /* 0x0012e80001b47983 */ /* 0x000ee80000300a00 */
[----:B------:R-:W4:Y:S04]  /*17560*/  LDL.64 R242, [R1+0x180] ;  /* 0x0001800001f27983 */ /* 0x000f280000100a00 */
        /* <DEDUP_REMOVED lines=13> */
[----:B------:R-:W3:Y:S04]  /*17640*/  LDL.LU.64 R164, [R1+0x12e0] ;  /* 0x0012e00001a47983 */ /* 0x000ee80000300a00 */
[----:B------:R-:W4:Y:S04]  /*17650*/  LDL.LU.64 R240, [R1+0x150] ;  /* 0x0001500001f07983 */ /* 0x000f280000300a00 */
[----:B------:R-:W4:Y:S04]  /*17660*/  LDL.LU.64 R190, [R1+0x110] ;  /* 0x0001100001be7983 */ /* 0x000f280000300a00 */
[----:B------:R1:W-:Y:S04]  /*17670*/  STL.64 [R1+0x10a8], R244 ;  /* 0x0010a8f401007387 */ /* 0x0003e80000100a00 */
[----:B------:R-:W-:Y:S04]  /*17680*/  STL.64 [R1+0x1218], R12 ;  /* 0x0012180c01007387 */ /* 0x000fe80000100a00 */
[----:B--2---:R-:W-:Y:S04]  /*17690*/  LDGSTS.E [R246+0x180], desc[UR18][R192.64], P6 ;  /* 0x00180000c0f67fae */ /* 0x004fe8000b121852 */
[----:B------:R-:W-:Y:S04]  /*176a0*/  LDGSTS.E [R246+0x580], desc[UR18][R12.64], P6 ;  /* 0x005800000cf67fae */ /* 0x000fe8000b121852 */
[----:B------:R-:W-:Y:S04]  /*176b0*/  LDGSTS.E [R246+0x980], desc[UR18][R14.64], P6 ;  /* 0x009800000ef67fae */ /* 0x000fe8000b121852 */
[----:B------:R-:W-:Y:S04]  /*176c0*/  LDGSTS.E [R246+0xd80], desc[UR18][R72.64], P6 ;  /* 0x00d8000048f67fae */ /* 0x000fe8000b121852 */
[----:B------:R-:W-:Y:S04]  /*176d0*/  LDGSTS.E [R246+0x1180], desc[UR18][R56.64], P6 ;  /* 0x0118000038f67fae */ /* 0x000fe8000b121852 */
[----:B------:R-:W-:Y:S04]  /*176e0*/  LDGSTS.E [R246+0x1580], desc[UR18][R40.64], P6 ;  /* 0x0158000028f67fae */ /* 0x000fe8000b121852 */
[----:B------:R-:W-:Y:S04]  /*176f0*/  LDGSTS.E [R246+0x1980], desc[UR18][R24.64], P6 ;  /* 0x0198000018f67fae */ /* 0x000fe8000b121852 */
[----:B---3--:R-:W-:Y:S04]  /*17700*/  LDGSTS.E [R246+0x1d80], desc[UR18][R164.64], P6 ;  /* 0x01d80000a4f67fae */ /* 0x008fe8000b121852 */
[----:B------:R-:W-:Y:S04]  /*17710*/  LDGSTS.E [R246+0x2180], desc[UR18][R180.64], P6 ;  /* 0x02180000b4f67fae */ /* 0x000fe8000b121852 */
[----:B----4-:R-:W-:Y:S04]  /*17720*/  LDGSTS.E [R246+0x2580], desc[UR18][R196.64], P6 ;  /* 0x02580000c4f67fae */ /* 0x010fe8000b121852 */
        /* <DEDUP_REMOVED lines=36> */
[----:B------:R-:W-:Y:S04]  /*17970*/  LDGSTS.E [R246+0x7980], desc[UR18][R22.64], P6 ;  /* 0x0798000016f67fae */ /* 0x000fe8000b121852 */
[----:B------:R-:W-:Y:S04]  /*17980*/  LDGSTS.E [R246+0x7d80], desc[UR18][R182.64], P6 ;  /* 0x07d80000b6f67fae */ /* 0x000fe8000b121852 */
[----:B------:R-:W3:Y:S04]  /*17990*/  LDL.LU.64 R166, [R1+0x12c0] ;  /* 0x0012c00001a67983 */ /* 0x000ee80000300a00 */
[----:B------:R-:W4:Y:S04]  /*179a0*/  LDL.LU.64 R22, [R1+0x12b8] ;  /* 0x0012b80001167983 */ /* 0x000f280000300a00 */
[----:B-1----:R-:W2:Y:S04]  /*179b0*/  LDL.LU.64 R244, [R1+0x5c8] ;  /* 0x0005c80001f47983 */ /* 0x002ea80000300a00 */
[----:B------:R-:W2:Y:S04]  /*179c0*/  LDL.LU.64 R182, [R1+0x12b0] ;  /* 0x0012b00001b67983 */ /* 0x000ea80000300a00 */
[----:B------:R-:W-:Y:S04]  /*179d0*/  LDGSTS.E [R247+0x200], desc[UR18][R240.64], P6 ;  /* 0x00200000f0f77fae */ /* 0x000fe8000b121852 */
[----:B------:R-:W-:Y:S04]  /*179e0*/  LDGSTS.E [R247+0x600], desc[UR18][R190.64], P6 ;  /* 0x00600000bef77fae */ /* 0x000fe8000b121852 */
[----:B------:R-:W-:Y:S04]  /*179f0*/  LDGSTS.E [R247+0xa00], desc[UR18][R86.64], P6 ;  /* 0x00a0000056f77fae */ /* 0x000fe8000b121852 */
[----:B------:R-:W-:Y:S04]  /*17a00*/  LDGSTS.E [R247+0xe00], desc[UR18][R70.64], P6 ;  /* 0x00e0000046f77fae */ /* 0x000fe8000b121852 */
[----:B------:R-:W-:Y:S04]  /*17a10*/  LDGSTS.E [R247+0x1200], desc[UR18][R54.64], P6 ;  /* 0x0120000036f77fae */ /* 0x000fe8000b121852 */
[----:B------:R-:W-:Y:S04]  /*17a20*/  LDGSTS.E [R247+0x1600], desc[UR18][R38.64], P6 ;  /* 0x0160000026f77fae */ /* 0x000fe8000b121852 */
[----:B------:R-:W2:Y:S04]  /*17a30*/  LDL.LU.64 R224, [R1+0x148] ;  /* 0x0001480001e07983 */ /* 0x000ea80000300a00 */
[----:B------:R-:W2:Y:S04]  /*17a40*/  LDL.LU.64 R238, [R1+0x108] ;  /* 0x0001080001ee7983 */ /* 0x000ea80000300a00 */
        /* <DEDUP_REMOVED lines=43> */
[----:B------:R-:W-:Y:S04]  /*17d00*/  STL.64 [R1+0x1110], R244 ;  /* 0x001110f401007387 */ /* 0x000fe80000100a00 */
[----:B------:R-:W4:Y:S04]  /*17d10*/  LDL.LU.64 R20, [R1+0x1288] ;  /* 0x0012880001147983 */ /* 0x000f280000300a00 */
[----:B------:R-:W-:Y:S04]  /*17d20*/  LDGSTS.E [R247+0x7e00], desc[UR18][R168.64], P6 ;  /* 0x07e00000a8f77fae */ /* 0x000fe8000b121852 */
[----:B------:R-:W-:Y:S04]  /*17d30*/  LDGSTS.E [R248+0x280], desc[UR18][R224.64], P6 ;  /* 0x00280000e0f87fae */ /* 0x000fe8000b121852 */
[----:B------:R-:W-:Y:S04]  /*17d40*/  LDGSTS.E [R248+0x680], desc[UR18][R238.64], P6 ;  /* 0x00680000eef87fae */ /* 0x000fe8000b121852 */
[----:B------:R-:W2:Y:S04]  /*17d50*/  LDL.LU.64 R168, [R1+0x1280] ;  /* 0x0012800001a87983 */ /* 0x000ea80000300a00 */
[----:B------:R-:W-:Y:S04]  /*17d60*/  LDGSTS.E [R248+0xa80], desc[UR18][R84.64], P6 ;  /* 0x00a8000054f87fae */ /* 0x000fe8000b121852 */
[----:B------:R-:W-:Y:S04]  /*17d70*/  LDGSTS.E [R248+0xe80], desc[UR18][R68.64], P6 ;  /* 0x00e8000044f87fae */ /* 0x000fe8000b121852 */
[----:B------:R-:W-:Y:S04]  /*17d80*/  LDGSTS.E [R248+0x1280], desc[UR18][R52.64], P6 ;  /* 0x0128000034f87fae */ /* 0x000fe8000b121852 */
[----:B------:R-:W-:Y:S04]  /*17d90*/  LDGSTS.E [R248+0x1680], desc[UR18][R36.64], P6 ;  /* 0x0168000024f87fae */ /* 0x000fe8000b121852 */
[----:B------:R-:W3:Y:S04]  /*17da0*/  LDL.LU.64 R208, [R1+0x140] ;  /* 0x0001400001d07983 */ /* 0x000ee80000300a00 */
[----:B------:R-:W3:Y:S04]  /*17db0*/  LDL.LU.64 R222, [R1+0x100] ;  /* 0x0001000001de7983 */ /* 0x000ee80000300a00 */
[----:B------:R1:W-:Y:S04]  /*17dc0*/  STL.64 [R1+0x1040], R246 ;  /* 0x001040f601007387 */ /* 0x0003e80000100a00 */
[----:B----4-:R-:W-:Y:S04]  /*17dd0*/  LDGSTS.E [R248+0x1a80], desc[UR18][R20.64], P6 ;  /* 0x01a8000014f87fae */ /* 0x010fe8000b121852 */
[----:B--2---:R-:W-:Y:S04]  /*17de0*/  LDGSTS.E [R248+0x1e80], desc[UR18][R168.64], P6 ;  /* 0x01e80000a8f87fae */ /* 0x004fe8000b121852 */
[----:B------:R-:W-:Y:S04]  /*17df0*/  LDGSTS.E [R248+0x2280], desc[UR18][R184.64], P6 ;  /* 0x02280000b8f87fae */ /* 0x000fe8000b121852 */
[----:B------:R-:W-:Y:S04]  /*17e00*/  LDGSTS.E [R248+0x2680], desc[UR18][R200.64], P6 ;  /* 0x02680000c8f87fae */ /* 0x000fe8000b121852 */
        /* <DEDUP_REMOVED lines=20> */
[----:B-1----:R-:W3:Y:S04]  /*17f50*/  LDL.LU.64 R246, [R1+0x4d8] ;  /* 0x0004d80001f67983 */ /* 0x002ee80000300a00 */
        /* <DEDUP_REMOVED lines=14> */
[----:B------:R-:W4:Y:S04]  /*18040*/  LDL.LU.64 R202, [R1+0x1268] ;  /* 0x0012680001ca7983 */ /* 0x000f280000300a00 */
[----:B------:R-:W-:Y:S04]  /*18050*/  LDGSTS.E [R248+0x7680], desc[UR18][R170.64], P6 ;  /* 0x07680000aaf87fae */ /* 0x000fe8000b121852 */
[----:B------:R-:W-:Y:S04]  /*18060*/  LDGSTS.E [R248+0x7a80], desc[UR18][R18.64], P6 ;  /* 0x07a8000012f87fae */ /* 0x000fe8000b121852 */
[----:B------:R-:W-:Y:S04]  /*18070*/  LDGSTS.E [R248+0x7e80], desc[UR18][R186.64], P6 ;  /* 0x07e80000baf87fae */ /* 0x000fe8000b121852 */
[----:B------:R-:W2:Y:S04]  /*18080*/  LDL.LU.64 R170, [R1+0x1260] ;  /* 0x0012600001aa7983 */ /* 0x000ea80000300a00 */
[----:B------:R-:W4:Y:S04]  /*18090*/  LDL.LU.64 R18, [R1+0x1258] ;  /* 0x0012580001127983 */ /* 0x000f280000300a00 */
        /* <DEDUP_REMOVED lines=9> */
[----:B---3--:R1:W-:Y:S04]  /*18130*/  STL.64 [R1+0x1118], R246 ;  /* 0x001118f601007387 */ /* 0x0083e80000100a00 */
        /* <DEDUP_REMOVED lines=25> */
[----:B-1----:R-:W4:Y:S04]  /*182d0*/  LDL.LU.64 R246, [R1+0x4a0] ;  /* 0x0004a00001f67983 */ /* 0x002f280000300a00 */
[----:B------:R-:W2:Y:S04]  /*182e0*/  LDL.LU.64 R204, [R1+0x1238] ;  /* 0x0012380001cc7983 */ /* 0x000ea80000300a00 */
[----:B------:R-:W-:Y:S04]  /*182f0*/  LDGSTS.E [R249+0x7700], desc[UR18][R188.64], P6 ;  /* 0x07700000bcf97fae */ /* 0x000fe8000b121852 */
[----:B------:R-:W-:Y:S04]  /*18300*/  LDGSTS.E [R249+0x7b00], desc[UR18][R172.64], P6 ;  /* 0x07b00000acf97fae */ /* 0x000fe8000b121852 */
[----:B------:R-:W-:Y:S04]  /*18310*/  LDGSTS.E [R249+0x7f00], desc[UR18][R16.64], P6 ;  /* 0x07f0000010f97fae */ /* 0x000fe8000b121852 */
[----:B------:R-:W3:Y:S04]  /*18320*/  LDL.LU.64 R188, [R1+0x1230] ;  /* 0x0012300001bc7983 */ /* 0x000ee80000300a00 */
[----:B------:R-:W4:Y:S04]  /*18330*/  LDL.LU.64 R172, [R1+0x1228] ;  /* 0x0012280001ac7983 */ /* 0x000f280000300a00 */
[----:B------:R-:W2:Y:S04]  /*18340*/  LDL.LU.64 R244, [R1+0x5a0] ;  /* 0x0005a00001f47983 */ /* 0x000ea80000300a00 */
[----:B------:R-:W3:Y:S04]  /*18350*/  LDL.LU.64 R16, [R1+0x1220] ;  /* 0x0012200001107983 */ /* 0x000ee80000300a00 */
        /* <DEDUP_REMOVED lines=17> */
[----:B------:R-:W2:Y:S04]  /*18470*/  LDL.LU.64 R158, [R1+0xd0] ;  /* 0x0000d000019e7983 */ /* 0x000ea80000300a00 */
[----:B------:R-:W2:Y:S04]  /*18480*/  LDL.LU.64 R160, [R1+0xc8] ;  /* 0x0000c80001a07983 */ /* 0x000ea80000300a00 */
[----:B------:R1:W-:Y:S04]  /*18490*/  STL.64 [R1+0xfe8], R248 ;  /* 0x000fe8f801007387 */ /* 0x0003e80000100a00 */
[----:B------:R-:W-:Y:S04]  /*184a0*/  LDGSTS.E [R250+0x380], desc[UR18][R192.64], P6 ;  /* 0x00380000c0fa7fae */ /* 0x000fe8000b121852 */
[----:B------:R-:W-:Y:S04]  /*184b0*/  LDGSTS.E [R250+0x780], desc[UR18][R206.64], P6 ;  /* 0x00780000cefa7fae */ /* 0x000fe8000b121852 */
[----:B-1----:R-:W2:Y:S04]  /*184c0*/  LDL.LU.64 R248, [R1+0x3e0] ;  /* 0x0003e00001f87983 */ /* 0x002ea80000300a00 */
[----:B------:R-:W-:Y:S04]  /*184d0*/  LDGSTS.E [R250+0xb80], desc[UR18][R80.64], P6 ;  /* 0x00b8000050fa7fae */ /* 0x000fe8000b121852 */
[----:B------:R-:W-:Y:S04]  /*184e0*/  LDGSTS.E [R250+0xf80], desc[UR18][R64.64], P6 ;  /* 0x00f8000040fa7fae */ /* 0x000fe8000b121852 */
[----:B------:R-:W-:Y:S04]  /*184f0*/  LDGSTS.E [R250+0x1380], desc[UR18][R48.64], P6 ;  /* 0x0138000030fa7fae */ /* 0x000fe8000b121852 */
[----:B------:R-:W-:Y:S04]  /*18500*/  LDGSTS.E [R250+0x1780], desc[UR18][R32.64], P6 ;  /* 0x0178000020fa7fae */ /* 0x000fe8000b121852 */
[----:B---3--:R-:W-:Y:S04]  /*18510*/  LDGSTS.E [R250+0x1b80], desc[UR18][R16.64], P6 ;  /* 0x01b8000010fa7fae */ /* 0x008fe8000b121852 */
[----:B----4-:R-:W-:Y:S04]  /*18520*/  LDGSTS.E [R250+0x1f80], desc[UR18][R172.64], P6 ;  /* 0x01f80000acfa7fae */ /* 0x010fe8000b121852 */
[----:B------:R-:W-:Y:S04]  /*18530*/  LDGSTS.E [R250+0x2380], desc[UR18][R188.64], P6 ;  /* 0x02380000bcfa7fae */ /* 0x000fe8000b121852 */
[----:B--2---:R-:W-:Y:S04]  /*18540*/  LDGSTS.E [R250+0x2780], desc[UR18][R204.64], P6 ;  /* 0x02780000ccfa7fae */ /* 0x004fe8000b121852 */
[----:B------:R-:W-:Y:S04]  /*18550*/  LDGSTS.E [R250+0x2b80], desc[UR18][R220.64], P6 ;  /* 0x02b80000dcfa7fae */ /* 0x000fe8000b121852 */
[----:B------:R-:W-:Y:S04]  /*18560*/  LDGSTS.E [R250+0x2f80], desc[UR18][R236.64], P6 ;  /* 0x02f80000ecfa7fae */ /* 0x000fe8000b121852 */
[----:B------:R-:W-:Y:S04]  /*18570*/  LDGSTS.E [R250+0x3380], desc[UR18][R12.64], P6 ;  /* 0x033800000cfa7fae */ /* 0x000fe8000b121852 */
[----:B------:R-:W-:Y:S04]  /*18580*/  LDGSTS.E [R250+0x3780], desc[UR18][R226.64], P6 ;  /* 0x03780000e2fa7fae */ /* 0x000fe8000b121852 */
[----:B------:R-:W-:Y:S04]  /*18590*/  LDGSTS.E [R250+0x3b80], desc[UR18][R210.64], P6 ;  /* 0x03b80000d2fa7fae */ /* 0x000fe8000b121852 */
[----:B------:R-:W2:Y:S04]  /*185a0*/  LDL.LU.64 R12, [R1+0x1218] ;  /* 0x00121800010c7983 */ /* 0x000ea80000300a00 */
[----:B------:R-:W-:Y:S04]  /*185b0*/  LDGSTS.E [R250+0x3f80], desc[UR18][R8.64], P6 ;  /* 0x03f8000008fa7fae */ /* 0x000fe8000b121852 */
[----:B------:R-:W3:Y:S04]  /*185c0*/  LDL.LU.64 R226, [R1+0x1210] ;  /* 0x0012100001e27983 */ /* 0x000ee80000300a00 */
[----:B------:R-:W-:Y:S04]  /*185d0*/  LDGSTS.E [R250+0x4380], desc[UR18][R194.64], P6 ;  /* 0x04380000c2fa7fae */ /* 0x000fe8000b121852 */
[----:B------:R-:W4:Y:S04]  /*185e0*/  LDL.LU.64 R210, [R1+0x1208] ;  /* 0x0012080001d27983 */ /* 0x000f280000300a00 */
[----:B------:R-:W-:Y:S04]  /*185f0*/  LDGSTS.E [R250+0x4780], desc[UR18][R178.64], P6 ;  /* 0x04780000b2fa7fae */ /* 0x000fe8000b121852 */
[----:B------:R-:W2:Y:S04]  /*18600*/  LDL.LU.64 R8, [R1+0x50] ;  /* 0x0000500001087983 */ /* 0x000ea80000300a00 */
[----:B------:R-:W-:Y:S04]  /*18610*/  LDGSTS.E [R250+0x4b80], desc[UR18][R162.64], P6 ;  /* 0x04b80000a2fa7fae */ /* 0x000fe8000b121852 */
[----:B------:R-:W3:Y:S04]  /*18620*/  LDL.LU.64 R194, [R1+0x1200] ;  /* 0x0012000001c27983 */ /* 0x000ee80000300a00 */
[----:B------:R-:W-:Y:S04]  /*18630*/  LDGSTS.E [R250+0x4f80], desc[UR18][R174.64], P6 ;  /* 0x04f80000aefa7fae */ /* 0x000fe8000b121852 */
[----:B------:R-:W4:Y:S04]  /*18640*/  LDL.LU.64 R178, [R1+0x11f8] ;  /* 0x0011f80001b27983 */ /* 0x000f280000300a00 */
[----:B------:R-:W-:Y:S04]  /*18650*/  LDGSTS.E [R250+0x5380], desc[UR18][R176.64], P6 ;  /* 0x05380000b0fa7fae */ /* 0x000fe8000b121852 */
[----:B------:R-:W3:Y:S04]  /*18660*/  LDL.LU.64 R162, [R1+0x11f0] ;  /* 0x0011f00001a27983 */ /* 0x000ee80000300a00 */
[----:B------:R-:W4:Y:S04]  /*18670*/  LDL.LU.64 R174, [R1+0x11e8] ;  /* 0x0011e80001ae7983 */ /* 0x000f280000300a00 */
[----:B------:R-:W-:Y:S04]  /*18680*/  LDGSTS.E [R250+0x5780], desc[UR18][R248.64], P6 ;  /* 0x05780000f8fa7fae */ /* 0x000fe8000b121852 */
[----:B------:R-:W-:Y:S04]  /*18690*/  LDGSTS.E [R250+0x5b80], desc[UR18][R242.64], P6 ;  /* 0x05b80000f2fa7fae */ /* 0x000fe8000b121852 */
[----:B------:R-:W3:Y:S04]  /*186a0*/  LDL.LU.64 R176, [R1+0x11e0] ;  /* 0x0011e00001b07983 */ /* 0x000ee80000300a00 */
[----:B------:R-:W-:Y:S04]  /*186b0*/  LDGSTS.E [R250+0x5f80], desc[UR18][R6.64], P6 ;  /* 0x05f8000006fa7fae */ /* 0x000fe8000b121852 */
[----:B------:R-:W4:Y:S04]  /*186c0*/  LDL.LU.64 R242, [R1+0x11d8] ;  /* 0x0011d80001f27983 */ /* 0x000f280000300a00 */
[----:B------:R-:W-:Y:S04]  /*186d0*/  LDGSTS.E [R250+0x6380], desc[UR18][R246.64], P6 ;  /* 0x06380000f6fa7fae */ /* 0x000fe8000b121852 */
[----:B------:R-:W3:Y:S04]  /*186e0*/  LDL.LU.64 R6, [R1+0x48] ;  /* 0x0000480001067983 */ /* 0x000ee80000300a00 */
[----:B------:R-:W-:Y:S04]  /*186f0*/  LDGSTS.E [R250+0x6780], desc[UR18][R4.64], P6 ;  /* 0x0678000004fa7fae */ /* 0x000fe8000b121852 */
[----:B------:R-:W-:Y:S04]  /*18700*/  LDGSTS.E [R250+0x6b80], desc[UR18][R2.64], P6 ;  /* 0x06b8000002fa7fae */ /* 0x000fe8000b121852 */
[----:B------:R1:W-:Y:S04]  /*18710*/  LDGSTS.E [R250+0x6f80], desc[UR18][R156.64], P6 ;  /* 0x06f800009cfa7fae */ /* 0x0003e8000b121852 */
[----:B------:R-:W4:Y:S04]  /*18720*/  LDL.LU R5, [R1+0x11d0] ;  /* 0x0011d00001057983 */ /* 0x000f280000300800 */
[----:B------:R-:W3:Y:S04]  /*18730*/  LDL.LU.64 R2, [R1+0x11c8] ;  /* 0x0011c80001027983 */ /* 0x000ee80000300a00 */
[----:B------:R-:W-:Y:S04]  /*18740*/  LDGSTS.E [R250+0x7380], desc[UR18][R244.64], P6 ;  /* 0x07380000f4fa7fae */ /* 0x000fe8000b121852 */
[----:B------:R-:W-:Y:S04]  /*18750*/  LDGSTS.E [R250+0x7780], desc[UR18][R152.64], P6 ;  /* 0x0778000098fa7fae */ /* 0x000fe8000b121852 */
[----:B------:R1:W-:Y:S04]  /*18760*/  LDGSTS.E [R250+0x7b80], desc[UR18][R154.64], P6 ;  /* 0x07b800009afa7fae */ /* 0x0003e8000b121852 */
[----:B------:R1:W-:Y:S04]  /*18770*/  LDGSTS.E [R250+0x7f80], desc[UR18][R10.64], P6 ;  /* 0x07f800000afa7fae */ /* 0x0003e8000b121852 */
[----:B------:R-:W0:Y:S01]  /*18780*/  LDGDEPBAR ;  /* 0x00000000000079af */ /* 0x000e220000000000 */
[----:B------:R-:W-:Y:S01]  /*18790*/  IMAD.U32 R251, RZ, RZ, UR15 ;  /* 0x0000000ffffb7e24 */ /* 0x000fe2000f8e00ff */
[----:B------:R-:W-:-:S02]  /*187a0*/  SEL R252, R252, RZ, P1 ;  /* 0x000000fffcfc7207 */ /* 0x000fc40000800000 */
[----:B-1----:R-:W-:Y:S01]  /*187b0*/  SEL R156, RZ, 0x4, P0 ;  /* 0x00000004ff9c7807 */ /* 0x002fe20000000000 */
[C---:B------:R-:W-:Y:S01]  /*187c0*/  IMAD.WIDE R154, R251.reuse, 0x4, R158 ;  /* 0x00000004fb9a7825 */ /* 0x040fe200078e029e */
[----:B------:R-:W-:Y:S01]  /*187d0*/  BAR.SYNC.DEFER_BLOCKING 0x0 ;  /* 0x0000000000007b1d */ /* 0x000fe20000010000 */
[----:B------:R-:W-:Y:S02]  /*187e0*/  ISETP.NE.U32.AND P0, PT, R252, RZ, PT ;  /* 0x000000fffc00720c */ /* 0x000fe40003f05070 */
[C---:B------:R-:W-:Y:S01]  /*187f0*/  IMAD.WIDE R10, R251.reuse, 0x4, R160 ;  /* 0x00000004fb0a7825 */ /* 0x040fe200078e02a0 */
[----:B------:R-:W-:Y:S02]  /*18800*/  SEL R252, R156, RZ, P1 ;  /* 0x000000ff9cfc7207 */ /* 0x000fe40000800000 */
[----:B------:R-:W4:Y:S04]  /*18810*/  LDL.LU.64 R152, [R1+0x11c0] ;  /* 0x0011c00001987983 */ /* 0x000f280000300a00 */
[----:B------:R-:W-:Y:S04]  /*18820*/  STL.64 [R1+0xb00], R154 ;  /* 0x000b009a01007387 */ /* 0x000fe80000100a00 */
[----:B------:R-:W-:Y:S01]  /*18830*/  STL.64 [R1+0xaf8], R10 ;  /* 0x000af80a01007387 */ /* 0x000fe20000100a00 */
[----:B--2---:R-:W-:-:S05]  /*18840*/  IMAD.WIDE R8, R251, 0x4, R8 ;  /* 0x00000004fb087825 */ /* 0x004fca00078e0208 */
[----:B------:R1:W-:Y:S01]  /*18850*/  STL.64 [R1+0xae8], R8 ;  /* 0x000ae80801007387 */ /* 0x0003e20000100a00 */
[----:B---3--:R-:W-:-:S03]  /*18860*/  LOP3.LUT R157, R3, 0x42, RZ, 0xfc, !PT ;  /* 0x00000042039d7812 */ /* 0x008fc600078efcff */
[----:B------:R-:W-:Y:S01]  /*18870*/  @!PT LDS RZ, [RZ] ;  /* 0x00000000fffff984 */ /* 0x000fe20000000800 */
[----:B------:R-:W-:Y:S01]  /*18880*/  @!PT LDS RZ, [RZ] ;  /* 0x00000000fffff984 */ /* 0x000fe20000000800 */
[----:B------:R-:W-:Y:S01]  /*18890*/  @!PT LDS RZ, [RZ] ;  /* 0x00000000fffff984 */ /* 0x000fe20000000800 */
[----:B----4-:R-:W-:Y:S01]  /*188a0*/  LDGSTS.E [R5+0x8000], desc[UR18][R154.64], P3 ;  /* 0x080000009a057fae */ /* 0x010fe20009921852 */
[----:B------:R-:W-:-:S03]  /*188b0*/  ISETP.GE.AND P6, PT, R157, UR4, PT ;  /* 0x000000049d007c0c */ /* 0x000fc6000bfc6270 */
[----:B------:R-:W-:Y:S01]  /*188c0*/  LDGSTS.E [R5+0x8008], desc[UR18][R10.64], P5 ;  /* 0x080080000a057fae */ /* 0x000fe2000a921852 */
[----:B------:R-:W-:Y:S02]  /*188d0*/  LOP3.LUT R161, R3, 0x60, RZ, 0xfc, !PT ;  /* 0x0000006003a17812 */ /* 0x000fe400078efcff */
[----:B------:R-:W-:Y:S01]  /*188e0*/  SEL R4, RZ, 0x4, P6 ;  /* 0x00000004ff047807 */ /* 0x000fe20003000000 */
[----:B------:R1:W-:Y:S01]  /*188f0*/  LDGSTS.E [R5+0xa000], desc[UR18][R8.64], P4 ;  /* 0x0a00000008057fae */ /* 0x0003e2000a121852 */
[----:B------:R-:W-:Y:S02]  /*18900*/  ISETP.NE.U32.AND P3, PT, R252, RZ, PT ;  /* 0x000000fffc00720c */ /* 0x000fe40003f65070 */
[----:B------:R-:W-:Y:S01]  /*18910*/  ISETP.GE.AND P6, PT, R161, UR4, PT ;  /* 0x00000004a1007c0c */ /* 0x000fe2000bfc6270 */
[----:B------:R-:W-:Y:S01]  /*18920*/  IMAD.WIDE R6, R251, 0x4, R6 ;  /* 0x00000004fb067825 */ /* 0x000fe200078e0206 */
[----:B------:R-:W-:Y:S01]  /*18930*/  SEL R252, R4, RZ, P1 ;  /* 0x000000ff04fc7207 */ /* 0x000fe20000800000 */
[----:B------:R-:W2:Y:S01]  /*18940*/  LDL.LU.64 R156, [R1+0xc0] ;  /* 0x0000c000019c7983 */ /* 0x000ea20000300a00 */
[----:B------:R-:W-:-:S02]  /*18950*/  LOP3.LUT R161, R3, 0x62, RZ, 0xfc, !PT ;  /* 0x0000006203a17812 */ /* 0x000fc400078efcff */
[----:B------:R-:W-:Y:S01]  /*18960*/  ISETP.NE.U32.AND P4, PT, R252, RZ, PT ;  /* 0x000000fffc00720c */ /* 0x000fe20003f85070 */
[----:B------:R-:W3:Y:S01]  /*18970*/  LDL.LU.64 R158, [R1+0xb8] ;  /* 0x0000b800019e7983 */ /* 0x000ee20000300a00 */
[----:B------:R-:W-:Y:S02]  /*18980*/  ISETP.GE.AND P5, PT, R161, UR4, PT ;  /* 0x00000004a1007c0c */ /* 0x000fe4000bfa6270 */
[C---:B-1----:R-:W-:Y:S01]  /*18990*/  LOP3.LUT R8, R3.reuse, 0x4, RZ, 0xfc, !PT ;  /* 0x0000000403087812 */ /* 0x042fe200078efcff */
[----:B------:R1:W-:Y:S01]  /*189a0*/  LDGSTS.E [R5+0xa008], desc[UR18][R6.64], P0 ;  /* 0x0a00800006057fae */ /* 0x0003e20008121852 */
[----:B------:R-:W-:Y:S02]  /*189b0*/  SEL R252, RZ, 0x4, P6 ;  /* 0x00000004fffc7807 */ /* 0x000fe40003000000 */
[----:B------:R-:W-:Y:S02]  /*189c0*/  LOP3.LUT R9, R3, 0x6, RZ, 0xfc, !PT ;  /* 0x0000000603097812 */ /* 0x000fe400078efcff */
[----:B------:R-:W-:-:S02]  /*189d0*/  ISETP.GE.AND P6, PT, R8, UR4, PT ;  /* 0x0000000408007c0c */ /* 0x000fc4000bfc6270 */
[----:B------:R-:W-:Y:S02]  /*189e0*/  SEL R4, RZ, 0x4, P5 ;  /* 0x00000004ff047807 */ /* 0x000fe40002800000 */
[----:B------:R-:W-:Y:S02]  /*189f0*/  SEL R252, R252, RZ, P1 ;  /* 0x000000fffcfc7207 */ /* 0x000fe40000800000 */
[----:B------:R-:W-:Y:S01]  /*18a00*/  ISETP.GE.AND P5, PT, R9, UR4, PT ;  /* 0x0000000409007c0c */ /* 0x000fe2000bfa6270 */
[C---:B------:R-:W-:Y:S01]  /*18a10*/  IMAD.WIDE R8, R251.reuse, 0x4, R150 ;  /* 0x00000004fb087825 */ /* 0x040fe200078e0296 */
[----:B------:R-:W-:Y:S02]  /*18a20*/  SEL R150, RZ, 0x4, P6 ;  /* 0x00000004ff967807 */ /* 0x000fe40003000000 */
[----:B------:R-:W-:Y:S01]  /*18a30*/  ISETP.NE.U32.AND P6, PT, R252, RZ, PT ;  /* 0x000000fffc00720c */ /* 0x000fe20003fc5070 */
[----:B------:R1:W-:Y:S01]  /*18a40*/  STL.64 [R1+0xae0], R6 ;  /* 0x000ae00601007387 */ /* 0x0003e20000100a00 */
[----:B------:R-:W-:Y:S01]  /*18a50*/  SEL R151, R4, RZ, P1 ;  /* 0x000000ff04977207 */ /* 0x000fe20000800000 */
[----:B------:R-:W-:-:S02]  /*18a60*/  IMAD.WIDE R10, R251, 0x4, R148 ;  /* 0x00000004fb0a7825 */ /* 0x000fc400078e0294 */
[----:B------:R-:W-:Y:S01]  /*18a70*/  LDGSTS.E [R5+0xc000], desc[UR18][R8.64], P3 ;  /* 0x0c00000008057fae */ /* 0x000fe20009921852 */
[----:B------:R-:W-:Y:S02]  /*18a80*/  ISETP.NE.U32.AND P0, PT, R151, RZ, PT ;  /* 0x000000ff9700720c */ /* 0x000fe40003f05070 */
[----:B------:R-:W-:Y:S02]  /*18a90*/  SEL R151, RZ, 0x4, P5 ;  /* 0x00000004ff977807 */ /* 0x000fe40002800000 */
[----:B-1----:R-:W-:Y:S01]  /*18aa0*/  LOP3.LUT R7, R3, 0x24, RZ, 0xfc, !PT ;  /* 0x0000002403077812 */ /* 0x002fe200078efcff */
[----:B------:R1:W-:Y:S03]  /*18ab0*/  STL.64 [R1+0xad8], R8 ;  /* 0x000ad80801007387 */ /* 0x0003e60000100a00 */
[----:B------:R-:W-:Y:S01]  /*18ac0*/  ISETP.GE.AND P5, PT, R7, UR4, PT ;  /* 0x0000000407007c0c */ /* 0x000fe2000bfa6270 */
[----:B------:R-:W-:Y:S01]  /*18ad0*/  IMAD.WIDE R6, R251, 0x4, R118 ;  /* 0x00000004fb067825 */ /* 0x000fe200078e0276 */
[----:B------:R4:W-:Y:S04]  /*18ae0*/  LDGSTS.E [R5+0xc008], desc[UR18][R10.64], P4 ;  /* 0x0c0080000a057fae */ /* 0x0009e8000a121852 */
[----:B------:R-:W-:Y:S04]  /*18af0*/  LDGSTS.E [R5+0xe000], desc[UR18][R6.64], P6 ;  /* 0x0e00000006057fae */ /* 0x000fe8000b121852 */
[----:B-1----:R-:W3:Y:S04]  /*18b00*/  LDL.LU.64 R8, [R1+0x40] ;  /* 0x0000400001087983 */ /* 0x002ee80000300a00 */
[----:B------:R-:W3:Y:S04]  /*18b10*/  LDL.LU.64 R160, [R1+0x38] ;  /* 0x0000380001a07983 */ /* 0x000ee80000300a00 */
[----:B------:R-:W-:Y:S04]  /*18b20*/  STL.64 [R1+0xad0], R10 ;  /* 0x000ad00a01007387 */ /* 0x000fe80000100a00 */
[----:B------:R1:W-:Y:S04]  /*18b30*/  STL.64 [R1+0xac8], R6 ;  /* 0x000ac80601007387 */ /* 0x0003e80000100a00 */
[----:B-1----:R-:W3:Y:S01]  /*18b40*/  LDL.LU.64 R6, [R1+0x11b8] ;  /* 0x0011b80001067983 */ /* 0x002ee20000300a00 */
[----:B------:R-:W-:-:S02]  /*18b50*/  LOP3.LUT R155, R3, 0x26, RZ, 0xfc, !PT ;  /* 0x00000026039b7812 */ /* 0x000fc400078efcff */
[----:B------:R-:W-:Y:S02]  /*18b60*/  SEL R150, R150, RZ, P1 ;  /* 0x000000ff96967207 */ /* 0x000fe40000800000 */
[----:B------:R-:W-:Y:S01]  /*18b70*/  SEL R118, RZ, 0x4, P5 ;  /* 0x00000004ff767807 */ /* 0x000fe20002800000 */
[----:B----4-:R-:W-:Y:S01]  /*18b80*/  IMAD.WIDE R10, R251, 0x4, R116 ;  /* 0x00000004fb0a7825 */ /* 0x010fe200078e0274 */
[----:B------:R-:W-:Y:S02]  /*18b90*/  ISETP.GE.AND P5, PT, R155, UR4, PT ;  /* 0x000000049b007c0c */ /* 0x000fe4000bfa6270 */
[----:B------:R-:W-:Y:S02]  /*18ba0*/  LOP3.LUT R155, R3, 0x44, RZ, 0xfc, !PT ;  /* 0x00000044039b7812 */ /* 0x000fe400078efcff */
[----:B------:R-:W-:Y:S02]  /*18bb0*/  ISETP.NE.U32.AND P3, PT, R150, RZ, PT ;  /* 0x000000ff9600720c */ /* 0x000fe40003f65070 */
[----:B------:R-:W-:Y:S01]  /*18bc0*/  SEL R148, R151, RZ, P1 ;  /* 0x000000ff97947207 */ /* 0x000fe20000800000 */
[----:B------:R1:W-:Y:S01]  /*18bd0*/  STL.64 [R1+0xac0], R10 ;  /* 0x000ac00a01007387 */ /* 0x0003e20000100a00 */
[----:B------:R-:W-:-:S02]  /*18be0*/  ISETP.GE.AND P6, PT, R155, UR4, PT ;  /* 0x000000049b007c0c */ /* 0x000fc4000bfc6270 */
[----:B------:R-:W-:Y:S01]  /*18bf0*/  SEL R116, R118, RZ, P1 ;  /* 0x000000ff76747207 */ /* 0x000fe20000800000 */
[----:B------:R1:W-:Y:S01]  /*18c00*/  LDGSTS.E [R5+0xe008], desc[UR18][R10.64], P0 ;  /* 0x0e0080000a057fae */ /* 0x0003e20008121852 */
[----:B------:R-:W-:Y:S02]  /*18c10*/  ISETP.NE.U32.AND P4, PT, R148, RZ, PT ;  /* 0x000000ff9400720c */ /* 0x000fe40003f85070 */
[----:B------:R-:W-:Y:S02]  /*18c20*/  SEL R118, RZ, 0x4, P5 ;  /* 0x00000004ff767807 */ /* 0x000fe40002800000 */
[----:B------:R-:W-:Y:S02]  /*18c30*/  SEL R117, RZ, 0x4, P6 ;  /* 0x00000004ff757807 */ /* 0x000fe40003000000 */
[----:B------:R-:W-:Y:S02]  /*18c40*/  ISETP.NE.U32.AND P0, PT, R116, RZ, PT ;  /* 0x000000ff7400720c */ /* 0x000fe40003f05070 */
[----:B-1----:R-:W-:-:S02]  /*18c50*/  LOP3.LUT R10, R3, 0x46, RZ, 0xfc, !PT ;  /* 0x00000046030a7812 */ /* 0x002fc400078efcff */
[----:B------:R-:W-:Y:S02]  /*18c60*/  LOP3.LUT R11, R3, 0x64, RZ, 0xfc, !PT ;  /* 0x00000064030b7812 */ /* 0x000fe400078efcff */
[----:B------:R-:W-:Y:S02]  /*18c70*/  ISETP.GE.AND P5, PT, R10, UR4, PT ;  /* 0x000000040a007c0c */ /* 0x000fe4000bfa6270 */
[----:B------:R-:W-:Y:S02]  /*18c80*/  SEL R118, R118, RZ, P1 ;  /* 0x000000ff76767207 */ /* 0x000fe40000800000 */
[----:B------:R-:W-:Y:S02]  /*18c90*/  SEL R117, R117, RZ, P1 ;  /* 0x000000ff75757207 */ /* 0x000fe40000800000 */
[----:B------:R-:W-:Y:S02]  /*18ca0*/  ISETP.GE.AND P6, PT, R11, UR4, PT ;  /* 0x000000040b007c0c */ /* 0x000fe4000bfc6270 */
[----:B------:R-:W-:-:S02]  /*18cb0*/  SEL R116, RZ, 0x4, P5 ;  /* 0x00000004ff747807 */ /* 0x000fc40002800000 */
[----:B------:R-:W-:Y:S02]  /*18cc0*/  ISETP.NE.U32.AND P5, PT, R118, RZ, PT ;  /* 0x000000ff7600720c */ /* 0x000fe40003fa5070 */
[----:B------:R-:W-:Y:S01]  /*18cd0*/  SEL R116, R116, RZ, P1 ;  /* 0x000000ff74747207 */ /* 0x000fe20000800000 */
[----:B--2---:R-:W-:-:S04]  /*18ce0*/  IMAD.WIDE R154, R251, 0x4, R156 ;  /* 0x00000004fb9a7825 */ /* 0x004fc800078e029c */
[----:B---3--:R-:W-:Y:S01]  /*18cf0*/  IMAD.WIDE R10, R251, 0x4, R158 ;  /* 0x00000004fb0a7825 */ /* 0x008fe200078e029e */
[----:B------:R-:W-:Y:S01]  /*18d00*/  LOP3.LUT R159, R3, 0x66, RZ, 0xfc, !PT ;  /* 0x00000066039f7812 */ /* 0x000fe200078efcff */
[----:B------:R-:W-:Y:S04]  /*18d10*/  STL.64 [R1+0xaf0], R154 ;  /* 0x000af09a01007387 */ /* 0x000fe80000100a00 */
[----:B------:R1:W-:Y:S01]  /*18d20*/  STL.64 [R1+0xab8], R10 ;  /* 0x000ab80a01007387 */ /* 0x0003e20000100a00 */
[----:B------:R-:W-:-:S05]  /*18d30*/  IMAD.WIDE R8, R251, 0x4, R8 ;  /* 0x00000004fb087825 */ /* 0x000fca00078e0208 */
[----:B------:R2:W-:Y:S04]  /*18d40*/  STL.64 [R1+0xaa8], R8 ;  /* 0x000aa80801007387 */ /* 0x0005e80000100a00 */
[----:B------:R-:W-:Y:S01]  /*18d50*/  LDGSTS.E [R6+0x8000], desc[UR18][R154.64], P3 ;  /* 0x080000009a067fae */ /* 0x000fe20009921852 */
[----:B------:R-:W-:Y:S02]  /*18d60*/  ISETP.NE.U32.AND P3, PT, R117, RZ, PT ;  /* 0x000000ff7500720c */ /* 0x000fe40003f65070 */
[----:B------:R-:W-:Y:S01]  /*18d70*/  SEL R117, RZ, 0x4, P6 ;  /* 0x00000004ff757807 */ /* 0x000fe20003000000 */
[----:B------:R1:W-:Y:S01]  /*18d80*/  LDGSTS.E [R6+0x8008], desc[UR18][R10.64], P4 ;  /* 0x080080000a067fae */ /* 0x0003e2000a121852 */
[----:B------:R-:W-:Y:S02]  /*18d90*/  ISETP.GE.AND P6, PT, R159, UR4, PT ;  /* 0x000000049f007c0c */ /* 0x000fe4000bfc6270 */
[----:B------:R-:W-:Y:S01]  /*18da0*/  ISETP.NE.U32.AND P4, PT, R116, RZ, PT ;  /* 0x000000ff7400720c */ /* 0x000fe20003f85070 */
[----:B------:R2:W-:Y:S01]  /*18db0*/  LDGSTS.E [R6+0xa000], desc[UR18][R8.64], P0 ;  /* 0x0a00000008067fae */ /* 0x0005e20008121852 */
[----:B------:R-:W-:-:S03]  /*18dc0*/  SEL R116, RZ, 0x4, P6 ;  /* 0x00000004ff747807 */ /* 0x000fc60003000000 */
[----:B------:R-:W3:Y:S01]  /*18dd0*/  LDL.LU.64 R158, [R1+0xb0] ;  /* 0x0000b000019e7983 */ /* 0x000ee20000300a00 */
[----:B-1----:R-:W-:Y:S01]  /*18de0*/  IMAD.WIDE R10, R251, 0x4, R160 ;  /* 0x00000004fb0a7825 */ /* 0x002fe200078e02a0 */
[----:B------:R-:W-:-:S03]  /*18df0*/  LOP3.LUT R161, R3, 0x8, RZ, 0xfc, !PT ;  /* 0x0000000803a17812 */ /* 0x000fc600078efcff */
[----:B--2---:R-:W-:Y:S01]  /*18e00*/  IMAD.WIDE R8, R251, 0x4, R146 ;  /* 0x00000004fb087825 */ /* 0x004fe200078e0292 */
[----:B------:R-:W-:Y:S01]  /*18e10*/  ISETP.GE.AND P6, PT, R161, UR4, PT ;  /* 0x00000004a1007c0c */ /* 0x000fe2000bfc6270 */
[----:B------:R-:W-:Y:S01]  /*18e20*/  STL.64 [R1+0xaa0], R10 ;  /* 0x000aa00a01007387 */ /* 0x000fe20000100a00 */
[----:B------:R-:W-:Y:S02]  /*18e30*/  LOP3.LUT R161, R3, 0xa, RZ, 0xfc, !PT ;  /* 0x0000000a03a17812 */ /* 0x000fe400078efcff */
[----:B------:R-:W-:Y:S01]  /*18e40*/  SEL R117, R117, RZ, P1 ;  /* 0x000000ff75757207 */ /* 0x000fe20000800000 */
[----:B------:R-:W-:Y:S01]  /*18e50*/  LDGSTS.E [R6+0xa008], desc[UR18][R10.64], P5 ;  /* 0x0a0080000a067fae */ /* 0x000fe2000a921852 */
[----:B------:R-:W-:-:S03]  /*18e60*/  SEL R116, R116, RZ, P1 ;  /* 0x000000ff74747207 */ /* 0x000fc60000800000 */
[----:B------:R1:W-:Y:S01]  /*18e70*/  STL.64 [R1+0xa98], R8 ;  /* 0x000a980801007387 */ /* 0x0003e20000100a00 */
[----:B------:R-:W-:-:S03]  /*18e80*/  ISETP.GE.AND P5, PT, R161, UR4, PT ;  /* 0x00000004a1007c0c */ /* 0x000fc6000bfa6270 */
[----:B------:R-:W2:Y:S04]  /*18e90*/  LDL.LU.64 R156, [R1+0xa8] ;  /* 0x0000a800019c7983 */ /* 0x000ea80000300a00 */
[----:B------:R1:W-:Y:S01]  /*18ea0*/  LDGSTS.E [R6+0xc000], desc[UR18][R8.64], P3 ;  /* 0x0c00000008067fae */ /* 0x0003e20009921852 */
[----:B------:R-:W-:Y:S02]  /*18eb0*/  ISETP.NE.U32.AND P0, PT, R117, RZ, PT ;  /* 0x000000ff7500720c */ /* 0x000fe40003f05070 */
[----:B------:R-:W-:Y:S02]  /*18ec0*/  ISETP.NE.U32.AND P3, PT, R116, RZ, PT ;  /* 0x000000ff7400720c */ /* 0x000fe40003f65070 */
[----:B------:R-:W-:Y:S02]  /*18ed0*/  SEL R116, RZ, 0x4, P6 ;  /* 0x00000004ff747807 */ /* 0x000fe40003000000 */
[----:B------:R-:W-:-:S02]  /*18ee0*/  SEL R117, RZ, 0x4, P5 ;  /* 0x00000004ff757807 */ /* 0x000fc40002800000 */
[C---:B-1----:R-:W-:Y:S02]  /*18ef0*/  LOP3.LUT R8, R3.reuse, 0x28, RZ, 0xfc, !PT ;  /* 0x0000002803087812 */ /* 0x042fe400078efcff */
[----:B------:R-:W-:Y:S02]  /*18f00*/  LOP3.LUT R9, R3, 0x2a, RZ, 0xfc, !PT ;  /* 0x0000002a03097812 */ /* 0x000fe400078efcff */
[----:B------:R-:W-:Y:S02]  /*18f10*/  ISETP.GE.AND P6, PT, R8, UR4, PT ;  /* 0x0000000408007c0c */ /* 0x000fe4000bfc6270 */
[----:B------:R-:W-:Y:S02]  /*18f20*/  ISETP.GE.AND P5, PT, R9, UR4, PT ;  /* 0x0000000409007c0c */ /* 0x000fe4000bfa6270 */
[----:B------:R-:W4:Y:S04]  /*18f30*/  LDL.LU.64 R8, [R1+0x30] ;  /* 0x0000300001087983 */ /* 0x000f280000300a00 */
[----:B------:R-:W4:Y:S01]  /*18f40*/  LDL.LU.64 R160, [R1+0x28] ;  /* 0x0000280001a07983 */ /* 0x000f220000300a00 */
[----:B------:R-:W-:Y:S01]  /*18f50*/  IMAD.WIDE R10, R251, 0x4, R144 ;  /* 0x00000004fb0a7825 */ /* 0x000fe200078e0290 */
[----:B------:R-:W-:-:S03]  /*18f60*/  SEL R116, R116, RZ, P1 ;  /* 0x000000ff74747207 */ /* 0x000fc60000800000 */
[----:B------:R-:W-:Y:S01]  /*18f70*/  IMAD.WIDE R154, R251, 0x4, R114 ;  /* 0x00000004fb9a7825 */ /* 0x000fe200078e0272 */
[----:B------:R-:W-:Y:S01]  /*18f80*/  SEL R115, R117, RZ, P1 ;  /* 0x000000ff75737207 */ /* 0x000fe20000800000 */
[----:B------:R1:W-:Y:S01]  /*18f90*/  STL.64 [R1+0xa90], R10 ;  /* 0x000a900a01007387 */ /* 0x0003e20000100a00 */
[----:B------:R-:W-:Y:S02]  /*18fa0*/  SEL R114, RZ, 0x4, P6 ;  /* 0x00000004ff727807 */ /* 0x000fe40003000000 */
[----:B------:R-:W-:Y:S01]  /*18fb0*/  ISETP.NE.U32.AND P6, PT, R116, RZ, PT ;  /* 0x000000ff7400720c */ /* 0x000fe20003fc5070 */
[----:B------:R1:W-:Y:S01]  /*18fc0*/  LDGSTS.E [R6+0xc008], desc[UR18][R10.64], P4 ;  /* 0x0c0080000a067fae */ /* 0x0003e2000a121852 */
[----:B------:R-:W-:Y:S02]  /*18fd0*/  ISETP.NE.U32.AND P4, PT, R115, RZ, PT ;  /* 0x000000ff7300720c */ /* 0x000fe40003f85070 */
[----:B------:R-:W-:Y:S01]  /*18fe0*/  SEL R115, RZ, 0x4, P5 ;  /* 0x00000004ff737807 */ /* 0x000fe20002800000 */
[----:B------:R3:W-:Y:S01]  /*18ff0*/  STL.64 [R1+0xa88], R154 ;  /* 0x000a889a01007387 */ /* 0x0007e20000100a00 */
[----:B------:R-:W-:-:S03]  /*19000*/  SEL R114, R114, RZ, P1 ;  /* 0x000000ff72727207 */ /* 0x000fc60000800000 */
[----:B------:R3:W-:Y:S01]  /*19010*/  LDGSTS.E [R6+0xe000], desc[UR18][R154.64], P0 ;  /* 0x0e0000009a067fae */ /* 0x0007e20008121852 */
[----:B-1----:R-:W-:-:S04]  /*19020*/  LOP3.LUT R11, R3, 0x48, RZ, 0xfc, !PT ;  /* 0x00000048030b7812 */ /* 0x002fc800078efcff */
[----:B------:R-:W-:Y:S01]  /*19030*/  ISETP.GE.AND P5, PT, R11, UR4, PT ;  /* 0x000000040b007c0c */ /* 0x000fe2000bfa6270 */
[----:B------:R-:W-:Y:S01]  /*19040*/  IMAD.WIDE R10, R251, 0x4, R112 ;  /* 0x00000004fb0a7825 */ /* 0x000fe200078e0270 */
[----:B------:R-:W-:Y:S02]  /*19050*/  SEL R113, R115, RZ, P1 ;  /* 0x000000ff73717207 */ /* 0x000fe40000800000 */
[----:B------:R-:W-:Y:S02]  /*19060*/  SEL R112, RZ, 0x4, P5 ;  /* 0x00000004ff707807 */ /* 0x000fe40002800000 */
[----:B------:R-:W-:Y:S01]  /*19070*/  ISETP.NE.U32.AND P0, PT, R114, RZ, PT ;  /* 0x000000ff7200720c */ /* 0x000fe20003f05070 */
[----:B------:R2:W-:Y:S01]  /*19080*/  STL.64 [R1+0xa80], R10 ;  /* 0x000a800a01007387 */ /* 0x0005e20000100a00 */
[----:B------:R-:W-:-:S03]  /*19090*/  SEL R112, R112, RZ, P1 ;  /* 0x000000ff70707207 */ /* 0x000fc60000800000 */
[----:B------:R2:W-:Y:S01]  /*190a0*/  LDGSTS.E [R6+0xe008], desc[UR18][R10.64], P3 ;  /* 0x0e0080000a067fae */ /* 0x0005e20009921852 */
[----:B------:R-:W-:Y:S01]  /*190b0*/  ISETP.NE.U32.AND P3, PT, R113, RZ, PT ;  /* 0x000000ff7100720c */ /* 0x000fe20003f65070 */
[----:B---3--:R-:W-:Y:S01]  /*190c0*/  IMAD.WIDE R154, R251, 0x4, R158 ;  /* 0x00000004fb9a7825 */ /* 0x008fe200078e029e */
[----:B------:R-:W-:-:S04]  /*190d0*/  LOP3.LUT R159, R3, 0x4a, RZ, 0xfc, !PT ;  /* 0x0000004a039f7812 */ /* 0x000fc800078efcff */
[----:B------:R-:W-:Y:S01]  /*190e0*/  ISETP.GE.AND P5, PT, R159, UR4, PT ;  /* 0x000000049f007c0c */ /* 0x000fe2000bfa6270 */
[----:B------:R-:W-:Y:S01]  /*190f0*/  LDGSTS.E [R7+0x8000], desc[UR18][R154.64], P6 ;  /* 0x080000009a077fae */ /* 0x000fe2000b121852 */
[C---:B------:R-:W-:Y:S02]  /*19100*/  LOP3.LUT R159, R3.reuse, 0x68, RZ, 0xfc, !PT ;  /* 0x00000068039f7812 */ /* 0x040fe400078efcff */
[----:B------:R-:W-:Y:S02]  /*19110*/  LOP3.LUT R158, R3, 0x6a, RZ, 0xfc, !PT ;  /* 0x0000006a039e7812 */ /* 0x000fe400078efcff */
[----:B------:R-:W-:Y:S02]  /*19120*/  ISETP.GE.AND P6, PT, R159, UR4, PT ;  /* 0x000000049f007c0c */ /* 0x000fe4000bfc6270 */
[----:B------:R-:W-:Y:S01]  /*19130*/  SEL R114, RZ, 0x4, P5 ;  /* 0x00000004ff727807 */ /* 0x000fe20002800000 */
[----:B------:R1:W-:Y:S01]  /*19140*/  STL.64 [R1+0xab0], R154 ;  /* 0x000ab09a01007387 */ /* 0x0003e20000100a00 */
[----:B------:R-:W-:Y:S01]  /*19150*/  ISETP.GE.AND P5, PT, R158, UR4, PT ;  /* 0x000000049e007c0c */ /* 0x000fe2000bfa6270 */
[----:B--2---:R-:W-:Y:S01]  /*19160*/  IMAD.WIDE R10, R251, 0x4, R156 ;  /* 0x00000004fb0a7825 */ /* 0x004fe200078e029c */
[----:B------:R-:W-:-:S04]  /*19170*/  SEL R113, RZ, 0x4, P6 ;  /* 0x00000004ff717807 */ /* 0x000fc80003000000 */
[----:B------:R2:W-:Y:S01]  /*19180*/  LDGSTS.E [R7+0x8008], desc[UR18][R10.64], P4 ;  /* 0x080080000a077fae */ /* 0x0005e2000a121852 */
[----:B------:R-:W-:Y:S02]  /*19190*/  ISETP.NE.U32.AND P4, PT, R112, RZ, PT ;  /* 0x000000ff7000720c */ /* 0x000fe40003f85070 */
[----:B------:R-:W-:Y:S01]  /*191a0*/  LOP3.LUT R159, R3, 0xc, RZ, 0xfc, !PT ;  /* 0x0000000c039f7812 */ /* 0x000fe200078efcff */
[----:B------:R2:W-:Y:S01]  /*191b0*/  STL.64 [R1+0xa78], R10 ;  /* 0x000a780a01007387 */ /* 0x0005e20000100a00 */
[----:B------:R-:W-:Y:S02]  /*191c0*/  SEL R114, R114, RZ, P1 ;  /* 0x000000ff72727207 */ /* 0x000fe40000800000 */
[----:B------:R-:W-:Y:S01]  /*191d0*/  SEL R113, R113, RZ, P1 ;  /* 0x000000ff71717207 */ /* 0x000fe20000800000 */
[----:B-1----:R-:W3:Y:S01]  /*191e0*/  LDL.LU.64 R154, [R1+0xa0] ;  /* 0x0000a000019a7983 */ /* 0x002ee20000300a00 */
[----:B------:R-:W-:Y:S02]  /*191f0*/  SEL R112, RZ, 0x4, P5 ;  /* 0x00000004ff707807 */ /* 0x000fe40002800000 */
[----:B------:R-:W-:-:S02]  /*19200*/  ISETP.GE.AND P6, PT, R159, UR4, PT ;  /* 0x000000049f007c0c */ /* 0x000fc4000bfc6270 */
[----:B------:R-:W-:Y:S01]  /*19210*/  ISETP.NE.U32.AND P5, PT, R114, RZ, PT ;  /* 0x000000ff7200720c */ /* 0x000fe20003fa5070 */
[----:B----4-:R-:W-:-:S04]  /*19220*/  IMAD.WIDE R8, R251, 0x4, R8 ;  /* 0x00000004fb087825 */ /* 0x010fc800078e0208 */
[----:B--2---:R-:W-:Y:S01]  /*19230*/  IMAD.WIDE R10, R251, 0x4, R160 ;  /* 0x00000004fb0a7825 */ /* 0x004fe200078e02a0 */
[----:B------:R1:W-:Y:S04]  /*19240*/  STL.64 [R1+0xa70], R8 ;  /* 0x000a700801007387 */ /* 0x0003e80000100a00 */
[----:B------:R1:W-:Y:S01]  /*19250*/  LDGSTS.E [R7+0xa000], desc[UR18][R8.64], P0 ;  /* 0x0a00000008077fae */ /* 0x0003e20008121852 */
[----:B------:R-:W-:-:S03]  /*19260*/  ISETP.NE.U32.AND P0, PT, R113, RZ, PT ;  /* 0x000000ff7100720c */ /* 0x000fc60003f05070 */
[----:B------:R2:W-:Y:S01]  /*19270*/  STL.64 [R1+0xa68], R10 ;  /* 0x000a680a01007387 */ /* 0x0005e20000100a00 */
[----:B------:R-:W-:-:S03]  /*19280*/  SEL R113, RZ, 0x4, P6 ;  /* 0x00000004ff717807 */ /* 0x000fc60003000000 */
[----:B------:R2:W-:Y:S01]  /*19290*/  LDGSTS.E [R7+0xa008], desc[UR18][R10.64], P3 ;  /* 0x0a0080000a077fae */ /* 0x0005e20009921852 */
[----:B-1----:R-:W-:-:S03]  /*192a0*/  LOP3.LUT R9, R3, 0xe, RZ, 0xfc, !PT ;  /* 0x0000000e03097812 */ /* 0x002fc600078efcff */
[----:B------:R-:W4:Y:S01]  /*192b0*/  LDL.LU.64 R156, [R1+0x98] ;  /* 0x00009800019c7983 */ /* 0x000f220000300a00 */
[----:B------:R-:W-:Y:S02]  /*192c0*/  SEL R112, R112, RZ, P1 ;  /* 0x000000ff70707207 */ /* 0x000fe40000800000 */
[----:B------:R-:W-:Y:S01]  /*192d0*/  ISETP.GE.AND P6, PT, R9, UR4, PT ;  /* 0x0000000409007c0c */ /* 0x000fe2000bfc6270 */
[----:B------:R-:W4:Y:S01]  /*192e0*/  LDL.LU.64 R160, [R1+0x20] ;  /* 0x0000200001a07983 */ /* 0x000f220000300a00 */
[----:B--2---:R-:W-:Y:S01]  /*192f0*/  IMAD.WIDE R10, R251, 0x4, R142 ;  /* 0x00000004fb0a7825 */ /* 0x004fe200078e028e */
[----:B------:R-:W-:-:S03]  /*19300*/  LOP3.LUT R159, R3, 0x2c, RZ, 0xfc, !PT ;  /* 0x0000002c039f7812 */ /* 0x000fc600078efcff */
[----:B------:R-:W-:Y:S01]  /*19310*/  IMAD.WIDE R8, R251, 0x4, R140 ;  /* 0x00000004fb087825 */ /* 0x000fe200078e028c */
[----:B------:R1:W-:Y:S01]  /*19320*/  STL.64 [R1+0xa58], R10 ;  /* 0x000a580a01007387 */ /* 0x0003e20000100a00 */
[----:B------:R-:W-:-:S03]  /*19330*/  ISETP.NE.U32.AND P3, PT, R112, RZ, PT ;  /* 0x000000ff7000720c */ /* 0x000fc60003f65070 */
[----:B------:R1:W-:Y:S01]  /*19340*/  LDGSTS.E [R7+0xc000], desc[UR18][R10.64], P4 ;  /* 0x0c0000000a077fae */ /* 0x0003e2000a121852 */
[----:B------:R-:W-:Y:S02]  /*19350*/  SEL R112, RZ, 0x4, P6 ;  /* 0x00000004ff707807 */ /* 0x000fe40003000000 */
[----:B------:R-:W-:Y:S01]  /*19360*/  ISETP.GE.AND P6, PT, R159, UR4, PT ;  /* 0x000000049f007c0c */ /* 0x000fe2000bfc6270 */
[----:B------:R2:W-:Y:S04]  /*19370*/  STL.64 [R1+0xa50], R8 ;  /* 0x000a500801007387 */ /* 0x0005e80000100a00 */
[----:B------:R-:W4:Y:S01]  /*19380*/  LDL.LU.64 R158, [R1+0x18] ;  /* 0x00001800019e7983 */ /* 0x000f220000300a00 */
[----:B-1----:R-:W-:-:S03]  /*19390*/  IMAD.WIDE R10, R251, 0x4, R110 ;  /* 0x00000004fb0a7825 */ /* 0x002fc600078e026e */
[----:B------:R-:W-:Y:S04]  /*193a0*/  LDGSTS.E [R7+0xc008], desc[UR18][R8.64], P5 ;  /* 0x0c00800008077fae */ /* 0x000fe8000a921852 */
[----:B------:R1:W-:Y:S01]  /*193b0*/  STL.64 [R1+0xa48], R10 ;  /* 0x000a480a01007387 */ /* 0x0003e20000100a00 */
[----:B------:R-:W-:Y:S02]  /*193c0*/  LOP3.LUT R4, R3, 0x2e, RZ, 0xfc, !PT ;  /* 0x0000002e03047812 */ /* 0x000fe400078efcff */
[----:B------:R-:W-:Y:S01]  /*193d0*/  SEL R110, R112, RZ, P1 ;  /* 0x000000ff706e7207 */ /* 0x000fe20000800000 */
[----:B------:R1:W-:Y:S04]  /*193e0*/  LDGSTS.E [R7+0xe000], desc[UR18][R10.64], P0 ;  /* 0x0e0000000a077fae */ /* 0x0003e80008121852 */
[----:B--2---:R-:W2:Y:S01]  /*193f0*/  LDL.LU.64 R8, [R1+0x11b0] ;  /* 0x0011b00001087983 */ /* 0x004ea20000300a00 */
[----:B------:R-:W-:-:S02]  /*19400*/  ISETP.GE.AND P5, PT, R4, UR4, PT ;  /* 0x0000000404007c0c */ /* 0x000fc4000bfa6270 */
[----:B------:R-:W-:Y:S02]  /*19410*/  SEL R113, R113, RZ, P1 ;  /* 0x000000ff71717207 */ /* 0x000fe40000800000 */
[----:B------:R-:W-:Y:S02]  /*19420*/  ISETP.NE.U32.AND P0, PT, R110, RZ, PT ;  /* 0x000000ff6e00720c */ /* 0x000fe40003f05070 */
[C---:B-1----:R-:W-:Y:S02]  /*19430*/  LOP3.LUT R10, R3.reuse, 0x4c, RZ, 0xfc, !PT ;  /* 0x0000004c030a7812 */ /* 0x042fe400078efcff */
[----:B------:R-:W-:Y:S02]  /*19440*/  LOP3.LUT R11, R3, 0x4e, RZ, 0xfc, !PT ;  /* 0x0000004e030b7812 */ /* 0x000fe400078efcff */
[----:B------:R-:W-:Y:S02]  /*19450*/  SEL R110, RZ, 0x4, P6 ;  /* 0x00000004ff6e7807 */ /* 0x000fe40003000000 */
[----:B------:R-:W-:-:S02]  /*19460*/  SEL R111, RZ, 0x4, P5 ;  /* 0x00000004ff6f7807 */ /* 0x000fc40002800000 */
[----:B------:R-:W-:Y:S02]  /*19470*/  ISETP.NE.U32.AND P4, PT, R113, RZ, PT ;  /* 0x000000ff7100720c */ /* 0x000fe40003f85070 */
[----:B------:R-:W-:Y:S02]  /*19480*/  ISETP.GE.AND P6, PT, R10, UR4, PT ;  /* 0x000000040a007c0c */ /* 0x000fe4000bfc6270 */
[----:B------:R-:W-:Y:S01]  /*19490*/  ISETP.GE.AND P5, PT, R11, UR4, PT ;  /* 0x000000040b007c0c */ /* 0x000fe2000bfa6270 */
[----:B------:R-:W-:Y:S01]  /*194a0*/  IMAD.WIDE R10, R251, 0x4, R108 ;  /* 0x00000004fb0a7825 */ /* 0x000fe200078e026c */
[----:B------:R-:W-:Y:S02]  /*194b0*/  SEL R110, R110, RZ, P1 ;  /* 0x000000ff6e6e7207 */ /* 0x000fe40000800000 */
[----:B------:R-:W-:Y:S02]  /*194c0*/  SEL R109, R111, RZ, P1 ;  /* 0x000000ff6f6d7207 */ /* 0x000fe40000800000 */
[----:B------:R1:W-:Y:S01]  /*194d0*/  STL.64 [R1+0xa40], R10 ;  /* 0x000a400a01007387 */ /* 0x0003e20000100a00 */
[----:B------:R-:W-:-:S02]  /*194e0*/  SEL R108, RZ, 0x4, P6 ;  /* 0x00000004ff6c7807 */ /* 0x000fc40003000000 */
[----:B------:R-:W-:Y:S01]  /*194f0*/  ISETP.NE.U32.AND P6, PT, R110, RZ, PT ;  /* 0x000000ff6e00720c */ /* 0x000fe20003fc5070 */
[----:B------:R1:W-:Y:S01]  /*19500*/  LDGSTS.E [R7+0xe008], desc[UR18][R10.64], P3 ;  /* 0x0e0080000a077fae */ /* 0x0003e20009921852 */
[----:B------:R-:W-:Y:S02]  /*19510*/  ISETP.NE.U32.AND P3, PT, R109, RZ, PT ;  /* 0x000000ff6d00720c */ /* 0x000fe40003f65070 */
[----:B------:R-:W-:Y:S02]  /*19520*/  SEL R109, RZ, 0x4, P5 ;  /* 0x00000004ff6d7807 */ /* 0x000fe40002800000 */
[----:B------:R-:W-:Y:S02]  /*19530*/  SEL R108, R108, RZ, P1 ;  /* 0x000000ff6c6c7207 */ /* 0x000fe40000800000 */
[----:B-1----:R-:W-:-:S04]  /*19540*/  LOP3.LUT R11, R3, 0x6c, RZ, 0xfc, !PT ;  /* 0x0000006c030b7812 */ /* 0x002fc800078efcff */
[----:B------:R-:W-:Y:S02]  /*19550*/  ISETP.GE.AND P5, PT, R11, UR4, PT ;  /* 0x000000040b007c0c */ /* 0x000fe4000bfa6270 */
[----:B------:R-:W-:Y:S01]  /*19560*/  SEL R109, R109, RZ, P1 ;  /* 0x000000ff6d6d7207 */ /* 0x000fe20000800000 */
[----:B---3--:R-:W-:-:S05]  /*19570*/  IMAD.WIDE R154, R251, 0x4, R154 ;  /* 0x00000004fb9a7825 */ /* 0x008fca00078e029a */
[----:B------:R-:W-:Y:S04]  /*19580*/  STL.64 [R1+0xa60], R154 ;  /* 0x000a609a01007387 */ /* 0x000fe80000100a00 */
[----:B------:R1:W-:Y:S01]  /*19590*/  STL.64 [R1+0xf38], R6 ;  /* 0x000f380601007387 */ /* 0x0003e20000100a00 */
[----:B----4-:R-:W-:-:S04]  /*195a0*/  IMAD.WIDE R10, R251, 0x4, R156 ;  /* 0x00000004fb0a7825 */ /* 0x010fc800078e029c */
[----:B-1----:R-:W-:Y:S01]  /*195b0*/  IMAD.WIDE R6, R251, 0x4, R160 ;  /* 0x00000004fb067825 */ /* 0x002fe200078e02a0 */
[C---:B------:R-:W-:Y:S01]  /*195c0*/  LOP3.LUT R161, R3.reuse, 0x6e, RZ, 0xfc, !PT ;  /* 0x0000006e03a17812 */ /* 0x040fe200078efcff */
[----:B------:R1:W-:Y:S04]  /*195d0*/  STL.64 [R1+0xa38], R10 ;  /* 0x000a380a01007387 */ /* 0x0003e80000100a00 */
[----:B------:R3:W-:Y:S01]  /*195e0*/  STL.64 [R1+0xa30], R6 ;  /* 0x000a300601007387 */ /* 0x0007e20000100a00 */
[----:B------:R-:W-:-:S03]  /*195f0*/  LOP3.LUT R160, R3, 0x12, RZ, 0xfc, !PT ;  /* 0x0000001203a07812 */ /* 0x000fc600078efcff */
[----:B--2---:R-:W-:Y:S01]  /*19600*/  LDGSTS.E [R8+0x8000], desc[UR18][R154.64], P4 ;  /* 0x080000009a087fae */ /* 0x004fe2000a121852 */
[----:B------:R-:W-:Y:S02]  /*19610*/  ISETP.NE.U32.AND P4, PT, R108, RZ, PT ;  /* 0x000000ff6c00720c */ /* 0x000fe40003f85070 */
[----:B------:R-:W-:Y:S01]  /*19620*/  SEL R108, RZ, 0x4, P5 ;  /* 0x00000004ff6c7807 */ /* 0x000fe20002800000 */
[----:B------:R1:W-:Y:S01]  /*19630*/  LDGSTS.E [R8+0x8008], desc[UR18][R10.64], P0 ;  /* 0x080080000a087fae */ /* 0x0003e20008121852 */
[----:B------:R-:W-:Y:S02]  /*19640*/  ISETP.GE.AND P5, PT, R161, UR4, PT ;  /* 0x00000004a1007c0c */ /* 0x000fe4000bfa6270 */
[----:B------:R-:W-:Y:S01]  /*19650*/  LOP3.LUT R161, R3, 0x10, RZ, 0xfc, !PT ;  /* 0x0000001003a17812 */ /* 0x000fe200078efcff */
[----:B------:R-:W-:Y:S03]  /*19660*/  LDGSTS.E [R8+0xa000], desc[UR18][R6.64], P6 ;  /* 0x0a00000006087fae */ /* 0x000fe6000b121852 */
[----:B------:R-:W-:Y:S01]  /*19670*/  ISETP.GE.AND P6, PT, R161, UR4, PT ;  /* 0x00000004a1007c0c */ /* 0x000fe2000bfc6270 */
[----:B-1----:R-:W-:Y:S01]  /*19680*/  IMAD.WIDE R10, R251, 0x4, R158 ;  /* 0x00000004fb0a7825 */ /* 0x002fe200078e029e */
[----:B------:R-:W-:-:S02]  /*19690*/  ISETP.NE.U32.AND P0, PT, R109, RZ, PT ;  /* 0x000000ff6d00720c */ /* 0x000fc40003f05070 */
[----:B------:R-:W-:Y:S02]  /*196a0*/  LOP3.LUT R161, R3, 0x30, RZ, 0xfc, !PT ;  /* 0x0000003003a17812 */ /* 0x000fe400078efcff */
[----:B------:R1:W-:Y:S01]  /*196b0*/  STL.64 [R1+0xa28], R10 ;  /* 0x000a280a01007387 */ /* 0x0003e20000100a00 */
[----:B------:R-:W-:-:S03]  /*196c0*/  SEL R109, RZ, 0x4, P6 ;  /* 0x00000004ff6d7807 */ /* 0x000fc60003000000 */
[----:B---3--:R-:W2:Y:S01]  /*196d0*/  LDL.LU.64 R6, [R1+0x90] ;  /* 0x0000900001067983 */ /* 0x008ea20000300a00 */
[----:B------:R-:W-:Y:S01]  /*196e0*/  IMAD.WIDE R154, R251, 0x4, R138 ;  /* 0x00000004fb9a7825 */ /* 0x000fe200078e028a */
[----:B------:R-:W-:Y:S02]  /*196f0*/  ISETP.GE.AND P6, PT, R161, UR4, PT ;  /* 0x00000004a1007c0c */ /* 0x000fe4000bfc6270 */
[----:B------:R-:W3:Y:S01]  /*19700*/  LDL.LU.64 R156, [R1+0x88] ;  /* 0x00008800019c7983 */ /* 0x000ee20000300a00 */
[----:B------:R-:W-:Y:S02]  /*19710*/  SEL R109, R109, RZ, P1 ;  /* 0x000000ff6d6d7207 */ /* 0x000fe40000800000 */
[----:B------:R-:W-:Y:S01]  /*19720*/  LOP3.LUT R161, R3, 0x32, RZ, 0xfc, !PT ;  /* 0x0000003203a17812 */ /* 0x000fe200078efcff */
[----:B------:R1:W-:Y:S04]  /*19730*/  LDGSTS.E [R8+0xa008], desc[UR18][R10.64], P3 ;  /* 0x0a0080000a087fae */ /* 0x0003e80009921852 */
[----:B------:R-:W4:Y:S01]  /*19740*/  LDL.LU.64 R158, [R1+0x10] ;  /* 0x00001000019e7983 */ /* 0x000f220000300a00 */
[----:B------:R-:W-:-:S03]  /*19750*/  SEL R110, RZ, 0x4, P5 ;  /* 0x00000004ff6e7807 */ /* 0x000fc60002800000 */
[----:B------:R-:W-:Y:S01]  /*19760*/  LDGSTS.E [R8+0xc000], desc[UR18][R154.64], P4 ;  /* 0x0c0000009a087fae */ /* 0x000fe2000a121852 */
[----:B------:R-:W-:Y:S01]  /*19770*/  ISETP.NE.U32.AND P4, PT, R109, RZ, PT ;  /* 0x000000ff6d00720c */ /* 0x000fe20003f85070 */
[----:B-1----:R-:W-:Y:S02]  /*19780*/  IMAD.WIDE R10, R251, 0x4, R136 ;  /* 0x00000004fb0a7825 */ /* 0x002fe400078e0288 */
[----:B------:R-:W-:Y:S01]  /*19790*/  STL.64 [R1+0xa20], R154 ;  /* 0x000a209a01007387 */ /* 0x000fe20000100a00 */
[----:B------:R-:W-:Y:S02]  /*197a0*/  SEL R109, RZ, 0x4, P6 ;  /* 0x00000004ff6d7807 */ /* 0x000fe40003000000 */
[----:B------:R-:W-:Y:S01]  /*197b0*/  ISETP.GE.AND P5, PT, R160, UR4, PT ;  /* 0x00000004a0007c0c */ /* 0x000fe2000bfa6270 */
[----:B------:R1:W-:Y:S01]  /*197c0*/  STL.64 [R1+0xa18], R10 ;  /* 0x000a180a01007387 */ /* 0x0003e20000100a00 */
[----:B------:R-:W-:-:S03]  /*197d0*/  ISETP.GE.AND P6, PT, R161, UR4, PT ;  /* 0x00000004a1007c0c */ /* 0x000fc6000bfc6270 */
[----:B------:R-:W4:Y:S01]  /*197e0*/  LDL.LU.64 R160, [R1+0x8] ;  /* 0x0000080001a07983 */ /* 0x000f220000300a00 */
[----:B------:R-:W-:Y:S02]  /*197f0*/  SEL R108, R108, RZ, P1 ;  /* 0x000000ff6c6c7207 */ /* 0x000fe40000800000 */
[----:B------:R-:W-:Y:S01]  /*19800*/  SEL R110, R110, RZ, P1 ;  /* 0x000000ff6e6e7207 */ /* 0x000fe20000800000 */
[----:B------:R1:W-:Y:S01]  /*19810*/  LDGSTS.E [R8+0xc008], desc[UR18][R10.64], P0 ;  /* 0x0c0080000a087fae */ /* 0x0003e20008121852 */
[----:B------:R-:W-:Y:S02]  /*19820*/  ISETP.NE.U32.AND P3, PT, R108, RZ, PT ;  /* 0x000000ff6c00720c */ /* 0x000fe40003f65070 */
[----:B------:R-:W-:Y:S02]  /*19830*/  SEL R108, RZ, 0x4, P5 ;  /* 0x00000004ff6c7807 */ /* 0x000fe40002800000 */
[----:B------:R-:W-:Y:S01]  /*19840*/  ISETP.NE.U32.AND P5, PT, R110, RZ, PT ;  /* 0x000000ff6e00720c */ /* 0x000fe20003fa5070 */
[----:B-1----:R-:W-:Y:S01]  /*19850*/  IMAD.WIDE R10, R251, 0x4, R106 ;  /* 0x00000004fb0a7825 */ /* 0x002fe200078e026a */
[----:B------:R-:W-:-:S04]  /*19860*/  SEL R108, R108, RZ, P1 ;  /* 0x000000ff6c6c7207 */ /* 0x000fc80000800000 */
[----:B------:R1:W-:Y:S01]  /*19870*/  STL.64 [R1+0xa10], R10 ;  /* 0x000a100a01007387 */ /* 0x0003e20000100a00 */
[----:B------:R-:W-:-:S03]  /*19880*/  IMAD.WIDE R154, R251, 0x4, R104 ;  /* 0x00000004fb9a7825 */ /* 0x000fc600078e0268 */
[----:B------:R1:W-:Y:S01]  /*19890*/  LDGSTS.E [R8+0xe000], desc[UR18][R10.64], P3 ;  /* 0x0e0000000a087fae */ /* 0x0003e20009921852 */
[----:B------:R-:W-:Y:S02]  /*198a0*/  SEL R104, RZ, 0x4, P6 ;  /* 0x00000004ff687807 */ /* 0x000fe40003000000 */
[----:B------:R-:W-:Y:S01]  /*198b0*/  SEL R106, R109, RZ, P1 ;  /* 0x000000ff6d6a7207 */ /* 0x000fe20000800000 */
[----:B------:R-:W-:Y:S01]  /*198c0*/  LDGSTS.E [R8+0xe008], desc[UR18][R154.64], P5 ;  /* 0x0e0080009a087fae */ /* 0x000fe2000a921852 */
[----:B------:R-:W-:Y:S02]  /*198d0*/  ISETP.NE.U32.AND P0, PT, R108, RZ, PT ;  /* 0x000000ff6c00720c */ /* 0x000fe40003f05070 */
[----:B-1----:R-:W-:-:S04]  /*198e0*/  LOP3.LUT R11, R3, 0x50, RZ, 0xfc, !PT ;  /* 0x00000050030b7812 */ /* 0x002fc800078efcff */
[----:B------:R-:W-:Y:S02]  /*198f0*/  ISETP.GE.AND P6, PT, R11, UR4, PT ;  /* 0x000000040b007c0c */ /* 0x000fe4000bfc6270 */
[----:B------:R-:W-:Y:S02]  /*19900*/  LOP3.LUT R11, R3, 0x52, RZ, 0xfc, !PT ;  /* 0x00000052030b7812 */ /* 0x000fe400078efcff */
[----:B------:R-:W-:Y:S02]  /*19910*/  ISETP.NE.U32.AND P3, PT, R106, RZ, PT ;  /* 0x000000ff6a00720c */ /* 0x000fe40003f65070 */
[----:B------:R-:W-:Y:S02]  /*19920*/  ISETP.GE.AND P5, PT, R11, UR4, PT ;  /* 0x000000040b007c0c */ /* 0x000fe4000bfa6270 */
[C---:B------:R-:W-:Y:S02]  /*19930*/  LOP3.LUT R10, R3.reuse, 0x70, RZ, 0xfc, !PT ;  /* 0x00000070030a7812 */ /* 0x040fe400078efcff */
[----:B------:R-:W-:-:S02]  /*19940*/  LOP3.LUT R11, R3, 0x72, RZ, 0xfc, !PT ;  /* 0x00000072030b7812 */ /* 0x000fc400078efcff */
[----:B------:R-:W-:Y:S01]  /*19950*/  SEL R106, RZ, 0x4, P6 ;  /* 0x00000004ff6a7807 */ /* 0x000fe20003000000 */
[----:B------:R1:W-:Y:S01]  /*19960*/  STL.64 [R1+0xa08], R154 ;  /* 0x000a089a01007387 */ /* 0x0003e20000100a00 */
[----:B------:R-:W-:Y:S02]  /*19970*/  SEL R104, R104, RZ, P1 ;  /* 0x000000ff68687207 */ /* 0x000fe40000800000 */
[----:B------:R-:W-:Y:S02]  /*19980*/  SEL R105, RZ, 0x4, P5 ;  /* 0x00000004ff697807 */ /* 0x000fe40002800000 */
[----:B------:R-:W-:Y:S02]  /*19990*/  ISETP.GE.AND P6, PT, R10, UR4, PT ;  /* 0x000000040a007c0c */ /* 0x000fe4000bfc6270 */
[----:B------:R-:W-:Y:S02]  /*199a0*/  ISETP.GE.AND P5, PT, R11, UR4, PT ;  /* 0x000000040b007c0c */ /* 0x000fe4000bfa6270 */
[----:B------:R-:W-:Y:S01]  /*199b0*/  SEL R106, R106, RZ, P1 ;  /* 0x000000ff6a6a7207 */ /* 0x000fe20000800000 */
[----:B-1----:R-:W4:Y:S01]  /*199c0*/  LDL.LU.64 R154, [R1+0x11a8] ;  /* 0x0011a800019a7983 */ /* 0x002f220000300a00 */
[----:B------:R-:W-:Y:S01]  /*199d0*/  SEL R105, R105, RZ, P1 ;  /* 0x000000ff69697207 */ /* 0x000fe20000800000 */
[----:B--2---:R-:W-:-:S04]  /*199e0*/  IMAD.WIDE R6, R251, 0x4, R6 ;  /* 0x00000004fb067825 */ /* 0x004fc800078e0206 */
[----:B---3--:R-:W-:Y:S01]  /*199f0*/  IMAD.WIDE R10, R251, 0x4, R156 ;  /* 0x00000004fb0a7825 */ /* 0x008fe200078e029c */
[----:B------:R4:W-:Y:S04]  /*19a00*/  STL.64 [R1+0xa00], R6 ;  /* 0x000a000601007387 */ /* 0x0009e80000100a00 */
[----:B------:R4:W-:Y:S01]  /*19a10*/  LDGSTS.E [R9+0x8000], desc[UR18][R6.64], P4 ;  /* 0x0800000006097fae */ /* 0x0009e2000a121852 */
[----:B------:R-:W-:Y:S02]  /*19a20*/  ISETP.NE.U32.AND P4, PT, R104, RZ, PT ;  /* 0x000000ff6800720c */ /* 0x000fe40003f85070 */
[----:B------:R-:W-:Y:S01]  /*19a30*/  SEL R104, RZ, 0x4, P6 ;  /* 0x00000004ff687807 */ /* 0x000fe20003000000 */
[----:B------:R1:W-:Y:S01]  /*19a40*/  LDGSTS.E [R9+0x8008], desc[UR18][R10.64], P0 ;  /* 0x080080000a097fae */ /* 0x0003e20008121852 */
[----:B------:R-:W-:-:S02]  /*19a50*/  ISETP.NE.U32.AND P6, PT, R106, RZ, PT ;  /* 0x000000ff6a00720c */ /* 0x000fc40003fc5070 */
[----:B------:R-:W-:Y:S01]  /*19a60*/  ISETP.NE.U32.AND P0, PT, R105, RZ, PT ;  /* 0x000000ff6900720c */ /* 0x000fe20003f05070 */
[----:B------:R1:W-:Y:S01]  /*19a70*/  STL.64 [R1+0x9f8], R10 ;  /* 0x0009f80a01007387 */ /* 0x0003e20000100a00 */
[----:B----4-:R-:W-:Y:S01]  /*19a80*/  IMAD.WIDE R6, R251, 0x4, R158 ;  /* 0x00000004fb067825 */ /* 0x010fe200078e029e */
[----:B------:R-:W-:Y:S02]  /*19a90*/  LOP3.LUT R159, R3, 0x14, RZ, 0xfc, !PT ;  /* 0x00000014039f7812 */ /* 0x000fe400078efcff */
[----:B------:R-:W-:Y:S02]  /*19aa0*/  SEL R105, RZ, 0x4, P5 ;  /* 0x00000004ff697807 */ /* 0x000fe40002800000 */
[----:B------:R2:W-:Y:S01]  /*19ab0*/  STL.64 [R1+0x9f0], R6 ;  /* 0x0009f00601007387 */ /* 0x0005e20000100a00 */
[----:B------:R-:W-:Y:S02]  /*19ac0*/  SEL R104, R104, RZ, P1 ;  /* 0x000000ff68687207 */ /* 0x000fe40000800000 */
[----:B------:R-:W-:Y:S01]  /*19ad0*/  ISETP.GE.AND P5, PT, R159, UR4, PT ;  /* 0x000000049f007c0c */ /* 0x000fe2000bfa6270 */
[----:B------:R2:W-:Y:S01]  /*19ae0*/  LDGSTS.E [R9+0xa000], desc[UR18][R6.64], P3 ;  /* 0x0a00000006097fae */ /* 0x0005e20009921852 */
[----:B------:R-:W-:Y:S01]  /*19af0*/  ISETP.NE.U32.AND P3, PT, R104, RZ, PT ;  /* 0x000000ff6800720c */ /* 0x000fe20003f65070 */
[----:B-1----:R-:W-:Y:S01]  /*19b00*/  IMAD.WIDE R10, R251, 0x4, R134 ;  /* 0x00000004fb0a7825 */ /* 0x002fe200078e0286 */
[----:B------:R-:W-:Y:S01]  /*19b10*/  SEL R104, RZ, 0x4, P5 ;  /* 0x00000004ff687807 */ /* 0x000fe20002800000 */
[----:B------:R-:W3:Y:S01]  /*19b20*/  LDL.LU.64 R158, [R1+0x80] ;  /* 0x00008000019e7983 */ /* 0x000ee20000300a00 */
[----:B------:R-:W-:Y:S01]  /*19b30*/  SEL R105, R105, RZ, P1 ;  /* 0x000000ff69697207 */ /* 0x000fe20000800000 */
[----:B--2---:R-:W-:Y:S01]  /*19b40*/  IMAD.WIDE R6, R251, 0x4, R160 ;  /* 0x00000004fb067825 */ /* 0x004fe200078e02a0 */
[----:B------:R-:W-:-:S04]  /*19b50*/  LOP3.LUT R161, R3, 0x16, RZ, 0xfc, !PT ;  /* 0x0000001603a17812 */ /* 0x000fc800078efcff */
[----:B------:R-:W-:Y:S01]  /*19b60*/  ISETP.GE.AND P5, PT, R161, UR4, PT ;  /* 0x00000004a1007c0c */ /* 0x000fe2000bfa6270 */
[----:B------:R-:W-:Y:S01]  /*19b70*/  IMAD.WIDE R156, R251, 0x4, R132 ;  /* 0x00000004fb9c7825 */ /* 0x000fe200078e0284 */
[----:B------:R-:W-:Y:S01]  /*19b80*/  LOP3.LUT R161, R3, 0x34, RZ, 0xfc, !PT ;  /* 0x0000003403a17812 */ /* 0x000fe200078efcff */
[----:B------:R-:W-:Y:S01]  /*19b90*/  LDGSTS.E [R9+0xa008], desc[UR18][R6.64], P4 ;  /* 0x0a00800006097fae */ /* 0x000fe2000a121852 */
[----:B------:R-:W-:Y:S02]  /*19ba0*/  ISETP.NE.U32.AND P4, PT, R105, RZ, PT ;  /* 0x000000ff6900720c */ /* 0x000fe40003f85070 */
[----:B------:R-:W-:Y:S01]  /*19bb0*/  SEL R104, R104, RZ, P1 ;  /* 0x000000ff68687207 */ /* 0x000fe20000800000 */
[----:B------:R-:W-:Y:S01]  /*19bc0*/  LDGSTS.E [R9+0xc000], desc[UR18][R10.64], P6 ;  /* 0x0c0000000a097fae */ /* 0x000fe2000b121852 */
[----:B------:R-:W-:Y:S02]  /*19bd0*/  ISETP.GE.AND P6, PT, R161, UR4, PT ;  /* 0x00000004a1007c0c */ /* 0x000fe4000bfc6270 */
[C---:B------:R-:W-:Y:S01]  /*19be0*/  LOP3.LUT R160, R3.reuse, 0x36, RZ, 0xfc, !PT ;  /* 0x0000003603a07812 */ /* 0x040fe200078efcff */
[----:B------:R1:W-:Y:S01]  /*19bf0*/  STL.64 [R1+0x9e8], R6 ;  /* 0x0009e80601007387 */ /* 0x0003e20000100a00 */
[----:B------:R-:W-:-:S03]  /*19c00*/  LOP3.LUT R161, R3, 0x54, RZ, 0xfc, !PT ;  /* 0x0000005403a17812 */ /* 0x000fc600078efcff */
[----:B------:R2:W-:Y:S01]  /*19c10*/  STL.64 [R1+0x9e0], R10 ;  /* 0x0009e00a01007387 */ /* 0x0005e20000100a00 */
[----:B------:R-:W-:-:S03]  /*19c20*/  SEL R105, RZ, 0x4, P6 ;  /* 0x00000004ff697807 */ /* 0x000fc60003000000 */
[----:B------:R4:W-:Y:S01]  /*19c30*/  LDGSTS.E [R9+0xc008], desc[UR18][R156.64], P0 ;  /* 0x0c0080009c097fae */ /* 0x0009e20008121852 */
[----:B------:R-:W-:Y:S02]  /*19c40*/  ISETP.NE.U32.AND P0, PT, R104, RZ, PT ;  /* 0x000000ff6800720c */ /* 0x000fe40003f05070 */
[----:B------:R-:W-:Y:S01]  /*19c50*/  SEL R104, RZ, 0x4, P5 ;  /* 0x00000004ff687807 */ /* 0x000fe20002800000 */
[----:B-1----:R-:W3:Y:S01]  /*19c60*/  LDL.LU.64 R6, [R1] ;  /* 0x0000000001067983 */ /* 0x002ee20000300a00 */
[----:B------:R-:W-:Y:S02]  /*19c70*/  ISETP.GE.AND P5, PT, R160, UR4, PT ;  /* 0x00000004a0007c0c */ /* 0x000fe4000bfa6270 */
[----:B------:R-:W-:Y:S01]  /*19c80*/  ISETP.GE.AND P6, PT, R161, UR4, PT ;  /* 0x00000004a1007c0c */ /* 0x000fe2000bfc6270 */
[----:B------:R4:W-:Y:S01]  /*19c90*/  STL.64 [R1+0x9d8], R156 ;  /* 0x0009d89c01007387 */ /* 0x0009e20000100a00 */
[----:B------:R-:W-:-:S03]  /*19ca0*/  IMAD.WIDE R160, R251, 0x4, R100 ;  /* 0x00000004fba07825 */ /* 0x000fc600078e0264 */
[----:B--2---:R-:W2:Y:S01]  /*19cb0*/  LDL.LU.64 R10, [R1+0x11a0] ;  /* 0x0011a000010a7983 */ /* 0x004ea20000300a00 */
[----:B----4-:R-:W-:-:S05]  /*19cc0*/  IMAD.WIDE R156, R251, 0x4, R102 ;  /* 0x00000004fb9c7825 */ /* 0x010fca00078e0266 */
[----:B------:R1:W-:Y:S04]  /*19cd0*/  STL.64 [R1+0x9d0], R156 ;  /* 0x0009d09c01007387 */ /* 0x0003e80000100a00 */
[----:B------:R4:W-:Y:S04]  /*19ce0*/  STL.64 [R1+0x9c8], R160 ;  /* 0x0009c8a001007387 */ /* 0x0009e80000100a00 */
[----:B------:R-:W-:Y:S04]  /*19cf0*/  LDGSTS.E [R9+0xe000], desc[UR18][R156.64], P3 ;  /* 0x0e0000009c097fae */ /* 0x000fe80009921852 */
[----:B------:R-:W-:Y:S04]  /*19d00*/  LDGSTS.E [R9+0xe008], desc[UR18][R160.64], P4 ;  /* 0x0e008000a0097fae */ /* 0x000fe8000a121852 */
[----:B-1----:R-:W2:Y:S04]  /*19d10*/  LDL.LU.64 R156, [R1+0x1198] ;  /* 0x00119800019c7983 */ /* 0x002ea80000300a00 */
[----:B----4-:R-:W4:Y:S04]  /*19d20*/  LDL.LU.64 R160, [R1+0x1190] ;  /* 0x0011900001a07983 */ /* 0x010f280000300a00 */
[----:B------:R1:W-:Y:S04]  /*19d30*/  STL.64 [R1+0xf40], R8 ;  /* 0x000f400801007387 */ /* 0x0003e80000100a00 */
[----:B-1----:R-:W4:Y:S01]  /*19d40*/  LDL.LU.64 R8, [R1+0x78] ;  /* 0x0000780001087983 */ /* 0x002f220000300a00 */
[----:B------:R-:W-:-:S02]  /*19d50*/  SEL R102, R104, RZ, P1 ;  /* 0x000000ff68667207 */ /* 0x000fc40000800000 */
[----:B------:R-:W-:Y:S02]  /*19d60*/  SEL R101, R105, RZ, P1 ;  /* 0x000000ff69657207 */ /* 0x000fe40000800000 */
[----:B------:R-:W-:Y:S02]  /*19d70*/  SEL R100, RZ, 0x4, P5 ;  /* 0x00000004ff647807 */ /* 0x000fe40002800000 */
[----:B------:R-:W-:Y:S02]  /*19d80*/  ISETP.NE.U32.AND P5, PT, R102, RZ, PT ;  /* 0x000000ff6600720c */ /* 0x000fe40003fa5070 */
[----:B------:R-:W-:Y:S02]  /*19d90*/  LOP3.LUT R4, R3, 0x56, RZ, 0xfc, !PT ;  /* 0x0000005603047812 */ /* 0x000fe400078efcff */
[----:B------:R-:W-:Y:S02]  /*19da0*/  ISETP.NE.U32.AND P3, PT, R101, RZ, PT ;  /* 0x000000ff6500720c */ /* 0x000fe40003f65070 */
[----:B------:R-:W-:-:S02]  /*19db0*/  SEL R101, RZ, 0x4, P6 ;  /* 0x00000004ff657807 */ /* 0x000fc40003000000 */
[----:B------:R-:W-:Y:S02]  /*19dc0*/  SEL R100, R100, RZ, P1 ;  /* 0x000000ff64647207 */ /* 0x000fe40000800000 */
[----:B------:R-:W-:Y:S02]  /*19dd0*/  ISETP.GE.AND P6, PT, R4, UR4, PT ;  /* 0x0000000404007c0c */ /* 0x000fe4000bfc6270 */
[----:B------:R-:W-:Y:S02]  /*19de0*/  ISETP.NE.U32.AND P4, PT, R100, RZ, PT ;  /* 0x000000ff6400720c */ /* 0x000fe40003f85070 */
[----:B------:R-:W-:Y:S02]  /*19df0*/  SEL R100, RZ, 0x4, P6 ;  /* 0x00000004ff647807 */ /* 0x000fe40003000000 */
[----:B------:R-:W-:Y:S02]  /*19e00*/  SEL R101, R101, RZ, P1 ;  /* 0x000000ff65657207 */ /* 0x000fe40000800000 */
[----:B------:R-:W-:Y:S01]  /*19e10*/  SEL R100, R100, RZ, P1 ;  /* 0x000000ff64647207 */ /* 0x000fe20000800000 */
[----:B---3--:R-:W-:-:S05]  /*19e20*/  IMAD.WIDE R158, R251, 0x4, R158 ;  /* 0x00000004fb9e7825 */ /* 0x008fca00078e029e */
[----:B------:R1:W-:Y:S04]  /*19e30*/  STL.64 [R1+0x9c0], R158 ;  /* 0x0009c09e01007387 */ /* 0x0003e80000100a00 */
[----:B--2---:R1:W-:Y:S01]  /*19e40*/  LDGSTS.E [R10+0x8000], desc[UR18][R158.64], P0 ;  /* 0x080000009e0a7fae */ /* 0x0043e20008121852 */
[----:B------:R-:W-:Y:S01]  /*19e50*/  IMAD.WIDE R6, R251, 0x4, R6 ;  /* 0x00000004fb067825 */ /* 0x000fe200078e0206 */
[----:B-1----:R-:W-:-:S04]  /*19e60*/  LOP3.LUT R159, R3, 0x74, RZ, 0xfc, !PT ;  /* 0x00000074039f7812 */ /* 0x002fc800078efcff */
[----:B------:R-:W-:Y:S02]  /*19e70*/  ISETP.GE.AND P6, PT, R159, UR4, PT ;  /* 0x000000049f007c0c */ /* 0x000fe4000bfc6270 */
[C---:B------:R-:W-:Y:S02]  /*19e80*/  LOP3.LUT R159, R3.reuse, 0x76, RZ, 0xfc, !PT ;  /* 0x00000076039f7812 */ /* 0x040fe400078efcff */
[----:B------:R-:W-:Y:S02]  /*19e90*/  LOP3.LUT R158, R3, 0x18, RZ, 0xfc, !PT ;  /* 0x00000018039e7812 */ /* 0x000fe400078efcff */
[----:B------:R-:W-:Y:S02]  /*19ea0*/  SEL R102, RZ, 0x4, P6 ;  /* 0x00000004ff667807 */ /* 0x000fe40003000000 */
[----:B------:R-:W-:Y:S02]  /*19eb0*/  ISETP.NE.U32.AND P0, PT, R101, RZ, PT ;  /* 0x000000ff6500720c */ /* 0x000fe40003f05070 */
[----:B------:R-:W-:-:S02]  /*19ec0*/  ISETP.GE.AND P6, PT, R158, UR4, PT ;  /* 0x000000049e007c0c */ /* 0x000fc4000bfc6270 */
[----:B------:R-:W-:Y:S01]  /*19ed0*/  SEL R102, R102, RZ, P1 ;  /* 0x000000ff66667207 */ /* 0x000fe20000800000 */
[----:B----4-:R-:W-:-:S05]  /*19ee0*/  IMAD.WIDE R8, R251, 0x4, R8 ;  /* 0x00000004fb087825 */ /* 0x010fca00078e0208 */
[----:B------:R-:W-:Y:S01]  /*19ef0*/  LDGSTS.E [R10+0x8008], desc[UR18][R8.64], P5 ;  /* 0x08008000080a7fae */ /* 0x000fe2000a921852 */
[----:B------:R-:W-:Y:S02]  /*19f00*/  ISETP.GE.AND P5, PT, R159, UR4, PT ;  /* 0x000000049f007c0c */ /* 0x000fe4000bfa6270 */
[----:B------:R-:W-:Y:S01]  /*19f10*/  LOP3.LUT R159, R3, 0x1a, RZ, 0xfc, !PT ;  /* 0x0000001a039f7812 */ /* 0x000fe200078efcff */
[----:B------:R-:W-:Y:S01]  /*19f20*/  LDGSTS.E [R10+0xa000], desc[UR18][R6.64], P3 ;  /* 0x0a000000060a7fae */ /* 0x000fe20009921852 */
[----:B------:R-:W-:Y:S02]  /*19f30*/  SEL R101, RZ, 0x4, P5 ;  /* 0x00000004ff657807 */ /* 0x000fe40002800000 */
[----:B------:R-:W-:Y:S01]  /*19f40*/  ISETP.GE.AND P5, PT, R159, UR4, PT ;  /* 0x000000049f007c0c */ /* 0x000fe2000bfa6270 */
[----:B------:R-:W-:Y:S01]  /*19f50*/  IMAD.WIDE R158, R251, 0x4, R160 ;  /* 0x00000004fb9e7825 */ /* 0x000fe200078e02a0 */
[----:B------:R1:W-:Y:S01]  /*19f60*/  STL.64 [R1+0x9b8], R8 ;  /* 0x0009b80801007387 */ /* 0x0003e20000100a00 */
[----:B------:R-:W-:-:S02]  /*19f70*/  ISETP.NE.U32.AND P3, PT, R100, RZ, PT ;  /* 0x000000ff6400720c */ /* 0x000fc40003f65070 */
[----:B------:R-:W-:Y:S01]  /*19f80*/  SEL R100, RZ, 0x4, P6 ;  /* 0x00000004ff647807 */ /* 0x000fe20003000000 */
[----:B------:R2:W-:Y:S01]  /*19f90*/  STL.64 [R1+0x9b0], R6 ;  /* 0x0009b00601007387 */ /* 0x0005e20000100a00 */
[----:B------:R-:W-:Y:S01]  /*19fa0*/  ISETP.NE.U32.AND P6, PT, R102, RZ, PT ;  /* 0x000000ff6600720c */ /* 0x000fe20003fc5070 */
[----:B------:R-:W-:Y:S01]  /*19fb0*/  IMAD.WIDE R160, R251, 0x4, R130 ;  /* 0x00000004fba07825 */ /* 0x000fe200078e0282 */
[----:B------:R-:W-:Y:S01]  /*19fc0*/  SEL R101, R101, RZ, P1 ;  /* 0x000000ff65657207 */ /* 0x000fe20000800000 */
[----:B------:R3:W-:Y:S04]  /*19fd0*/  LDGSTS.E [R10+0xa008], desc[UR18][R158.64], P4 ;  /* 0x0a0080009e0a7fae */ /* 0x0007e8000a121852 */
[----:B-1----:R-:W4:Y:S04]  /*19fe0*/  LDL.LU.64 R8, [R1+0x70] ;  /* 0x0000700001087983 */ /* 0x002f280000300a00 */
[----:B--2---:R-:W2:Y:S01]  /*19ff0*/  LDL.LU.64 R6, [R1+0x68] ;  /* 0x0000680001067983 */ /* 0x004ea20000300a00 */
[----:B------:R-:W-:-:S03]  /*1a000*/  ISETP.NE.U32.AND P4, PT, R101, RZ, PT ;  /* 0x000000ff6500720c */ /* 0x000fc60003f85070 */
[----:B------:R3:W-:Y:S01]  /*1a010*/  STL.64 [R1+0x9a8], R158 ;  /* 0x0009a89e01007387 */ /* 0x0007e20000100a00 */
[----:B------:R-:W-:-:S03]  /*1a020*/  SEL R101, RZ, 0x4, P5 ;  /* 0x00000004ff657807 */ /* 0x000fc60002800000 */
[----:B------:R1:W-:Y:S04]  /*1a030*/  STL.64 [R1+0x9a0], R160 ;  /* 0x0009a0a001007387 */ /* 0x0003e80000100a00 */
[----:B------:R1:W-:Y:S01]  /*1a040*/  LDGSTS.E [R10+0xc000], desc[UR18][R160.64], P0 ;  /* 0x0c000000a00a7fae */ /* 0x0003e20008121852 */
[----:B---3--:R-:W-:-:S04]  /*1a050*/  LOP3.LUT R159, R3, 0x38, RZ, 0xfc, !PT ;  /* 0x00000038039f7812 */ /* 0x008fc800078efcff */
[----:B------:R-:W-:Y:S01]  /*1a060*/  ISETP.GE.AND P5, PT, R159, UR4, PT ;  /* 0x000000049f007c0c */ /* 0x000fe2000bfa6270 */
[----:B------:R-:W-:-:S04]  /*1a070*/  IMAD.WIDE R158, R251, 0x4, R98 ;  /* 0x00000004fb9e7825 */ /* 0x000fc800078e0262 */
[----:B-1----:R-:W-:-:S05]  /*1a080*/  IMAD.WIDE R160, R251, 0x4, R128 ;  /* 0x00000004fba07825 */ /* 0x002fca00078e0280 */
[----:B------:R-:W-:Y:S04]  /*1a090*/  STL.64 [R1+0x998], R160 ;  /* 0x000998a001007387 */ /* 0x000fe80000100a00 */
[----:B------:R1:W-:Y:S04]  /*1a0a0*/  LDGSTS.E [R10+0xc008], desc[UR18][R160.64], P3 ;  /* 0x0c008000a00a7fae */ /* 0x0003e80009921852 */
[----:B------:R3:W-:Y:S04]  /*1a0b0*/  STL.64 [R1+0x990], R158 ;  /* 0x0009909e01007387 */ /* 0x0007e80000100a00 */
[----:B------:R-:W-:Y:S04]  /*1a0c0*/  LDGSTS.E [R10+0xe000], desc[UR18][R158.64], P6 ;  /* 0x0e0000009e0a7fae */ /* 0x000fe8000b121852 */
[----:B---3--:R-:W3:Y:S01]  /*1a0d0*/  LDL.LU.64 R158, [R1+0x1188] ;  /* 0x00118800019e7983 */ /* 0x008ee20000300a00 */
[----:B------:R-:W-:-:S02]  /*1a0e0*/  SEL R100, R100, RZ, P1 ;  /* 0x000000ff64647207 */ /* 0x000fc40000800000 */
[----:B------:R-:W-:Y:S02]  /*1a0f0*/  LOP3.LUT R4, R3, 0x3a, RZ, 0xfc, !PT ;  /* 0x0000003a03047812 */ /* 0x000fe400078efcff */
[----:B------:R-:W-:Y:S02]  /*1a100*/  SEL R98, RZ, 0x4, P5 ;  /* 0x00000004ff627807 */ /* 0x000fe40002800000 */
[----:B------:R-:W-:Y:S02]  /*1a110*/  ISETP.NE.U32.AND P0, PT, R100, RZ, PT ;  /* 0x000000ff6400720c */ /* 0x000fe40003f05070 */
[----:B------:R-:W-:Y:S02]  /*1a120*/  ISETP.GE.AND P5, PT, R4, UR4, PT ;  /* 0x0000000404007c0c */ /* 0x000fe4000bfa6270 */
[----:B------:R-:W-:Y:S02]  /*1a130*/  SEL R100, R101, RZ, P1 ;  /* 0x000000ff65647207 */ /* 0x000fe40000800000 */
[----:B------:R-:W-:Y:S01]  /*1a140*/  LOP3.LUT R4, R3, 0x58, RZ, 0xfc, !PT ;  /* 0x0000005803047812 */ /* 0x000fe200078efcff */
[----:B-1----:R-:W-:Y:S01]  /*1a150*/  IMAD.WIDE R160, R251, 0x4, R96 ;  /* 0x00000004fba07825 */ /* 0x002fe200078e0260 */
[----:B------:R-:W-:-:S02]  /*1a160*/  ISETP.NE.U32.AND P3, PT, R100, RZ, PT ;  /* 0x000000ff6400720c */ /* 0x000fc40003f65070 */
[----:B------:R-:W-:Y:S02]  /*1a170*/  ISETP.GE.AND P6, PT, R4, UR4, PT ;  /* 0x0000000404007c0c */ /* 0x000fe4000bfc6270 */
[----:B------:R-:W-:Y:S01]  /*1a180*/  SEL R96, R98, RZ, P1 ;  /* 0x000000ff62607207 */ /* 0x000fe20000800000 */
[----:B------:R-:W-:Y:S01]  /*1a190*/  LDGSTS.E [R10+0xe008], desc[UR18][R160.64], P4 ;  /* 0x0e008000a00a7fae */ /* 0x000fe2000a121852 */
[----:B------:R-:W-:Y:S02]  /*1a1a0*/  LOP3.LUT R252, R3, 0x5a, RZ, 0xfc, !PT ;  /* 0x0000005a03fc7812 */ /* 0x000fe400078efcff */
[----:B------:R-:W-:Y:S02]  /*1a1b0*/  SEL R98, RZ, 0x4, P5 ;  /* 0x00000004ff627807 */ /* 0x000fe40002800000 */
[----:B------:R-:W-:Y:S02]  /*1a1c0*/  SEL R97, RZ, 0x4, P6 ;  /* 0x00000004ff617807 */ /* 0x000fe40003000000 */
[----:B------:R-:W-:-:S02]  /*1a1d0*/  ISETP.NE.U32.AND P4, PT, R96, RZ, PT ;  /* 0x000000ff6000720c */ /* 0x000fc40003f85070 */
[----:B------:R-:W-:Y:S02]  /*1a1e0*/  ISETP.GE.AND P5, PT, R252, UR4, PT ;  /* 0x00000004fc007c0c */ /* 0x000fe4000bfa6270 */
[----:B------:R-:W-:Y:S02]  /*1a1f0*/  SEL R98, R98, RZ, P1 ;  /* 0x000000ff62627207 */ /* 0x000fe40000800000 */
[----:B------:R-:W-:Y:S01]  /*1a200*/  SEL R97, R97, RZ, P1 ;  /* 0x000000ff61617207 */ /* 0x000fe20000800000 */
[----:B------:R-:W-:Y:S01]  /*1a210*/  STL.64 [R1+0x988], R160 ;  /* 0x000988a001007387 */ /* 0x000fe20000100a00 */
[----:B------:R-:W-:Y:S02]  /*1a220*/  SEL R96, RZ, 0x4, P5 ;  /* 0x00000004ff607807 */ /* 0x000fe40002800000 */
[----:B------:R-:W-:Y:S01]  /*1a230*/  ISETP.NE.U32.AND P5, PT, R98, RZ, PT ;  /* 0x000000ff6200720c */ /* 0x000fe20003fa5070 */
[----:B------:R-:W-:-:S04]  /*1a240*/  IMAD.WIDE R156, R251, 0x4, R156 ;  /* 0x00000004fb9c7825 */ /* 0x000fc800078e029c */
[----:B----4-:R-:W-:-:S04]  /*1a250*/  IMAD.WIDE R8, R251, 0x4, R8 ;  /* 0x00000004fb087825 */ /* 0x010fc800078e0208 */
[----:B--2---:R-:W-:Y:S01]  /*1a260*/  IMAD.WIDE R6, R251, 0x4, R6 ;  /* 0x00000004fb067825 */ /* 0x004fe200078e0206 */
[----:B------:R-:W-:Y:S01]  /*1a270*/  LDGSTS.E [R11+0x8000], desc[UR18][R8.64], P0 ;  /* 0x08000000080b7fae */ /* 0x000fe20008121852 */
[----:B------:R-:W-:-:S03]  /*1a280*/  ISETP.NE.U32.AND P0, PT, R97, RZ, PT ;  /* 0x000000ff6100720c */ /* 0x000fc60003f05070 */
[----:B------:R1:W-:Y:S04]  /*1a290*/  STL.64 [R1+0x980], R8 ;  /* 0x0009800801007387 */ /* 0x0003e80000100a00 */
[----:B------:R3:W-:Y:S04]  /*1a2a0*/  STL.64 [R1+0x978], R6 ;  /* 0x0009780601007387 */ /* 0x0007e80000100a00 */
[----:B------:R3:W-:Y:S04]  /*1a2b0*/  LDGSTS.E [R11+0x8008], desc[UR18][R6.64], P3 ;  /* 0x08008000060b7fae */ /* 0x0007e80009921852 */
[----:B-1----:R-:W2:Y:S01]  /*1a2c0*/  LDL.LU.64 R8, [R1+0x60] ;  /* 0x0000600001087983 */ /* 0x002ea20000300a00 */
[----:B---3--:R-:W-:-:S05]  /*1a2d0*/  IMAD.WIDE R6, R251, 0x4, R158 ;  /* 0x00000004fb067825 */ /* 0x008fca00078e029e */
[----:B------:R1:W-:Y:S04]  /*1a2e0*/  STL.64 [R1+0x970], R6 ;  /* 0x0009700601007387 */ /* 0x0003e80000100a00 */
[----:B------:R1:W-:Y:S04]  /*1a2f0*/  LDGSTS.E [R11+0xa000], desc[UR18][R6.64], P4 ;  /* 0x0a000000060b7fae */ /* 0x0003e8000a121852 */
[----:B------:R-:W-:Y:S04]  /*1a300*/  STL.64 [R1+0x968], R156 ;  /* 0x0009689c01007387 */ /* 0x000fe80000100a00 */
[----:B------:R3:W-:Y:S01]  /*1a310*/  LDGSTS.E [R11+0xa008], desc[UR18][R156.64], P5 ;  /* 0x0a0080009c0b7fae */ /* 0x0007e2000a921852 */
[----:B-1----:R-:W-:-:S05]  /*1a320*/  IMAD.WIDE R6, R251, 0x4, R126 ;  /* 0x00000004fb067825 */ /* 0x002fca00078e027e */
[----:B------:R1:W-:Y:S04]  /*1a330*/  STL.64 [R1+0x960], R6 ;  /* 0x0009600601007387 */ /* 0x0003e80000100a00 */
[----:B------:R-:W-:Y:S04]  /*1a340*/  LDGSTS.E [R11+0xc000], desc[UR18][R6.64], P0 ;  /* 0x0c000000060b7fae */ /* 0x000fe80008121852 */
[----:B-1----:R-:W4:Y:S01]  /*1a350*/  LDL.LU.64 R6, [R1+0x58] ;  /* 0x0000580001067983 */ /* 0x002f220000300a00 */
[----:B------:R-:W-:-:S04]  /*1a360*/  LOP3.LUT R4, R3, 0x78, RZ, 0xfc, !PT ;  /* 0x0000007803047812 */ /* 0x000fc800078efcff */
[----:B------:R-:W-:Y:S02]  /*1a370*/  ISETP.GE.AND P6, PT, R4, UR4, PT ;  /* 0x0000000404007c0c */ /* 0x000fe4000bfc6270 */
[----:B------:R-:W-:Y:S02]  /*1a380*/  LOP3.LUT R4, R3, 0x7a, RZ, 0xfc, !PT ;  /* 0x0000007a03047812 */ /* 0x000fe400078efcff */
[----:B------:R-:W-:Y:S02]  /*1a390*/  SEL R97, RZ, 0x4, P6 ;  /* 0x00000004ff617807 */ /* 0x000fe40003000000 */
[----:B------:R-:W-:Y:S02]  /*1a3a0*/  SEL R96, R96, RZ, P1 ;  /* 0x000000ff60607207 */ /* 0x000fe40000800000 */
[----:B------:R-:W-:Y:S02]  /*1a3b0*/  ISETP.GE.AND P6, PT, R4, UR4, PT ;  /* 0x0000000404007c0c */ /* 0x000fe4000bfc6270 */
[----:B------:R-:W-:-:S02]  /*1a3c0*/  ISETP.NE.U32.AND P3, PT, R96, RZ, PT ;  /* 0x000000ff6000720c */ /* 0x000fc40003f65070 */
[----:B------:R-:W-:Y:S02]  /*1a3d0*/  SEL R96, RZ, 0x4, P6 ;  /* 0x00000004ff607807 */ /* 0x000fe40003000000 */
[----:B------:R-:W-:Y:S02]  /*1a3e0*/  LOP3.LUT R4, R3, 0x1c, RZ, 0xfc, !PT ;  /* 0x0000001c03047812 */ /* 0x000fe400078efcff */
[----:B------:R-:W-:Y:S02]  /*1a3f0*/  SEL R96, R96, RZ, P1 ;  /* 0x000000ff60607207 */ /* 0x000fe40000800000 */
[----:B------:R-:W-:Y:S02]  /*1a400*/  SEL R97, R97, RZ, P1 ;  /* 0x000000ff61617207 */ /* 0x000fe40000800000 */
[----:B------:R-:W-:Y:S02]  /*1a410*/  ISETP.GE.AND P6, PT, R4, UR4, PT ;  /* 0x0000000404007c0c */ /* 0x000fe4000bfc6270 */
[----:B------:R-:W-:-:S02]  /*1a420*/  LOP3.LUT R4, R3, 0x1e, RZ, 0xfc, !PT ;  /* 0x0000001e03047812 */ /* 0x000fc400078efcff */
[----:B------:R-:W-:Y:S02]  /*1a430*/  LOP3.LUT R252, R3, 0x3c, RZ, 0xfc, !PT ;  /* 0x0000003c03fc7812 */ /* 0x000fe400078efcff */
[----:B------:R-:W-:Y:S02]  /*1a440*/  ISETP.NE.U32.AND P0, PT, R96, RZ, PT ;  /* 0x000000ff6000720c */ /* 0x000fe40003f05070 */
[----:B------:R-:W-:Y:S02]  /*1a450*/  ISETP.NE.U32.AND P4, PT, R97, RZ, PT ;  /* 0x000000ff6100720c */ /* 0x000fe40003f85070 */
[----:B------:R-:W-:Y:S02]  /*1a460*/  SEL R96, RZ, 0x4, P6 ;  /* 0x00000004ff607807 */ /* 0x000fe40003000000 */
[----:B------:R-:W-:Y:S02]  /*1a470*/  ISETP.GE.AND P5, PT, R4, UR4, PT ;  /* 0x0000000404007c0c */ /* 0x000fe4000bfa6270 */
[----:B------:R-:W-:-:S02]  /*1a480*/  ISETP.GE.AND P6, PT, R252, UR4, PT ;  /* 0x00000004fc007c0c */ /* 0x000fc4000bfc6270 */
[----:B------:R-:W-:Y:S01]  /*1a490*/  SEL R96, R96, RZ, P1 ;  /* 0x000000ff60607207 */ /* 0x000fe20000800000 */
[C---:B---3--:R-:W-:Y:S01]  /*1a4a0*/  IMAD.WIDE R156, R251.reuse, 0x4, R94 ;  /* 0x00000004fb9c7825 */ /* 0x048fe200078e025e */
[----:B------:R-:W-:Y:S02]  /*1a4b0*/  SEL R97, RZ, 0x4, P5 ;  /* 0x00000004ff617807 */ /* 0x000fe40002800000 */
[----:B------:R-:W-:Y:S01]  /*1a4c0*/  SEL R94, RZ, 0x4, P6 ;  /* 0x00000004ff5e7807 */ /* 0x000fe20003000000 */
[----:B------:R-:W-:Y:S01]  /*1a4d0*/  IMAD.WIDE R158, R251, 0x4, R124 ;  /* 0x00000004fb9e7825 */ /* 0x000fe200078e027c */
[----:B------:R-:W-:Y:S02]  /*1a4e0*/  ISETP.NE.U32.AND P6, PT, R96, RZ, PT ;  /* 0x000000ff6000720c */ /* 0x000fe40003fc5070 */
[----:B------:R-:W-:Y:S02]  /*1a4f0*/  SEL R95, R97, RZ, P1 ;  /* 0x000000ff615f7207 */ /* 0x000fe40000800000 */
[----:B------:R-:W-:Y:S01]  /*1a500*/  LOP3.LUT R4, R3, 0x3e, RZ, 0xfc, !PT ;  /* 0x0000003e03047812 */ /* 0x000fe200078efcff */
[----:B------:R-:W-:Y:S01]  /*1a510*/  STL.64 [R1+0x958], R158 ;  /* 0x0009589e01007387 */ /* 0x000fe20000100a00 */
[----:B------:R-:W-:-:S03]  /*1a520*/  SEL R94, R94, RZ, P1 ;  /* 0x000000ff5e5e7207 */ /* 0x000fc60000800000 */
[----:B------:R-:W-:Y:S01]  /*1a530*/  LDGSTS.E [R11+0xc008], desc[UR18][R158.64], P3 ;  /* 0x0c0080009e0b7fae */ /* 0x000fe20009921852 */
[----:B------:R-:W-:-:S03]  /*1a540*/  ISETP.NE.U32.AND P3, PT, R95, RZ, PT ;  /* 0x000000ff5f00720c */ /* 0x000fc60003f65070 */
[----:B------:R1:W-:Y:S01]  /*1a550*/  STL.64 [R1+0x950], R156 ;  /* 0x0009509c01007387 */ /* 0x0003e20000100a00 */
[----:B------:R-:W-:-:S03]  /*1a560*/  ISETP.GE.AND P5, PT, R4, UR4, PT ;  /* 0x0000000404007c0c */ /* 0x000fc6000bfa6270 */
[----:B------:R1:W-:Y:S01]  /*1a570*/  LDGSTS.E [R11+0xe000], desc[UR18][R156.64], P4 ;  /* 0x0e0000009c0b7fae */ /* 0x0003e2000a121852 */
[----:B------:R-:W-:Y:S02]  /*1a580*/  ISETP.NE.U32.AND P4, PT, R94, RZ, PT ;  /* 0x000000ff5e00720c */ /* 0x000fe40003f85070 */
[----:B------:R-:W-:Y:S02]  /*1a590*/  LOP3.LUT R4, R3, 0x5c, RZ, 0xfc, !PT ;  /* 0x0000005c03047812 */ /* 0x000fe400078efcff */
[----:B------:R-:W-:Y:S01]  /*1a5a0*/  SEL R95, RZ, 0x4, P5 ;  /* 0x00000004ff5f7807 */ /* 0x000fe20002800000 */
[----:B-1----:R-:W-:Y:S01]  /*1a5b0*/  IMAD.WIDE R156, R251, 0x4, R92 ;  /* 0x00000004fb9c7825 */ /* 0x002fe200078e025c */
[----:B------:R-:W-:Y:S02]  /*1a5c0*/  ISETP.GE.AND P5, PT, R4, UR4, PT ;  /* 0x0000000404007c0c */ /* 0x000fe4000bfa6270 */
[----:B------:R-:W-:Y:S02]  /*1a5d0*/  LOP3.LUT R4, R3, 0x7c, RZ, 0xfc, !PT ;  /* 0x0000007c03047812 */ /* 0x000fe400078efcff */
[----:B------:R-:W-:Y:S04]  /*1a5e0*/  STL.64 [R1+0x948], R156 ;  /* 0x0009489c01007387 */ /* 0x000fe80000100a00 */
[----:B------:R-:W-:Y:S04]  /*1a5f0*/  LDGSTS.E [R11+0xe008], desc[UR18][R156.64], P0 ;  /* 0x0e0080009c0b7fae */ /* 0x000fe80008121852 */
[----:B------:R-:W-:Y:S01]  /*1a600*/  STL.64 [R1+0xf48], R10 ;  /* 0x000f480a01007387 */ /* 0x000fe20000100a00 */
[----:B------:R-:W-:-:S02]  /*1a610*/  SEL R93, R95, RZ, P1 ;  /* 0x000000ff5f5d7207 */ /* 0x000fc40000800000 */
[----:B------:R-:W-:Y:S02]  /*1a620*/  SEL R92, RZ, 0x4, P5 ;  /* 0x00000004ff5c7807 */ /* 0x000fe40002800000 */
[----:B------:R-:W-:Y:S02]  /*1a630*/  ISETP.NE.U32.AND P5, PT, R93, RZ, PT ;  /* 0x000000ff5d00720c */ /* 0x000fe40003fa5070 */
[----:B------:R-:W-:Y:S02]  /*1a640*/  ISETP.GE.AND P0, PT, R0, UR4, PT ;  /* 0x0000000400007c0c */ /* 0x000fe4000bf06270 */
[----:B------:R-:W-:Y:S02]  /*1a650*/  SEL R92, R92, RZ, P1 ;  /* 0x000000ff5c5c7207 */ /* 0x000fe40000800000 */
[----:B------:R-:W-:Y:S02]  /*1a660*/  SEL R93, RZ, 0x4, P0 ;  /* 0x00000004ff5d7807 */ /* 0x000fe40000000000 */
[----:B------:R-:W-:-:S02]  /*1a670*/  ISETP.NE.U32.AND P0, PT, R92, RZ, PT ;  /* 0x000000ff5c00720c */ /* 0x000fc40003f05070 */
[----:B------:R-:W-:Y:S01]  /*1a680*/  LOP3.LUT R252, R3, 0x7e, RZ, 0xfc, !PT ;  /* 0x0000007e03fc7812 */ /* 0x000fe200078efcff */
[----:B------:R-:W-:Y:S01]  /*1a690*/  UIADD3 UR5, UR5, -0x100, URZ ;  /* 0xffffff0005057890 */ /* 0x000fe2000fffe03f */
[----:B------:R-:W-:Y:S01]  /*1a6a0*/  SEL R93, R93, RZ, P1 ;  /* 0x000000ff5d5d7207 */ /* 0x000fe20000800000 */
[----:B--2---:R-:W-:-:S05]  /*1a6b0*/  IMAD.WIDE R8, R251, 0x4, R8 ;  /* 0x00000004fb087825 */ /* 0x004fca00078e0208 */
[----:B------:R-:W-:Y:S04]  /*1a6c0*/  STL.64 [R1+0x940], R8 ;  /* 0x0009400801007387 */ /* 0x000fe80000100a00 */
[----:B------:R4:W-:Y:S04]  /*1a6d0*/  LDGSTS.E [R242+0x8000], desc[UR18][R8.64], P6 ;  /* 0x0800000008f27fae */ /* 0x0009e8000b121852 */
[----:B------:R1:W-:Y:S01]  /*1a6e0*/  STL.64 [R1+0xf50], R4 ;  /* 0x000f500401007387 */ /* 0x0003e20000100a00 */
[----:B------:R-:W-:-:S04]  /*1a6f0*/  ISETP.GE.AND P6, PT, R4, UR4, PT ;  /* 0x0000000404007c0c */ /* 0x000fc8000bfc6270 */
[----:B------:R-:W-:Y:S01]  /*1a700*/  SEL R92, RZ, 0x4, P6 ;  /* 0x00000004ff5c7807 */ /* 0x000fe20003000000 */
[----:B-1----:R-:W-:-:S03]  /*1a710*/  IMAD.WIDE R4, R251, 0x4, R152 ;  /* 0x00000004fb047825 */ /* 0x002fc600078e0298 */
[----:B------:R-:W-:Y:S02]  /*1a720*/  SEL R92, R92, RZ, P1 ;  /* 0x000000ff5c5c7207 */ /* 0x000fe40000800000 */
[----:B------:R-:W-:Y:S01]  /*1a730*/  ISETP.GE.AND P6, PT, R252, UR4, PT ;  /* 0x00000004fc007c0c */ /* 0x000fe2000bfc6270 */
[----:B----4-:R-:W-:Y:S01]  /*1a740*/  IMAD.WIDE R8, R251, 0x4, R6 ;  /* 0x00000004fb087825 */ /* 0x010fe200078e0206 */
[----:B------:R-:W-:-:S03]  /*1a750*/  USHF.L.U32 UR16, UR9, 0x7, URZ ;  /* 0x0000000709107899 */ /* 0x000fc6000800063f */
[C---:B------:R-:W-:Y:S01]  /*1a760*/  IMAD.WIDE R152, R251.reuse, 0x4, R90 ;  /* 0x00000004fb987825 */ /* 0x040fe200078e025a */
[----:B------:R-:W1:Y:S01]  /*1a770*/  S2R R252, SR_TID.X ;  /* 0x0000000000fc7919 */ /* 0x000e620000002100 */
[----:B------:R-:W-:Y:S02]  /*1a780*/  ULDC UR4, c[0x0][0x230] ;  /* 0x00008c0000047ab9 */ /* 0x000fe40000000800 */
[----:B------:R-:W-:Y:S01]  /*1a790*/  IMAD.WIDE R6, R251, 0x4, R154 ;  /* 0x00000004fb067825 */ /* 0x000fe200078e029a */
[----:B------:R-:W-:Y:S04]  /*1a7a0*/  STL.64 [R1+0x938], R8 ;  /* 0x0009380801007387 */ /* 0x000fe80000100a00 */
[----:B------:R-:W-:Y:S04]  /*1a7b0*/  LDGSTS.E [R242+0x8008], desc[UR18][R8.64], P3 ;  /* 0x0800800008f27fae */ /* 0x000fe80009921852 */
[----:B------:R2:W-:Y:S04]  /*1a7c0*/  STL.64 [R1+0x930], R6 ;  /* 0x0009300601007387 */ /* 0x0005e80000100a00 */
[----:B------:R2:W-:Y:S04]  /*1a7d0*/  LDGSTS.E [R242+0xa000], desc[UR18][R6.64], P4 ;  /* 0x0a00000006f27fae */ /* 0x0005e8000a121852 */
[----:B------:R-:W-:Y:S01]  /*1a7e0*/  LDGSTS.E [R242+0xa008], desc[UR18][R4.64], P5 ;  /* 0x0a00800004f27fae */ /* 0x000fe2000a921852 */
[----:B--2---:R-:W2:Y:S03]  /*1a7f0*/  LDC R7, c[0x0][0x230] ;  /* 0x00008c00ff077b82 */ /* 0x004ea60000000800 */
[----:B------:R3:W-:Y:S04]  /*1a800*/  STL.64 [R1+0x928], R4 ;  /* 0x0009280401007387 */ /* 0x0007e80000100a00 */
[----:B------:R4:W-:Y:S01]  /*1a810*/  STL.64 [R1+0xf58], R2 ;  /* 0x000f580201007387 */ /* 0x0009e20000100a00 */
[----:B------:R-:W-:-:S03]  /*1a820*/  ISETP.NE.U32.AND P4, PT, R92, RZ, PT ;  /* 0x000000ff5c00720c */ /* 0x000fc60003f85070 */
[----:B---3--:R-:W3:Y:S04]  /*1a830*/  LDL.LU.64 R4, [R1+0x170] ;  /* 0x0001700001047983 */ /* 0x008ee80000300a00 */
[----:B------:R-:W3:Y:S01]  /*1a840*/  LDL.LU.64 R10, [R1+0x168] ;  /* 0x00016800010a7983 */ /* 0x000ee20000300a00 */
[----:B--2---:R-:W-:-:S05]  /*1a850*/  VIADD R7, R7, 0x7f ;  /* 0x0000007f07077836 */ /* 0x004fca0000000000 */
[----:B------:R-:W-:Y:S01]  /*1a860*/  ISETP.GT.AND P5, PT, R7, 0x17f, PT ;  /* 0x0000017f0700780c */ /* 0x000fe20003fa4270 */
[----:B------:R-:W-:Y:S01]  /*1a870*/  IMAD.WIDE R6, R251, 0x4, R122 ;  /* 0x00000004fb067825 */ /* 0x000fe200078e027a */
[----:B------:R-:W-:-:S04]  /*1a880*/  SEL R92, RZ, 0x4, P6 ;  /* 0x00000004ff5c7807 */ /* 0x000fc80003000000 */
[----:B------:R2:W-:Y:S04]  /*1a890*/  STL.64 [R1+0x920], R6 ;  /* 0x0009200601007387 */ /* 0x0005e80000100a00 */
[----:B------:R-:W3:Y:S04]  /*1a8a0*/  LDL.LU.64 R156, [R1+0x160] ;  /* 0x00016000019c7983 */ /* 0x000ee80000300a00 */
[----:B------:R-:W3:Y:S01]  /*1a8b0*/  LDL.LU.64 R158, [R1+0x158] ;  /* 0x00015800019e7983 */ /* 0x000ee20000300a00 */
[----:B------:R-:W-:Y:S02]  /*1a8c0*/  SEL R94, R92, RZ, P1 ;  /* 0x000000ff5c5e7207 */ /* 0x000fe40000800000 */
[----:B------:R-:W-:Y:S01]  /*1a8d0*/  ISETP.GE.AND P1, PT, R3, UR5, PT ;  /* 0x0000000503007c0c */ /* 0x000fe2000bf26270 */
[----:B----4-:R-:W-:Y:S01]  /*1a8e0*/  IMAD.WIDE R2, R251, 0x4, R120 ;  /* 0x00000004fb027825 */ /* 0x010fe200078e0278 */
[----:B------:R-:W-:Y:S01]  /*1a8f0*/  ISETP.NE.U32.AND P3, PT, R93, RZ, PT ;  /* 0x000000ff5d00720c */ /* 0x000fe20003f65070 */
[----:B------:R-:W-:Y:S04]  /*1a900*/  LDGSTS.E [R242+0xc000], desc[UR18][R6.64], P0 ;  /* 0x0c00000006f27fae */ /* 0x000fe80008121852 */
[----:B------:R4:W-:Y:S04]  /*1a910*/  STL.64 [R1+0x918], R2 ;  /* 0x0009180201007387 */ /* 0x0009e80000100a00 */
[----:B------:R-:W3:Y:S04]  /*1a920*/  LDL.LU.64 R160, [R1+0x130] ;  /* 0x0001300001a07983 */ /* 0x000ee80000300a00 */
[----:B------:R-:W3:Y:S01]  /*1a930*/  LDL.LU.64 R8, [R1+0x128] ;  /* 0x0001280001087983 */ /* 0x000ee20000300a00 */
[----:B------:R-:W-:-:S02]  /*1a940*/  SEL R93, RZ, 0x4, P1 ;  /* 0x00000004ff5d7807 */ /* 0x000fc40000800000 */
[----:B------:R-:W-:Y:S01]  /*1a950*/  ISETP.NE.U32.AND P1, PT, R94, RZ, PT ;  /* 0x000000ff5e00720c */ /* 0x000fe20003f25070 */
[----:B------:R4:W-:Y:S04]  /*1a960*/  LDGSTS.E [R242+0xc008], desc[UR18][R2.64], P3 ;  /* 0x0c00800002f27fae */ /* 0x0009e80009921852 */
[----:B--2---:R-:W2:Y:S04]  /*1a970*/  LDL.LU.64 R6, [R1+0xf0] ;  /* 0x0000f00001067983 */ /* 0x004ea80000300a00 */
[----:B------:R-:W-:Y:S01]  /*1a980*/  STL.64 [R1+0x910], R152 ;  /* 0x0009109801007387 */ /* 0x000fe20000100a00 */
[----:B----4-:R-:W-:-:S03]  /*1a990*/  IMAD.WIDE R2, R251, 0x4, R88 ;  /* 0x00000004fb027825 */ /* 0x010fc600078e0258 */
[----:B------:R-:W-:Y:S01]  /*1a9a0*/  STL.64 [R1+0xf80], R250 ;  /* 0x000f80fa01007387 */ /* 0x000fe20000100a00 */
[----:B------:R-:W-:-:S03]  /*1a9b0*/  IMAD.U32 R89, RZ, RZ, UR16 ;  /* 0x00000010ff597e24 */ /* 0x000fc6000f8e00ff */
[----:B------:R-:W-:Y:S04]  /*1a9c0*/  LDGSTS.E [R242+0xe000], desc[UR18][R152.64], P4 ;  /* 0x0e00000098f27fae */ /* 0x000fe8000a121852 */
[----:B------:R3:W-:Y:S04]  /*1a9d0*/  STL.64 [R1+0x908], R2 ;  /* 0x0009080201007387 */ /* 0x0007e80000100a00 */
[----:B------:R3:W-:Y:S01]  /*1a9e0*/  LDGSTS.E [R242+0xe008], desc[UR18][R2.64], P1 ;  /* 0x0e00800002f27fae */ /* 0x0007e20008921852 */
[----:B-1----:R-:W-:Y:S01]  /*1a9f0*/  LOP3.LUT R252, R252, 0x7f, RZ, 0xc0, !PT ;  /* 0x0000007ffcfc7812 */ /* 0x002fe200078ec0ff */
[----:B------:R-:W-:Y:S01]  /*1aa00*/  IMAD.WIDE R232, R89, 0x4, R232 ;  /* 0x0000000459e87825 */ /* 0x000fe200078e02e8 */
[----:B------:R-:W-:Y:S01]  /*1aa10*/  SEL R93, R93, RZ, P5 ;  /* 0x000000ff5d5d7207 */ /* 0x000fe20002800000 */
[----:B------:R-:W0:Y:S02]  /*1aa20*/  LDGDEPBAR ;  /* 0x00000000000079af */ /* 0x000e240000000000 */
[----:B---3--:R-:W-:-:S04]  /*1aa30*/  IMAD.WIDE R2, R89, 0x4, R4 ;  /* 0x0000000459027825 */ /* 0x008fc800078e0204 */
[C---:B------:R-:W-:Y:S01]  /*1aa40*/  IMAD.WIDE R4, R89.reuse, 0x4, R10 ;  /* 0x0000000459047825 */ /* 0x040fe200078e020a */
[----:B------:R-:W-:Y:S04]  /*1aa50*/  STL.64 [R1+0x900], R2 ;  /* 0x0009000201007387 */ /* 0x000fe80000100a00 */
[----:B------:R1:W-:Y:S02]  /*1aa60*/  STL.64 [R1+0x8f8], R4 ;  /* 0x0008f80401007387 */ /* 0x0003e40000100a00 */
[----:B-1----:R-:W-:-:S04]  /*1aa70*/  IMAD.WIDE R4, R89, 0x4, R240 ;  /* 0x0000000459047825 */ /* 0x002fc800078e02f0 */
[----:B------:R-:W-:-:S04]  /*1aa80*/  IMAD.WIDE R10, R89, 0x4, R156 ;  /* 0x00000004590a7825 */ /* 0x000fc800078e029c */
[C---:B------:R-:W-:Y:S01]  /*1aa90*/  IMAD.WIDE R2, R89.reuse, 0x4, R158 ;  /* 0x0000000459027825 */ /* 0x040fe200078e029e */
[----:B------:R1:W-:Y:S04]  /*1aaa0*/  STL.64 [R1+0x8f0], R10 ;  /* 0x0008f00a01007387 */ /* 0x0003e80000100a00 */
[----:B------:R-:W3:Y:S04]  /*1aab0*/  LDL.LU.64 R240, [R1+0x1180] ;  /* 0x0011800001f07983 */ /* 0x000ee80000300a00 */
[----:B------:R4:W-:Y:S01]  /*1aac0*/  STL.64 [R1+0x8e8], R2 ;  /* 0x0008e80201007387 */ /* 0x0009e20000100a00 */
[----:B-1----:R-:W-:-:S04]  /*1aad0*/  IMAD.WIDE R10, R89, 0x4, R160 ;  /* 0x00000004590a7825 */ /* 0x002fc800078e02a0 */
[C---:B----4-:R-:W-:Y:S02]  /*1aae0*/  IMAD.WIDE R2, R89.reuse, 0x4, R224 ;  /* 0x0000000459027825 */ /* 0x050fe400078e02e0 */
[----:B------:R-:W4:Y:S04]  /*1aaf0*/  LDL.LU.64 R224, [R1+0x1178] ;  /* 0x0011780001e07983 */ /* 0x000f280000300a00 */
[----:B------:R1:W-:Y:S02]  /*1ab00*/  STL.64 [R1+0x8e0], R4 ;  /* 0x0008e00401007387 */ /* 0x0003e40000100a00 */
[C---:B-1----:R-:W-:Y:S02]  /*1ab10*/  IMAD.WIDE R4, R89.reuse, 0x4, R208 ;  /* 0x0000000459047825 */ /* 0x042fe400078e02d0 */
[----:B------:R-:W3:Y:S04]  /*1ab20*/  LDL.LU.64 R208, [R1+0x1170] ;  /* 0x0011700001d07983 */ /* 0x000ee80000300a00 */
[----:B------:R1:W-:Y:S02]  /*1ab30*/  STL.64 [R1+0x8d8], R2 ;  /* 0x0008d80201007387 */ /* 0x0003e40000100a00 */
[----:B-1----:R-:W-:-:S02]  /*1ab40*/  IMAD.WIDE R2, R89, 0x4, R192 ;  /* 0x0000000459027825 */ /* 0x002fc400078e02c0 */
[----:B------:R-:W4:Y:S04]  /*1ab50*/  LDL.LU.64 R192, [R1+0x1168] ;  /* 0x0011680001c07983 */ /* 0x000f280000300a00 */
[----:B------:R1:W-:Y:S04]  /*1ab60*/  STL.64 [R1+0x8d0], R4 ;  /* 0x0008d00401007387 */ /* 0x0003e80000100a00 */
[----:B------:R2:W-:Y:S04]  /*1ab70*/  STL.64 [R1+0x8c8], R2 ;  /* 0x0008c80201007387 */ /* 0x0005e80000100a00 */
[----:B------:R-:W-:Y:S01]  /*1ab80*/  STL.64 [R1+0x8c0], R10 ;  /* 0x0008c00a01007387 */ /* 0x000fe20000100a00 */
[----:B-1----:R-:W-:-:S04]  /*1ab90*/  IMAD.WIDE R4, R89, 0x4, R8 ;  /* 0x0000000459047825 */ /* 0x002fc800078e0208 */
[C---:B--2---:R-:W-:Y:S02]  /*1aba0*/  IMAD.WIDE R2, R89.reuse, 0x4, R176 ;  /* 0x0000000459027825 */ /* 0x044fe400078e02b0 */
[----:B------:R-:W2:Y:S04]  /*1abb0*/  LDL.LU.64 R176, [R1+0x1160] ;  /* 0x0011600001b07983 */ /* 0x000ea80000300a00 */
[----:B------:R1:W-:Y:S02]  /*1abc0*/  STL.64 [R1+0x8b8], R4 ;  /* 0x0008b80401007387 */ /* 0x0003e40000100a00 */
[C---:B-1----:R-:W-:Y:S02]  /*1abd0*/  IMAD.WIDE R4, R89.reuse, 0x4, R12 ;  /* 0x0000000459047825 */ /* 0x042fe400078e020c */
[----:B------:R-:W3:Y:S04]  /*1abe0*/  LDL.LU.64 R12, [R1+0x1158] ;  /* 0x00115800010c7983 */ /* 0x000ee80000300a00 */
[----:B------:R1:W-:Y:S02]  /*1abf0*/  STL.64 [R1+0x8b0], R2 ;  /* 0x0008b00201007387 */ /* 0x0003e40000100a00 */
[----:B-1----:R-:W-:-:S02]  /*1ac00*/  IMAD.WIDE R2, R89, 0x4, R190 ;  /* 0x0000000459027825 */ /* 0x002fc400078e02be */
[----:B------:R-:W4:Y:S04]  /*1ac10*/  LDL.LU.64 R190, [R1+0x1150] ;  /* 0x0011500001be7983 */ /* 0x000f280000300a00 */
[----:B------:R1:W-:Y:S01]  /*1ac20*/  STL.64 [R1+0x8a8], R4 ;  /* 0x0008a80401007387 */ /* 0x0003e20000100a00 */
[----:B------:R-:W-:-:S04]  /*1ac30*/  IMAD.WIDE R8, R89, 0x4, R206 ;  /* 0x0000000459087825 */ /* 0x000fc800078e02ce */
[C---:B-1----:R-:W-:Y:S02]  /*1ac40*/  IMAD.WIDE R4, R89.reuse, 0x4, R238 ;  /* 0x0000000459047825 */ /* 0x042fe400078e02ee */
[----:B------:R-:W2:Y:S04]  /*1ac50*/  LDL.LU.64 R238, [R1+0x1148] ;  /* 0x0011480001ee7983 */ /* 0x000ea80000300a00 */
[----:B------:R1:W-:Y:S02]  /*1ac60*/  STL.64 [R1+0x8a0], R2 ;  /* 0x0008a00201007387 */ /* 0x0003e40000100a00 */
[C---:B-1----:R-:W-:Y:S02]  /*1ac70*/  IMAD.WIDE R2, R89.reuse, 0x4, R222 ;  /* 0x0000000459027825 */ /* 0x042fe400078e02de */
[----:B------:R-:W2:Y:S04]  /*1ac80*/  LDL.LU.64 R222, [R1+0x1140] ;  /* 0x0011400001de7983 */ /* 0x000ea80000300a00 */
[----:B------:R1:W-:Y:S04]  /*1ac90*/  STL.64 [R1+0x898], R4 ;  /* 0x0008980401007387 */ /* 0x0003e80000100a00 */
[----:B------:R-:W2:Y:S04]  /*1aca0*/  LDL.LU.64 R206, [R1+0x1138] ;  /* 0x0011380001ce7983 */ /* 0x000ea80000300a00 */
[----:B------:R4:W-:Y:S01]  /*1acb0*/  STL.64 [R1+0x890], R2 ;  /* 0x0008900201007387 */ /* 0x0009e20000100a00 */
[----:B-1----:R-:W-:-:S03]  /*1acc0*/  IMAD.WIDE R4, R89, 0x4, R6 ;  /* 0x0000000459047825 */ /* 0x002fc600078e0206 */
[----:B------:R-:W-:Y:S01]  /*1acd0*/  STL.64 [R1+0x888], R8 ;  /* 0x0008880801007387 */ /* 0x000fe20000100a00 */
[----:B------:R-:W-:-:S04]  /*1ace0*/  IMAD.WIDE R6, R89, 0x4, R86 ;  /* 0x0000000459067825 */ /* 0x000fc800078e0256 */
[C---:B----4-:R-:W-:Y:S02]  /*1acf0*/  IMAD.WIDE R2, R89.reuse, 0x4, R190 ;  /* 0x0000000459027825 */ /* 0x050fe400078e02be */
[----:B------:R-:W4:Y:S04]  /*1ad00*/  LDL.LU.64 R190, [R1+0x1130] ;  /* 0x0011300001be7983 */ /* 0x000f280000300a00 */
[----:B------:R1:W-:Y:S02]  /*1ad10*/  STL.64 [R1+0x880], R4 ;  /* 0x0008800401007387 */ /* 0x0003e40000100a00 */
[C---:B-1----:R-:W-:Y:S02]  /*1ad20*/  IMAD.WIDE R4, R89.reuse, 0x4, R174 ;  /* 0x0000000459047825 */ /* 0x042fe400078e02ae */
[----:B------:R-:W2:Y:S04]  /*1ad30*/  LDL.LU.64 R174, [R1+0x1128] ;  /* 0x0011280001ae7983 */ /* 0x000ea80000300a00 */
[----:B------:R1:W-:Y:S02]  /*1ad40*/  STL.64 [R1+0x878], R2 ;  /* 0x0008780201007387 */ /* 0x0003e40000100a00 */
[----:B-1----:R-:W-:-:S02]  /*1ad50*/  IMAD.WIDE R2, R89, 0x4, R14 ;  /* 0x0000000459027825 */ /* 0x002fc400078e020e */
[----:B------:R-:W4:Y:S04]  /*1ad60*/  LDL.LU.64 R14, [R1+0x1120] ;  /* 0x00112000010e7983 */ /* 0x000f280000300a00 */
[----:B------:R1:W-:Y:S04]  /*1ad70*/  STL.64 [R1+0x870], R4 ;  /* 0x0008700401007387 */ /* 0x0003e80000100a00 */
[----:B------:R3:W-:Y:S04]  /*1ad80*/  STL.64 [R1+0x868], R2 ;  /* 0x0008680201007387 */ /* 0x0007e80000100a00 */
[----:B------:R3:W-:Y:S01]  /*1ad90*/  STL.64 [R1+0x860], R6 ;  /* 0x0008600601007387 */ /* 0x0007e20000100a00 */
[----:B-1----:R-:W-:-:S04]  /*1ada0*/  IMAD.WIDE R4, R89, 0x4, R84 ;  /* 0x0000000459047825 */ /* 0x002fc800078e0254 */
[C---:B---3--:R-:W-:Y:S01]  /*1adb0*/  IMAD.WIDE R2, R89.reuse, 0x4, R82 ;  /* 0x0000000459027825 */ /* 0x048fe200078e0252 */
[----:B------:R1:W-:Y:S03]  /*1adc0*/  STL.64 [R1+0x858], R4 ;  /* 0x0008580401007387 */ /* 0x0003e60000100a00 */
[C---:B------:R-:W-:Y:S01]  /*1add0*/  IMAD.WIDE R6, R89.reuse, 0x4, R80 ;  /* 0x0000000459067825 */ /* 0x040fe200078e0250 */
        /* <DEDUP_REMOVED lines=61> */
[----:B------:R-:W-:Y:S01]  /*1b1b0*/  STL.64 [R1+0x738], R6 ;  /* 0x0007380601007387 */ /* 0x000fe20000100a00 */
[----:B-1----:R-:W-:-:S04]  /*1b1c0*/  IMAD.WIDE R4, R89, 0x4, R18 ;  /* 0x0000000459047825 */ /* 0x002fc800078e0212 */
[C---:B---3--:R-:W-:Y:S01]  /*1b1d0*/  IMAD.WIDE R2, R89.reuse, 0x4, R16 ;  /* 0x0000000459027825 */ /* 0x048fe200078e0210 */
[----:B------:R1:W-:Y:S04]  /*1b1e0*/  STL.64 [R1+0x730], R4 ;  /* 0x0007300401007387 */ /* 0x0003e80000100a00 */
[----:B------:R3:W-:Y:S01]  /*1b1f0*/  STL.64 [R1+0x728], R2 ;  /* 0x0007280201007387 */ /* 0x0007e20000100a00 */
[----:B-1----:R-:W-:-:S04]  /*1b200*/  IMAD.WIDE R4, R89, 0x4, R12 ;  /* 0x0000000459047825 */ /* 0x002fc800078e020c */
[----:B---3--:R-:W-:-:S04]  /*1b210*/  IMAD.WIDE R2, R89, 0x4, R162 ;  /* 0x0000000459027825 */ /* 0x008fc800078e02a2 */
[----:B----4-:R-:W-:-:S05]  /*1b220*/  IMAD.WIDE R6, R89, 0x4, R14 ;  /* 0x0000000459067825 */ /* 0x010fca00078e020e */
[----:B------:R1:W-:Y:S04]  /*1b230*/  STL.64 [R1+0x720], R6 ;  /* 0x0007200601007387 */ /* 0x0003e80000100a00 */
[----:B------:R3:W-:Y:S04]  /*1b240*/  STL.64 [R1+0x718], R4 ;  /* 0x0007180401007387 */ /* 0x0007e80000100a00 */
[----:B------:R4:W-:Y:S01]  /*1b250*/  STL.64 [R1+0x710], R2 ;  /* 0x0007100201007387 */ /* 0x0009e20000100a00 */
[----:B-1----:R-:W-:-:S04]  /*1b260*/  IMAD.WIDE R6, R89, 0x4, R164 ;  /* 0x0000000459067825 */ /* 0x002fc800078e02a4 */
[C---:B---3--:R-:W-:Y:S01]  /*1b270*/  IMAD.WIDE R4, R89.reuse, 0x4, R166 ;  /* 0x0000000459047825 */ /* 0x048fe200078e02a6 */
[----:B------:R1:W-:Y:S03]  /*1b280*/  STL.64 [R1+0x708], R6 ;  /* 0x0007080601007387 */ /* 0x0003e60000100a00 */
[C---:B----4-:R-:W-:Y:S01]  /*1b290*/  IMAD.WIDE R2, R89.reuse, 0x4, R168 ;  /* 0x0000000459027825 */ /* 0x050fe200078e02a8 */
[----:B------:R3:W-:Y:S04]  /*1b2a0*/  STL.64 [R1+0x700], R4 ;  /* 0x0007000401007387 */ /* 0x0007e80000100a00 */
[----:B------:R2:W-:Y:S01]  /*1b2b0*/  STL.64 [R1+0x6f8], R2 ;  /* 0x0006f80201007387 */ /* 0x0005e20000100a00 */
[----:B-1----:R-:W-:-:S04]  /*1b2c0*/  IMAD.WIDE R6, R89, 0x4, R170 ;  /* 0x0000000459067825 */ /* 0x002fc800078e02aa */
[C---:B---3--:R-:W-:Y:S01]  /*1b2d0*/  IMAD.WIDE R4, R89.reuse, 0x4, R172 ;  /* 0x0000000459047825 */ /* 0x048fe200078e02ac */
[----:B------:R1:W-:Y:S03]  /*1b2e0*/  STL.64 [R1+0x6f0], R6 ;  /* 0x0006f00601007387 */ /* 0x0003e60000100a00 */
[C---:B--2---:R-:W-:Y:S01]  /*1b2f0*/  IMAD.WIDE R2, R89.reuse, 0x4, R174 ;  /* 0x0000000459027825 */ /* 0x044fe200078e02ae */
[----:B------:R2:W-:Y:S04]  /*1b300*/  STL.64 [R1+0x6e8], R4 ;  /* 0x0006e80401007387 */ /* 0x0005e80000100a00 */
[----:B------:R3:W-:Y:S01]  /*1b310*/  STL.64 [R1+0x6e0], R2 ;  /* 0x0006e00201007387 */ /* 0x0007e20000100a00 */
[----:B-1----:R-:W-:-:S04]  /*1b320*/  IMAD.WIDE R6, R89, 0x4, R176 ;  /* 0x0000000459067825 */ /* 0x002fc800078e02b0 */
[C---:B--2---:R-:W-:Y:S01]  /*1b330*/  IMAD.WIDE R4, R89.reuse, 0x4, R178 ;  /* 0x0000000459047825 */ /* 0x044fe200078e02b2 */
[----:B------:R1:W-:Y:S03]  /*1b340*/  STL.64 [R1+0x6d8], R6 ;  /* 0x0006d80601007387 */ /* 0x0003e60000100a00 */
[C---:B---3--:R-:W-:Y:S01]  /*1b350*/  IMAD.WIDE R2, R89.reuse, 0x4, R180 ;  /* 0x0000000459027825 */ /* 0x048fe200078e02b4 */
        /* <DEDUP_REMOVED lines=36> */
[----:B------:R-:W-:Y:S04]  /*1b5a0*/  STL.64 [R1+0x78], R4 ;  /* 0x0000780401007387 */ /* 0x000fe80000100a00 */
[----:B------:R-:W-:Y:S01]  /*1b5b0*/  STL.64 [R1+0x68], R2 ;  /* 0x0000680201007387 */ /* 0x000fe20000100a00 */
[----:B-1----:R-:W-:-:S05]  /*1b5c0*/  IMAD.WIDE R6, R89, 0x4, R218 ;  /* 0x0000000459067825 */ /* 0x002fca00078e02da */
[----:B------:R1:W-:Y:S04]  /*1b5d0*/  STL.64 [R1+0x58], R6 ;  /* 0x0000580601007387 */ /* 0x0003e80000100a00 */
[----:B-1----:R-:W2:Y:S01]  /*1b5e0*/  LDL.LU.64 R6, [R1+0x178] ;  /* 0x0001780001067983 */ /* 0x002ea20000300a00 */
[----:B------:R-:W-:Y:S02]  /*1b5f0*/  ISETP.GE.AND P6, PT, R252, UR5, PT ;  /* 0x00000005fc007c0c */ /* 0x000fe4000bfc6270 */
[----:B------:R-:W1:Y:S02]  /*1b600*/  S2R R252, SR_TID.X ;  /* 0x0000000000fc7919 */ /* 0x000e640000002100 */
[----:B------:R-:W-:Y:S02]  /*1b610*/  SEL R92, RZ, 0x4, P6 ;  /* 0x00000004ff5c7807 */ /* 0x000fe40003000000 */
[----:B-1----:R-:W-:-:S04]  /*1b620*/  SHF.R.U32.HI R252, RZ, 0x6, R252 ;  /* 0x00000006fffc7819 */ /* 0x002fc800000116fc */
[----:B------:R-:W-:-:S04]  /*1b630*/  SGXT.U32 R252, R252, 0x1 ;  /* 0x00000001fcfc781a */ /* 0x000fc80000000000 */
[----:B------:R-:W-:-:S04]  /*1b640*/  LOP3.LUT R252, R252, 0x2, RZ, 0xfc, !PT ;  /* 0x00000002fcfc7812 */ /* 0x000fc800078efcff */
[----:B------:R-:W-:Y:S02]  /*1b650*/  ISETP.GE.AND P6, PT, R252, UR5, PT ;  /* 0x00000005fc007c0c */ /* 0x000fe4000bfc6270 */
[----:B------:R-:W1:Y:S02]  /*1b660*/  S2R R252, SR_TID.X ;  /* 0x0000000000fc7919 */ /* 0x000e640000002100 */
[----:B-1----:R-:W-:-:S04]  /*1b670*/  SHF.R.U32.HI R252, RZ, 0x6, R252 ;  /* 0x00000006fffc7819 */ /* 0x002fc800000116fc */
[----:B------:R-:W-:-:S04]  /*1b680*/  SGXT.U32 R252, R252, 0x1 ;  /* 0x00000001fcfc781a */ /* 0x000fc80000000000 */
[----:B------:R-:W-:-:S04]  /*1b690*/  LOP3.LUT R252, R252, 0x20, RZ, 0xfc, !PT ;  /* 0x00000020fcfc7812 */ /* 0x000fc800078efcff */
[----:B------:R-:W-:Y:S02]  /*1b6a0*/  ISETP.GE.AND P3, PT, R252, UR5, PT ;  /* 0x00000005fc007c0c */ /* 0x000fe4000bf66270 */
[----:B------:R-:W1:Y:S01]  /*1b6b0*/  S2R R252, SR_TID.X ;  /* 0x0000000000fc7919 */ /* 0x000e620000002100 */
[----:B------:R-:W-:-:S04]  /*1b6c0*/  IMAD.WIDE R4, R89, 0x4, R220 ;  /* 0x0000000459047825 */ /* 0x000fc800078e02dc */
[C---:B------:R-:W-:Y:S01]  /*1b6d0*/  IMAD.WIDE R2, R89.reuse, 0x4, R222 ;  /* 0x0000000459027825 */ /* 0x040fe200078e02de */
[----:B------:R3:W-:Y:S03]  /*1b6e0*/  STL.64 [R1+0x48], R4 ;  /* 0x0000480401007387 */ /* 0x0007e60000100a00 */
[C---:B------:R-:W-:Y:S01]  /*1b6f0*/  IMAD.WIDE R8, R89.reuse, 0x4, R226 ;  /* 0x0000000459087825 */ /* 0x040fe200078e02e2 */
[----:B------:R4:W-:Y:S03]  /*1b700*/  STL.64 [R1+0x38], R2 ;  /* 0x0000380201007387 */ /* 0x0009e60000100a00 */
[----:B---3--:R-:W-:Y:S01]  /*1b710*/  IMAD.WIDE R4, R89, 0x4, R224 ;  /* 0x0000000459047825 */ /* 0x008fe200078e02e0 */
[----:B----4-:R-:W3:Y:S01]  /*1b720*/  LDL.LU.64 R2, [R1+0x180] ;  /* 0x0001800001027983 */ /* 0x010ee20000300a00 */
[----:B-1----:R-:W-:-:S04]  /*1b730*/  SHF.R.U32.HI R155, RZ, 0x6, R252 ;  /* 0x00000006ff9b7819 */ /* 0x002fc800000116fc */
[----:B------:R-:W-:Y:S01]  /*1b740*/  SGXT.U32 R155, R155, 0x1 ;  /* 0x000000019b9b781a */ /* 0x000fe20000000000 */
[----:B------:R1:W-:Y:S03]  /*1b750*/  STL.64 [R1+0x28], R4 ;  /* 0x0000280401007387 */ /* 0x0003e60000100a00 */
[----:B------:R-:W-:Y:S01]  /*1b760*/  LOP3.LUT R155, R155, 0x22, RZ, 0xfc, !PT ;  /* 0x000000229b9b7812 */ /* 0x000fe200078efcff */
[----:B------:R-:W-:Y:S03]  /*1b770*/  STL.64 [R1+0x18], R8 ;  /* 0x0000180801007387 */ /* 0x000fe60000100a00 */
[----:B------:R-:W-:Y:S01]  /*1b780*/  ISETP.GE.AND P4, PT, R155, UR5, PT ;  /* 0x000000059b007c0c */ /* 0x000fe2000bf86270 */
[----:B------:R-:W4:Y:S01]  /*1b790*/  LDL.LU.64 R152, [R1+0x188] ;  /* 0x0001880001987983 */ /* 0x000f220000300a00 */
[----:B-1----:R-:W-:-:S03]  /*1b7a0*/  IMAD.WIDE R4, R89, 0x4, R228 ;  /* 0x0000000459047825 */ /* 0x002fc600078e02e4 */
[----:B------:R-:W4:Y:S04]  /*1b7b0*/  LDL.LU.64 R154, [R1+0x190] ;  /* 0x00019000019a7983 */ /* 0x000f280000300a00 */
[----:B------:R1:W-:Y:S01]  /*1b7c0*/  STL.64 [R1+0x8], R4 ;  /* 0x0000080401007387 */ /* 0x0003e20000100a00 */
[----:B------:R-:W-:-:S03]  /*1b7d0*/  IMAD.WIDE R228, R89, 0x4, R230 ;  /* 0x0000000459e47825 */ /* 0x000fc600078e02e6 */
[----:B-1----:R-:W4:Y:S04]  /*1b7e0*/  LDL.LU.64 R4, [R1+0x198] ;  /* 0x0001980001047983 */ /* 0x002f280000300a00 */
[----:B------:R-:W4:Y:S04]  /*1b7f0*/  LDL.LU.64 R10, [R1+0x1a0] ;  /* 0x0001a000010a7983 */ /* 0x000f280000300a00 */
[----:B------:R-:W4:Y:S04]  /*1b800*/  LDL.LU.64 R168, [R1+0x1a8] ;  /* 0x0001a80001a87983 */ /* 0x000f280000300a00 */
[----:B------:R-:W4:Y:S04]  /*1b810*/  LDL.LU.64 R156, [R1+0x1b0] ;  /* 0x0001b000019c7983 */ /* 0x000f280000300a00 */
[----:B------:R-:W4:Y:S04]  /*1b820*/  LDL.LU.64 R166, [R1+0x1b8] ;  /* 0x0001b80001a67983 */ /* 0x000f280000300a00 */
[----:B------:R-:W4:Y:S01]  /*1b830*/  LDL.LU.64 R158, [R1+0x1c0] ;  /* 0x0001c000019e7983 */ /* 0x000f220000300a00 */
[----:B------:R-:W-:-:S03]  /*1b840*/  IMAD.WIDE R224, R89, 0x4, R234 ;  /* 0x0000000459e07825 */ /* 0x000fc600078e02ea */
[----:B------:R-:W4:Y:S01]  /*1b850*/  LDL.LU.64 R164, [R1+0x1c8] ;  /* 0x0001c80001a47983 */ /* 0x000f220000300a00 */
[----:B------:R-:W-:-:S03]  /*1b860*/  IMAD.WIDE R236, R89, 0x4, R236 ;  /* 0x0000000459ec7825 */ /* 0x000fc600078e02ec */
[----:B------:R-:W4:Y:S01]  /*1b870*/  LDL.LU.64 R160, [R1+0x1d0] ;  /* 0x0001d00001a07983 */ /* 0x000f220000300a00 */
[----:B------:R-:W-:-:S03]  /*1b880*/  IMAD.WIDE R222, R89, 0x4, R238 ;  /* 0x0000000459de7825 */ /* 0x000fc600078e02ee */
[----:B------:R-:W4:Y:S01]  /*1b890*/  LDL.LU.64 R162, [R1+0x1d8] ;  /* 0x0001d80001a27983 */ /* 0x000f220000300a00 */
[----:B------:R-:W-:-:S03]  /*1b8a0*/  IMAD.WIDE R240, R89, 0x4, R240 ;  /* 0x0000000459f07825 */ /* 0x000fc600078e02f0 */
[----:B------:R-:W4:Y:S04]  /*1b8b0*/  LDL.LU.64 R250, [R1+0x1e0] ;  /* 0x0001e00001fa7983 */ /* 0x000f280000300a00 */
[----:B------:R-:W4:Y:S04]  /*1b8c0*/  LDL.LU.64 R12, [R1+0x1e8] ;  /* 0x0001e800010c7983 */ /* 0x000f280000300a00 */
[----:B------:R-:W4:Y:S04]  /*1b8d0*/  LDL.LU.64 R8, [R1+0x1f0] ;  /* 0x0001f00001087983 */ /* 0x000f280000300a00 */
[----:B------:R-:W-:Y:S04]  /*1b8e0*/  STL.64 [R1+0xff0], R228 ;  /* 0x000ff0e401007387 */ /* 0x000fe80000100a00 */
[----:B------:R-:W-:Y:S04]  /*1b8f0*/  STL.64 [R1+0xfc0], R232 ;  /* 0x000fc0e801007387 */ /* 0x000fe80000100a00 */
[----:B------:R-:W-:Y:S04]  /*1b900*/  STL.64 [R1+0xf90], R224 ;  /* 0x000f90e001007387 */ /* 0x000fe80000100a00 */
[----:B------:R1:W-:Y:S04]  /*1b910*/  STL.64 [R1+0xf60], R236 ;  /* 0x000f60ec01007387 */ /* 0x0003e80000100a00 */
[----:B------:R-:W-:Y:S04]  /*1b920*/  STL.64 [R1+0x10d8], R222 ;  /* 0x0010d8de01007387 */ /* 0x000fe80000100a00 */
[----:B------:R-:W-:Y:S04]  /*1b930*/  STL.64 [R1+0x1080], R240 ;  /* 0x001080f001007387 */ /* 0x000fe80000100a00 */
[----:B------:R-:W4:Y:S01]  /*1b940*/  LDL.LU.64 R14, [R1+0x1f8] ;  /* 0x0001f800010e7983 */ /* 0x000f220000300a00 */
[----:B--2---:R-:W-:-:S03]  /*1b950*/  IMAD.WIDE R36, R89, 0x4, R6 ;  /* 0x0000000459247825 */ /* 0x004fc600078e0206 */
[----:B------:R-:W2:Y:S04]  /*1b960*/  LDL.LU.64 R6, [R1+0x200] ;  /* 0x0002000001067983 */ /* 0x000ea80000300a00 */
[----:B------:R-:W2:Y:S01]  /*1b970*/  LDL.LU.64 R16, [R1+0x208] ;  /* 0x0002080001107983 */ /* 0x000ea20000300a00 */
[----:B---3--:R-:W-:-:S03]  /*1b980*/  IMAD.WIDE R38, R89, 0x4, R2 ;  /* 0x0000000459267825 */ /* 0x008fc600078e0202 */
[----:B------:R-:W3:Y:S04]  /*1b990*/  LDL.LU.64 R2, [R1+0x210] ;  /* 0x0002100001027983 */ /* 0x000ee80000300a00 */
[----:B------:R-:W3:Y:S01]  /*1b9a0*/  LDL.LU.64 R18, [R1+0x218] ;  /* 0x0002180001127983 */ /* 0x000ee20000300a00 */
[----:B----4-:R-:W-:-:S03]  /*1b9b0*/  IMAD.WIDE R40, R89, 0x4, R152 ;  /* 0x0000000459287825 */ /* 0x010fc600078e0298 */
[----:B------:R-:W4:Y:S01]  /*1b9c0*/  LDL.LU.64 R152, [R1+0x220] ;  /* 0x0002200001987983 */ /* 0x000f220000300a00 */
[----:B------:R-:W-:-:S03]  /*1b9d0*/  IMAD.WIDE R42, R89, 0x4, R154 ;  /* 0x00000004592a7825 */ /* 0x000fc600078e029a */
[----:B------:R-:W4:Y:S04]  /*1b9e0*/  LDL.LU.64 R20, [R1+0x228] ;  /* 0x0002280001147983 */ /* 0x000f280000300a00 */
[----:B------:R-:W4:Y:S01]  /*1b9f0*/  LDL.LU.64 R154, [R1+0x230] ;  /* 0x00023000019a7983 */ /* 0x000f220000300a00 */
[----:B------:R-:W-:-:S03]  /*1ba00*/  IMAD.WIDE R44, R89, 0x4, R4 ;  /* 0x00000004592c7825 */ /* 0x000fc600078e0204 */
[----:B------:R-:W4:Y:S01]  /*1ba10*/  LDL.LU.64 R4, [R1+0x238] ;  /* 0x0002380001047983 */ /* 0x000f220000300a00 */
[----:B------:R-:W-:-:S03]  /*1ba20*/  IMAD.WIDE R46, R89, 0x4, R10 ;  /* 0x00000004592e7825 */ /* 0x000fc600078e020a */
        /* <DEDUP_REMOVED lines=12> */
[----:B--2---:R-:W-:-:S03]  /*1baf0*/  IMAD.WIDE R70, R89, 0x4, R6 ;  /* 0x0000000459467825 */ /* 0x004fc600078e0206 */
[----:B------:R-:W2:Y:S01]  /*1bb00*/  LDL.LU.64 R6, [R1+0x278] ;  /* 0x0002780001067983 */ /* 0x000ea20000300a00 */
[----:B------:R-:W-:-:S04]  /*1bb10*/  SEL R92, R92, RZ, P5 ;  /* 0x000000ff5c5c7207 */ /* 0x000fc80002800000 */
[----:B------:R-:W-:Y:S02]  /*1bb20*/  ISETP.NE.U32.AND P0, PT, R92, RZ, PT ;  /* 0x000000ff5c00720c */ /* 0x000fe40003f05070 */
[----:B------:R-:W-:Y:S02]  /*1bb30*/  SEL R92, RZ, 0x4, P6 ;  /* 0x00000004ff5c7807 */ /* 0x000fe40003000000 */
[----:B------:R-:W-:Y:S02]  /*1bb40*/  SEL R90, RZ, 0x4, P3 ;  /* 0x00000004ff5a7807 */ /* 0x000fe40001800000 */
[----:B------:R-:W-:Y:S01]  /*1bb50*/  SEL R92, R92, RZ, P5 ;  /* 0x000000ff5c5c7207 */ /* 0x000fe20002800000 */
[----:B------:R-:W-:Y:S01]  /*1bb60*/  IMAD.WIDE R48, R89, 0x4, R168 ;  /* 0x0000000459307825 */ /* 0x000fe200078e02a8 */
[----:B------:R-:W-:Y:S02]  /*1bb70*/  SEL R88, R90, RZ, P5 ;  /* 0x000000ff5a587207 */ /* 0x000fe40002800000 */
[----:B------:R-:W-:Y:S01]  /*1bb80*/  ISETP.NE.U32.AND P6, PT, R93, RZ, PT ;  /* 0x000000ff5d00720c */ /* 0x000fe20003fc5070 */
[----:B------:R-:W-:Y:S01]  /*1bb90*/  IMAD.WIDE R52, R89, 0x4, R166 ;  /* 0x0000000459347825 */ /* 0x000fe200078e02a6 */
[----:B------:R-:W-:-:S03]  /*1bba0*/  ISETP.NE.U32.AND P3, PT, R92, RZ, PT ;  /* 0x000000ff5c00720c */ /* 0x000fc60003f65070 */
[----:B------:R-:W-:-:S04]  /*1bbb0*/  IMAD.WIDE R56, R89, 0x4, R164 ;  /* 0x0000000459387825 */ /* 0x000fc800078e02a4 */
[----:B------:R-:W-:-:S04]  /*1bbc0*/  IMAD.WIDE R60, R89, 0x4, R162 ;  /* 0x00000004593c7825 */ /* 0x000fc800078e02a2 */
[----:B------:R-:W-:-:S04]  /*1bbd0*/  IMAD.WIDE R64, R89, 0x4, R12 ;  /* 0x0000000459407825 */ /* 0x000fc800078e020c */
[----:B------:R-:W-:-:S04]  /*1bbe0*/  IMAD.WIDE R68, R89, 0x4, R14 ;  /* 0x0000000459447825 */ /* 0x000fc800078e020e */
[----:B------:R-:W-:-:S04]  /*1bbf0*/  IMAD.WIDE R72, R89, 0x4, R16 ;  /* 0x0000000459487825 */ /* 0x000fc800078e0210 */
[C---:B---3--:R-:W-:Y:S02]  /*1bc00*/  IMAD.WIDE R74, R89.reuse, 0x4, R2 ;  /* 0x00000004594a7825 */ /* 0x048fe400078e0202 */
[----:B------:R-:W3:Y:S02]  /*1bc10*/  LDL.LU.64 R2, [R1+0x280] ;  /* 0x0002800001027983 */ /* 0x000ee40000300a00 */
[C---:B----4-:R-:W-:Y:S02]  /*1bc20*/  IMAD.WIDE R78, R89.reuse, 0x4, R152 ;  /* 0x00000004594e7825 */ /* 0x050fe400078e0298 */
[----:B------:R-:W4:Y:S02]  /*1bc30*/  LDL.LU.64 R152, [R1+0x288] ;  /* 0x0002880001987983 */ /* 0x000f240000300a00 */
[C---:B------:R-:W-:Y:S02]  /*1bc40*/  IMAD.WIDE R82, R89.reuse, 0x4, R154 ;  /* 0x0000000459527825 */ /* 0x040fe400078e029a */
[----:B------:R-:W4:Y:S02]  /*1bc50*/  LDL.LU.64 R154, [R1+0x290] ;  /* 0x00029000019a7983 */ /* 0x000f240000300a00 */
[----:B------:R-:W-:-:S02]  /*1bc60*/  IMAD.WIDE R84, R89, 0x4, R4 ;  /* 0x0000000459547825 */ /* 0x000fc400078e0204 */
        /* <DEDUP_REMOVED lines=18> */
[----:B------:R-:W4:Y:S04]  /*1bd90*/  LDL.LU.64 R8, [R1+0x2f8] ;  /* 0x0002f80001087983 */ /* 0x000f280000300a00 */
[----:B------:R-:W4:Y:S01]  /*1bda0*/  LDL.LU.64 R16, [R1+0x300] ;  /* 0x0003000001107983 */ /* 0x000f220000300a00 */
[----:B--2---:R-:W-:-:S03]  /*1bdb0*/  IMAD.WIDE R102, R89, 0x4, R6 ;  /* 0x0000000459667825 */ /* 0x004fc600078e0206 */
[----:B------:R-:W2:Y:S01]  /*1bdc0*/  LDL.LU.64 R6, [R1+0x308] ;  /* 0x0003080001067983 */ /* 0x000ea20000300a00 */
[----:B------:R-:W-:-:S03]  /*1bdd0*/  IMAD.WIDE R76, R89, 0x4, R18 ;  /* 0x00000004594c7825 */ /* 0x000fc600078e0212 */
[----:B------:R-:W2:Y:S01]  /*1bde0*/  LDL.LU.64 R18, [R1+0x310] ;  /* 0x0003100001127983 */ /* 0x000ea20000300a00 */
[----:B------:R-:W-:-:S03]  /*1bdf0*/  IMAD.WIDE R80, R89, 0x4, R20 ;  /* 0x0000000459507825 */ /* 0x000fc600078e0214 */
[----:B------:R-:W2:Y:S01]  /*1be00*/  LDL.LU.64 R20, [R1+0x318] ;  /* 0x0003180001147983 */ /* 0x000ea20000300a00 */
[----:B------:R-:W-:-:S03]  /*1be10*/  IMAD.WIDE R86, R89, 0x4, R22 ;  /* 0x0000000459567825 */ /* 0x000fc600078e0216 */
[----:B------:R-:W2:Y:S01]  /*1be20*/  LDL.LU.64 R22, [R1+0x320] ;  /* 0x0003200001167983 */ /* 0x000ea20000300a00 */
[----:B---3--:R-:W-:-:S03]  /*1be30*/  IMAD.WIDE R104, R89, 0x4, R2 ;  /* 0x0000000459687825 */ /* 0x008fc600078e0202 */
[----:B------:R-:W3:Y:S01]  /*1be40*/  LDL.LU.64 R2, [R1+0x328] ;  /* 0x0003280001027983 */ /* 0x000ee20000300a00 */
[----:B----4-:R-:W-:-:S03]  /*1be50*/  IMAD.WIDE R106, R89, 0x4, R152 ;  /* 0x00000004596a7825 */ /* 0x010fc600078e0298 */
        /* <DEDUP_REMOVED lines=17> */
[----:B------:R-:W-:-:S04]  /*1bf70*/  IMAD.WIDE R132, R89, 0x4, R14 ;  /* 0x0000000459847825 */ /* 0x000fc800078e020e */
[C---:B--2---:R-:W-:Y:S02]  /*1bf80*/  IMAD.WIDE R138, R89.reuse, 0x4, R6 ;  /* 0x00000004598a7825 */ /* 0x044fe400078e0206 */
[----:B------:R-:W2:Y:S04]  /*1bf90*/  LDL.LU.64 R6, [R1+0x378] ;  /* 0x0003780001067983 */ /* 0x000ea80000300a00 */
[----:B------:R-:W2:Y:S01]  /*1bfa0*/  LDL.LU.64 R14, [R1+0x380] ;  /* 0x00038000010e7983 */ /* 0x000ea20000300a00 */
[----:B------:R-:W-:-:S03]  /*1bfb0*/  IMAD.WIDE R136, R89, 0x4, R16 ;  /* 0x0000000459887825 */ /* 0x000fc600078e0210 */
[----:B------:R-:W2:Y:S01]  /*1bfc0*/  LDL.LU.64 R16, [R1+0x388] ;  /* 0x0003880001107983 */ /* 0x000ea20000300a00 */
[----:B------:R-:W-:-:S03]  /*1bfd0*/  IMAD.WIDE R140, R89, 0x4, R18 ;  /* 0x00000004598c7825 */ /* 0x000fc600078e0212 */
[----:B------:R-:W2:Y:S01]  /*1bfe0*/  LDL.LU.64 R18, [R1+0x390] ;  /* 0x0003900001127983 */ /* 0x000ea20000300a00 */
[----:B------:R-:W-:-:S03]  /*1bff0*/  IMAD.WIDE R142, R89, 0x4, R20 ;  /* 0x00000004598e7825 */ /* 0x000fc600078e0214 */
[----:B------:R-:W2:Y:S01]  /*1c000*/  LDL.LU.64 R20, [R1+0x398] ;  /* 0x0003980001147983 */ /* 0x000ea20000300a00 */
[----:B------:R-:W-:-:S04]  /*1c010*/  IMAD.WIDE R124, R89, 0x4, R162 ;  /* 0x00000004597c7825 */ /* 0x000fc800078e02a2 */
[----:B------:R-:W-:-:S04]  /*1c020*/  IMAD.WIDE R144, R89, 0x4, R22 ;  /* 0x0000000459907825 */ /* 0x000fc800078e0216 */
[----:B------:R-:W-:-:S04]  /*1c030*/  IMAD.WIDE R120, R89, 0x4, R164 ;  /* 0x0000000459787825 */ /* 0x000fc800078e02a4 */
[----:B------:R-:W-:-:S04]  /*1c040*/  IMAD.WIDE R116, R89, 0x4, R166 ;  /* 0x0000000459747825 */ /* 0x000fc800078e02a6 */
[----:B------:R-:W-:-:S04]  /*1c050*/  IMAD.WIDE R112, R89, 0x4, R168 ;  /* 0x0000000459707825 */ /* 0x000fc800078e02a8 */
[----:B---3--:R-:W-:-:S04]  /*1c060*/  IMAD.WIDE R146, R89, 0x4, R2 ;  /* 0x0000000459927825 */ /* 0x008fc800078e0202 */
[----:B----4-:R-:W-:-:S04]  /*1c070*/  IMAD.WIDE R148, R89, 0x4, R152 ;  /* 0x0000000459947825 */ /* 0x010fc800078e0298 */
[----:B------:R-:W-:-:S04]  /*1c080*/  IMAD.WIDE R150, R89, 0x4, R154 ;  /* 0x0000000459967825 */ /* 0x000fc800078e029a */
[----:B------:R-:W-:-:S05]  /*1c090*/  IMAD.WIDE R152, R89, 0x4, R4 ;  /* 0x0000000459987825 */ /* 0x000fca00078e0204 */
[----:B------:R-:W-:Y:S01]  /*1c0a0*/  STL.64 [R1+0x1020], R152 ;  /* 0x0010209801007387 */ /* 0x000fe20000100a00 */
[----:B------:R-:W-:-:S03]  /*1c0b0*/  IMAD.WIDE R154, R89, 0x4, R10 ;  /* 0x00000004599a7825 */ /* 0x000fc600078e020a */
[----:B------:R-:W3:Y:S04]  /*1c0c0*/  LDL.LU.64 R2, [R1+0x3a0] ;  /* 0x0003a00001027983 */ /* 0x000ee80000300a00 */
[----:B------:R-:W-:Y:S01]  /*1c0d0*/  STL.64 [R1+0xff8], R154 ;  /* 0x000ff89a01007387 */ /* 0x000fe20000100a00 */
[----:B------:R-:W-:-:S03]  /*1c0e0*/  IMAD.WIDE R156, R89, 0x4, R156 ;  /* 0x00000004599c7825 */ /* 0x000fc600078e029c */
[----:B------:R-:W4:Y:S04]  /*1c0f0*/  LDL.LU.64 R10, [R1+0x3a8] ;  /* 0x0003a800010a7983 */ /* 0x000f280000300a00 */
        /* <DEDUP_REMOVED lines=13> */
[----:B--2---:R-:W-:-:S03]  /*1c1d0*/  IMAD.WIDE R166, R89, 0x4, R6 ;  /* 0x0000000459a67825 */ /* 0x004fc600078e0206 */
[----:B------:R-:W2:Y:S01]  /*1c1e0*/  LDL.LU.64 R6, [R1+0x3d0] ;  /* 0x0003d00001067983 */ /* 0x000ea20000300a00 */
[----:B------:R-:W-:-:S03]  /*1c1f0*/  IMAD.WIDE R168, R89, 0x4, R14 ;  /* 0x0000000459a87825 */ /* 0x000fc600078e020e */
[----:B------:R-:W-:Y:S04]  /*1c200*/  STL.64 [R1+0x1050], R166 ;  /* 0x001050a601007387 */ /* 0x000fe80000100a00 */
[----:B------:R-:W2:Y:S01]  /*1c210*/  LDL.LU.64 R14, [R1+0x3d8] ;  /* 0x0003d800010e7983 */ /* 0x000ea20000300a00 */
[----:B------:R-:W-:-:S04]  /*1c220*/  IMAD.WIDE R170, R89, 0x4, R16 ;  /* 0x0000000459aa7825 */ /* 0x000fc800078e0210 */
[C---:B------:R-:W-:Y:S01]  /*1c230*/  IMAD.WIDE R172, R89.reuse, 0x4, R18 ;  /* 0x0000000459ac7825 */ /* 0x040fe200078e0212 */
[----:B------:R-:W-:Y:S03]  /*1c240*/  STL.64 [R1+0x1028], R168 ;  /* 0x001028a801007387 */ /* 0x000fe60000100a00 */
[C---:B------:R-:W-:Y:S01]  /*1c250*/  IMAD.WIDE R174, R89.reuse, 0x4, R20 ;  /* 0x0000000459ae7825 */ /* 0x040fe200078e0214 */
[----:B------:R-:W-:Y:S04]  /*1c260*/  STL.64 [R1+0x1000], R170 ;  /* 0x001000aa01007387 */ /* 0x000fe80000100a00 */
[----:B------:R-:W2:Y:S04]  /*1c270*/  LDL.LU.64 R16, [R1+0x3e8] ;  /* 0x0003e80001107983 */ /* 0x000ea80000300a00 */
[----:B------:R-:W-:Y:S04]  /*1c280*/  STL.64 [R1+0xfd0], R172 ;  /* 0x000fd0ac01007387 */ /* 0x000fe80000100a00 */
[----:B------:R-:W2:Y:S04]  /*1c290*/  LDL.LU.64 R18, [R1+0x3f0] ;  /* 0x0003f00001127983 */ /* 0x000ea80000300a00 */
[----:B------:R-:W-:Y:S01]  /*1c2a0*/  STL.64 [R1+0xfa0], R174 ;  /* 0x000fa0ae01007387 */ /* 0x000fe20000100a00 */
[----:B------:R-:W-:-:S04]  /*1c2b0*/  IMAD.WIDE R192, R89, 0x4, R248 ;  /* 0x0000000459c07825 */ /* 0x000fc800078e02f8 */
[C---:B---3--:R-:W-:Y:S02]  /*1c2c0*/  IMAD.WIDE R176, R89.reuse, 0x4, R2 ;  /* 0x0000000459b07825 */ /* 0x048fe400078e0202 */
[----:B------:R-:W3:Y:S02]  /*1c2d0*/  LDL.LU.64 R2, [R1+0x3f8] ;  /* 0x0003f80001027983 */ /* 0x000ee40000300a00 */
[C---:B----4-:R-:W-:Y:S02]  /*1c2e0*/  IMAD.WIDE R178, R89.reuse, 0x4, R10 ;  /* 0x0000000459b27825 */ /* 0x050fe400078e020a */
[----:B------:R-:W-:Y:S04]  /*1c2f0*/  STL.64 [R1+0xf70], R176 ;  /* 0x000f70b001007387 */ /* 0x000fe80000100a00 */
[----:B------:R-:W4:Y:S01]  /*1c300*/  LDL.LU.64 R10, [R1+0x400] ;  /* 0x00040000010a7983 */ /* 0x000f220000300a00 */
[----:B------:R-:W-:-:S03]  /*1c310*/  IMAD.WIDE R180, R89, 0x4, R22 ;  /* 0x0000000459b47825 */ /* 0x000fc600078e0216 */
        /* <DEDUP_REMOVED lines=10> */
[----:B------:R-:W4:Y:S04]  /*1c3c0*/  LDL.LU.64 R250, [R1+0x420] ;  /* 0x0004200001fa7983 */ /* 0x000f280000300a00 */
[----:B------:R-:W-:Y:S04]  /*1c3d0*/  STL.64 [R1+0x1008], R186 ;  /* 0x001008ba01007387 */ /* 0x000fe80000100a00 */
[----:B------:R-:W4:Y:S01]  /*1c3e0*/  LDL.LU.64 R8, [R1+0x428] ;  /* 0x0004280001087983 */ /* 0x000f220000300a00 */
[----:B--2---:R-:W-:-:S03]  /*1c3f0*/  IMAD.WIDE R188, R89, 0x4, R6 ;  /* 0x0000000459bc7825 */ /* 0x004fc600078e0206 */
[----:B------:R-:W2:Y:S01]  /*1c400*/  LDL.LU.64 R6, [R1+0x430] ;  /* 0x0004300001067983 */ /* 0x000ea20000300a00 */
[----:B------:R-:W-:-:S03]  /*1c410*/  IMAD.WIDE R190, R89, 0x4, R14 ;  /* 0x0000000459be7825 */ /* 0x000fc600078e020e */
[----:B------:R-:W-:Y:S04]  /*1c420*/  STL.64 [R1+0xfd8], R188 ;  /* 0x000fd8bc01007387 */ /* 0x000fe80000100a00 */
[----:B------:R-:W-:Y:S04]  /*1c430*/  STL.64 [R1+0xfa8], R190 ;  /* 0x000fa8be01007387 */ /* 0x000fe80000100a00 */
[----:B------:R-:W2:Y:S01]  /*1c440*/  LDL.LU.64 R248, [R1+0x438] ;  /* 0x0004380001f87983 */ /* 0x000ea20000300a00 */
[----:B------:R-:W-:-:S03]  /*1c450*/  IMAD.WIDE R194, R89, 0x4, R16 ;  /* 0x0000000459c27825 */ /* 0x000fc600078e0210 */
[----:B------:R-:W-:Y:S04]  /*1c460*/  STL.64 [R1+0xf78], R192 ;  /* 0x000f78c001007387 */ /* 0x000fe80000100a00 */
[----:B------:R-:W-:Y:S01]  /*1c470*/  STL.64 [R1+0x10f0], R194 ;  /* 0x0010f0c201007387 */ /* 0x000fe20000100a00 */
[----:B------:R-:W-:-:S03]  /*1c480*/  IMAD.WIDE R196, R89, 0x4, R18 ;  /* 0x0000000459c47825 */ /* 0x000fc600078e0212 */
[----:B------:R-:W2:Y:S04]  /*1c490*/  LDL.LU.64 R18, [R1+0x440] ;  /* 0x0004400001127983 */ /* 0x000ea80000300a00 */
[----:B------:R-:W-:Y:S01]  /*1c4a0*/  STL.64 [R1+0x1098], R196 ;  /* 0x001098c401007387 */ /* 0x000fe20000100a00 */
[----:B---3--:R-:W-:-:S03]  /*1c4b0*/  IMAD.WIDE R198, R89, 0x4, R2 ;  /* 0x0000000459c67825 */ /* 0x008fc600078e0202 */
[----:B------:R-:W3:Y:S04]  /*1c4c0*/  LDL.LU.64 R2, [R1+0x448] ;  /* 0x0004480001027983 */ /* 0x000ee80000300a00 */
[----:B------:R-:W-:Y:S01]  /*1c4d0*/  STL.64 [R1+0x1060], R198 ;  /* 0x001060c601007387 */ /* 0x000fe20000100a00 */
[----:B----4-:R-:W-:-:S03]  /*1c4e0*/  IMAD.WIDE R200, R89, 0x4, R10 ;  /* 0x0000000459c87825 */ /* 0x010fc600078e020a */
        /* <DEDUP_REMOVED lines=15> */
[----:B------:R-:W-:Y:S04]  /*1c5e0*/  STL.64 [R1+0x10f8], R210 ;  /* 0x0010f8d201007387 */ /* 0x000fe80000100a00 */
[----:B------:R-:W4:Y:S01]  /*1c5f0*/  LDL.LU.64 R8, [R1+0x478] ;  /* 0x0004780001087983 */ /* 0x000f220000300a00 */
[----:B--2---:R-:W-:-:S03]  /*1c600*/  IMAD.WIDE R212, R89, 0x4, R6 ;  /* 0x0000000459d47825 */ /* 0x004fc600078e0206 */
[----:B------:R-:W2:Y:S04]  /*1c610*/  LDL.LU.64 R6, [R1+0x480] ;  /* 0x0004800001067983 */ /* 0x000ea80000300a00 */
[----:B------:R-:W-:Y:S04]  /*1c620*/  STL.64 [R1+0x10a0], R212 ;  /* 0x0010a0d401007387 */ /* 0x000fe80000100a00 */
[----:B------:R-:W2:Y:S04]  /*1c630*/  LDL.LU.64 R226, [R1+0x488] ;  /* 0x0004880001e27983 */ /* 0x000ea80000300a00 */
[----:B------:R-:W2:Y:S01]  /*1c640*/  LDL.LU.64 R218, [R1+0x490] ;  /* 0x0004900001da7983 */ /* 0x000ea20000300a00 */
[----:B------:R-:W-:-:S03]  /*1c650*/  IMAD.WIDE R214, R89, 0x4, R248 ;  /* 0x0000000459d67825 */ /* 0x000fc600078e02f8 */
[----:B------:R-:W2:Y:S01]  /*1c660*/  LDL.LU.64 R248, [R1+0x498] ;  /* 0x0004980001f87983 */ /* 0x000ea20000300a00 */
[----:B------:R-:W-:-:S03]  /*1c670*/  IMAD.WIDE R128, R89, 0x4, R12 ;  /* 0x0000000459807825 */ /* 0x000fc600078e020c */
[----:B------:R-:W-:Y:S04]  /*1c680*/  STL.64 [R1+0x1068], R214 ;  /* 0x001068d601007387 */ /* 0x000fe80000100a00 */
[----:B------:R-:W2:Y:S01]  /*1c690*/  LDL.LU.64 R216, [R1+0x4a8] ;  /* 0x0004a80001d87983 */ /* 0x000ea20000300a00 */
[----:B------:R-:W-:-:S05]  /*1c6a0*/  IMAD.WIDE R220, R89, 0x4, R18 ;  /* 0x0000000459dc7825 */ /* 0x000fca00078e0212 */
[----:B------:R-:W-:Y:S01]  /*1c6b0*/  STL.64 [R1+0x1048], R220 ;  /* 0x001048dc01007387 */ /* 0x000fe20000100a00 */
[----:B------:R-:W-:-:S04]  /*1c6c0*/  IMAD.WIDE R34, R89, 0x4, R246 ;  /* 0x0000000459227825 */ /* 0x000fc800078e02f6 */
[C---:B---3--:R-:W-:Y:S02]  /*1c6d0*/  IMAD.WIDE R12, R89.reuse, 0x4, R2 ;  /* 0x00000004590c7825 */ /* 0x048fe400078e0202 */
[----:B------:R-:W3:Y:S04]  /*1c6e0*/  LDL.LU.64 R2, [R1+0x4b0] ;  /* 0x0004b00001027983 */ /* 0x000ee80000300a00 */
[----:B------:R3:W-:Y:S01]  /*1c6f0*/  STL.64 [R1+0x1018], R12 ;  /* 0x0010180c01007387 */ /* 0x0007e20000100a00 */
[----:B----4-:R-:W-:-:S03]  /*1c700*/  IMAD.WIDE R14, R89, 0x4, R10 ;  /* 0x00000004590e7825 */ /* 0x010fc600078e020a */
[----:B------:R-:W4:Y:S04]  /*1c710*/  LDL.LU.64 R10, [R1+0x4b8] ;  /* 0x0004b800010a7983 */ /* 0x000f280000300a00 */
[----:B------:R-:W-:Y:S04]  /*1c720*/  STL.64 [R1+0x1070], R14 ;  /* 0x0010700e01007387 */ /* 0x000fe80000100a00 */
[----:B------:R-:W4:Y:S01]  /*1c730*/  LDL.LU.64 R230, [R1+0x4c0] ;  /* 0x0004c00001e67983 */ /* 0x000f220000300a00 */
[----:B------:R-:W-:-:S05]  /*1c740*/  IMAD.WIDE R16, R89, 0x4, R20 ;  /* 0x0000000459107825 */ /* 0x000fca00078e0214 */
        /* <DEDUP_REMOVED lines=8> */
[----:B-1----:R-:W4:Y:S04]  /*1c7d0*/  LDL.LU.64 R236, [R1+0x4e0] ;  /* 0x0004e00001ec7983 */ /* 0x002f280000300a00 */
[----:B------:R-:W4:Y:S04]  /*1c7e0*/  LDL.LU.64 R228, [R1+0x4e8] ;  /* 0x0004e80001e47983 */ /* 0x000f280000300a00 */
[----:B------:R-:W4:Y:S01]  /*1c7f0*/  LDL.LU.64 R250, [R1+0x4f0] ;  /* 0x0004f00001fa7983 */ /* 0x000f220000300a00 */
[----:B------:R-:W-:-:S03]  /*1c800*/  IMAD.WIDE R24, R89, 0x4, R8 ;  /* 0x0000000459187825 */ /* 0x000fc600078e0208 */
[----:B------:R-:W-:Y:S04]  /*1c810*/  STL.64 [R1+0x10b0], R22 ;  /* 0x0010b01601007387 */ /* 0x000fe80000100a00 */
[----:B------:R-:W4:Y:S01]  /*1c820*/  LDL.LU.64 R8, [R1+0x4f8] ;  /* 0x0004f80001087983 */ /* 0x000f220000300a00 */
[----:B--2---:R-:W-:-:S03]  /*1c830*/  IMAD.WIDE R26, R89, 0x4, R6 ;  /* 0x00000004591a7825 */ /* 0x004fc600078e0206 */
[----:B------:R-:W2:Y:S01]  /*1c840*/  LDL.LU.64 R6, [R1+0x500] ;  /* 0x0005000001067983 */ /* 0x000ea20000300a00 */
[----:B------:R-:W-:-:S03]  /*1c850*/  IMAD.WIDE R32, R89, 0x4, R248 ;  /* 0x0000000459207825 */ /* 0x000fc600078e02f8 */
[----:B------:R-:W2:Y:S04]  /*1c860*/  LDL.LU.64 R248, [R1+0x508] ;  /* 0x0005080001f87983 */ /* 0x000ea80000300a00 */
[----:B------:R-:W2:Y:S01]  /*1c870*/  LDL.LU.64 R246, [R1+0x1118] ;  /* 0x0011180001f67983 */ /* 0x000ea20000300a00 */
[----:B------:R-:W-:-:S03]  /*1c880*/  IMAD.WIDE R30, R89, 0x4, R218 ;  /* 0x00000004591e7825 */ /* 0x000fc600078e02da */
[----:B------:R-:W2:Y:S01]  /*1c890*/  LDL.LU.64 R224, [R1+0x510] ;  /* 0x0005100001e07983 */ /* 0x000ea20000300a00 */
[----:B------:R-:W-:-:S04]  /*1c8a0*/  IMAD.WIDE R216, R89, 0x4, R216 ;  /* 0x0000000459d87825 */ /* 0x000fc800078e02d8 */
[C---:B------:R-:W-:Y:S01]  /*1c8b0*/  IMAD.WIDE R28, R89.reuse, 0x4, R226 ;  /* 0x00000004591c7825 */ /* 0x040fe200078e02e2 */
[----:B------:R-:W-:Y:S03]  /*1c8c0*/  STL.64 [R1+0x1108], R216 ;  /* 0x001108d801007387 */ /* 0x000fe60000100a00 */
[C---:B---3--:R-:W-:Y:S02]  /*1c8d0*/  IMAD.WIDE R218, R89.reuse, 0x4, R2 ;  /* 0x0000000459da7825 */ /* 0x048fe400078e0202 */
[----:B------:R-:W3:Y:S04]  /*1c8e0*/  LDL.LU.64 R2, [R1+0x518] ;  /* 0x0005180001027983 */ /* 0x000ee80000300a00 */
[----:B------:R-:W-:Y:S01]  /*1c8f0*/  STL.64 [R1+0x10b8], R218 ;  /* 0x0010b8da01007387 */ /* 0x000fe20000100a00 */
[----:B----4-:R-:W-:-:S03]  /*1c900*/  IMAD.WIDE R226, R89, 0x4, R10 ;  /* 0x0000000459e27825 */ /* 0x010fc600078e020a */
[----:B------:R-:W4:Y:S04]  /*1c910*/  LDL.LU.64 R10, [R1+0x520] ;  /* 0x00052000010a7983 */ /* 0x000f280000300a00 */
[----:B------:R-:W-:Y:S01]  /*1c920*/  STL.64 [R1+0x10c0], R226 ;  /* 0x0010c0e201007387 */ /* 0x000fe20000100a00 */
[----:B------:R-:W-:-:S03]  /*1c930*/  IMAD.WIDE R230, R89, 0x4, R230 ;  /* 0x0000000459e67825 */ /* 0x000fc600078e02e6 */
[----:B------:R-:W4:Y:S04]  /*1c940*/  LDL.LU.64 R232, [R1+0x528] ;  /* 0x0005280001e87983 */ /* 0x000f280000300a00 */
[----:B------:R-:W-:Y:S01]  /*1c950*/  STL.64 [R1+0x10c8], R230 ;  /* 0x0010c8e601007387 */ /* 0x000fe20000100a00 */
[----:B------:R-:W-:-:S03]  /*1c960*/  IMAD.WIDE R234, R89, 0x4, R4 ;  /* 0x0000000459ea7825 */ /* 0x000fc600078e0204 */
[----:B------:R-:W4:Y:S04]  /*1c970*/  LDL.LU.64 R4, [R1+0x530] ;  /* 0x0005300001047983 */ /* 0x000f280000300a00 */
[----:B------:R1:W-:Y:S01]  /*1c980*/  STL.64 [R1+0x10d0], R234 ;  /* 0x0010d0ea01007387 */ /* 0x0003e20000100a00 */
[----:B------:R-:W-:-:S04]  /*1c990*/  IMAD.WIDE R12, R89, 0x4, R236 ;  /* 0x00000004590c7825 */ /* 0x000fc800078e02ec */
[----:B-1----:R-:W-:-:S04]  /*1c9a0*/  IMAD.WIDE R234, R89, 0x4, R228 ;  /* 0x0000000459ea7825 */ /* 0x002fc800078e02e4 */
[----:B------:R-:W-:-:S04]  /*1c9b0*/  IMAD.WIDE R18, R89, 0x4, R250 ;  /* 0x0000000459127825 */ /* 0x000fc800078e02fa */
[----:B------:R-:W-:-:S04]  /*1c9c0*/  IMAD.WIDE R220, R89, 0x4, R8 ;  /* 0x0000000459dc7825 */ /* 0x000fc800078e0208 */
[C---:B--2---:R-:W-:Y:S02]  /*1c9d0*/  IMAD.WIDE R14, R89.reuse, 0x4, R246 ;  /* 0x00000004590e7825 */ /* 0x044fe400078e02f6 */
[----:B------:R-:W2:Y:S04]  /*1c9e0*/  LDL.LU.64 R246, [R1+0x538] ;  /* 0x0005380001f67983 */ /* 0x000ea80000300a00 */
[----:B------:R-:W-:Y:S04]  /*1c9f0*/  STL.64 [R1], R14 ;  /* 0x0000000e01007387 */ /* 0x000fe80000100a00 */
[----:B------:R1:W-:Y:S04]  /*1ca00*/  STL.64 [R1+0x10], R12 ;  /* 0x0000100c01007387 */ /* 0x0003e80000100a00 */
[----:B------:R-:W2:Y:S04]  /*1ca10*/  LDL.LU.64 R152, [R1+0x540] ;  /* 0x0005400001987983 */ /* 0x000ea80000300a00 */
[----:B------:R-:W2:Y:S04]  /*1ca20*/  LDL.LU.64 R228, [R1+0x548] ;  /* 0x0005480001e47983 */ /* 0x000ea80000300a00 */
[----:B------:R-:W2:Y:S01]  /*1ca30*/  LDL.LU.64 R250, [R1+0x550] ;  /* 0x0005500001fa7983 */ /* 0x000ea20000300a00 */
[----:B-1----:R-:W-:-:S03]  /*1ca40*/  IMAD.WIDE R12, R89, 0x4, R6 ;  /* 0x00000004590c7825 */ /* 0x002fc600078e0206 */
[----:B------:R-:W2:Y:S04]  /*1ca50*/  LDL.LU.64 R8, [R1+0x558] ;  /* 0x0005580001087983 */ /* 0x000ea80000300a00 */
[----:B------:R-:W-:Y:S04]  /*1ca60*/  STL.64 [R1+0x20], R234 ;  /* 0x000020ea01007387 */ /* 0x000fe80000100a00 */
[----:B------:R-:W2:Y:S01]  /*1ca70*/  LDL.LU.64 R6, [R1+0x560] ;  /* 0x0005600001067983 */ /* 0x000ea20000300a00 */
[----:B------:R-:W-:-:S03]  /*1ca80*/  IMAD.WIDE R248, R89, 0x4, R248 ;  /* 0x0000000459f87825 */ /* 0x000fc600078e02f8 */
[----:B------:R-:W-:Y:S01]  /*1ca90*/  STL.64 [R1+0x30], R18 ;  /* 0x0000301201007387 */ /* 0x000fe20000100a00 */
[----:B------:R-:W-:-:S03]  /*1caa0*/  IMAD.WIDE R16, R89, 0x4, R224 ;  /* 0x0000000459107825 */ /* 0x000fc600078e02e0 */
[----:B------:R-:W2:Y:S04]  /*1cab0*/  LDL.LU.64 R240, [R1+0x568] ;  /* 0x0005680001f07983 */ /* 0x000ea80000300a00 */
[----:B------:R-:W2:Y:S04]  /*1cac0*/  LDL.LU.64 R222, [R1+0x570] ;  /* 0x0005700001de7983 */ /* 0x000ea80000300a00 */
[----:B------:R-:W-:Y:S04]  /*1cad0*/  STL.64 [R1+0x40], R220 ;  /* 0x000040dc01007387 */ /* 0x000fe80000100a00 */
[----:B------:R-:W-:Y:S04]  /*1cae0*/  STL.64 [R1+0x50], R12 ;  /* 0x0000500c01007387 */ /* 0x000fe80000100a00 */
[----:B------:R-:W2:Y:S01]  /*1caf0*/  LDL.LU.64 R236, [R1+0x578] ;  /* 0x0005780001ec7983 */ /* 0x000ea20000300a00 */
[----:B---3--:R-:W-:-:S04]  /*1cb00*/  IMAD.WIDE R208, R89, 0x4, R2 ;  /* 0x0000000459d07825 */ /* 0x008fc800078e0202 */
[C---:B----4-:R-:W-:Y:S02]  /*1cb10*/  IMAD.WIDE R2, R89.reuse, 0x4, R10 ;  /* 0x0000000459027825 */ /* 0x050fe400078e020a */
[----:B------:R-:W3:Y:S04]  /*1cb20*/  LDL.LU.64 R10, [R1+0x580] ;  /* 0x00058000010a7983 */ /* 0x000ee80000300a00 */
[----:B------:R-:W-:Y:S01]  /*1cb30*/  STL.64 [R1+0x60], R248 ;  /* 0x000060f801007387 */ /* 0x000fe20000100a00 */
[----:B------:R-:W-:-:S03]  /*1cb40*/  IMAD.WIDE R230, R89, 0x4, R232 ;  /* 0x0000000459e67825 */ /* 0x000fc600078e02e8 */
[----:B------:R-:W-:Y:S04]  /*1cb50*/  STL.64 [R1+0x70], R16 ;  /* 0x0000701001007387 */ /* 0x000fe80000100a00 */
[----:B------:R-:W4:Y:S04]  /*1cb60*/  LDL.LU.64 R224, [R1+0x588] ;  /* 0x0005880001e07983 */ /* 0x000f280000300a00 */
[----:B------:R-:W4:Y:S01]  /*1cb70*/  LDL.LU.64 R232, [R1+0x590] ;  /* 0x0005900001e87983 */ /* 0x000f220000300a00 */
[----:B------:R-:W-:-:S03]  /*1cb80*/  IMAD.WIDE R14, R89, 0x4, R4 ;  /* 0x00000004590e7825 */ /* 0x000fc600078e0204 */
[----:B------:R-:W-:Y:S04]  /*1cb90*/  STL.64 [R1+0x80], R208 ;  /* 0x000080d001007387 */ /* 0x000fe80000100a00 */
[----:B------:R-:W-:Y:S04]  /*1cba0*/  STL.64 [R1+0xa0], R230 ;  /* 0x0000a0e601007387 */ /* 0x000fe80000100a00 */
[----:B------:R-:W4:Y:S04]  /*1cbb0*/  LDL.LU.64 R4, [R1+0x598] ;  /* 0x0005980001047983 */ /* 0x000f280000300a00 */
[----:B------:R-:W-:Y:S04]  /*1cbc0*/  STL.64 [R1+0x90], R2 ;  /* 0x0000900201007387 */ /* 0x000fe80000100a00 */
[----:B------:R-:W-:Y:S01]  /*1cbd0*/  STL.64 [R1+0xb0], R14 ;  /* 0x0000b00e01007387 */ /* 0x000fe20000100a00 */
[----:B--2---:R-:W-:-:S04]  /*1cbe0*/  IMAD.WIDE R246, R89, 0x4, R246 ;  /* 0x0000000459f67825 */ /* 0x004fc800078e02f6 */
[----:B------:R-:W-:-:S04]  /*1cbf0*/  IMAD.WIDE R202, R89, 0x4, R152 ;  /* 0x0000000459ca7825 */ /* 0x000fc800078e0298 */
[C---:B------:R-:W-:Y:S02]  /*1cc00*/  IMAD.WIDE R204, R89.reuse, 0x4, R228 ;  /* 0x0000000459cc7825 */ /* 0x040fe400078e02e4 */
[----:B------:R-:W2:Y:S02]  /*1cc10*/  LDL.LU.64 R228, [R1+0x5a8] ;  /* 0x0005a80001e47983 */ /* 0x000ea40000300a00 */
[C---:B------:R-:W-:Y:S02]  /*1cc20*/  IMAD.WIDE R206, R89.reuse, 0x4, R250 ;  /* 0x0000000459ce7825 */ /* 0x040fe400078e02fa */
[----:B------:R-:W-:Y:S02]  /*1cc30*/  STL.64 [R1+0xb8], R246 ;  /* 0x0000b8f601007387 */ /* 0x000fe40000100a00 */
[C---:B------:R-:W-:Y:S02]  /*1cc40*/  IMAD.WIDE R250, R89.reuse, 0x4, R8 ;  /* 0x0000000459fa7825 */ /* 0x040fe400078e0208 */
[----:B------:R-:W2:Y:S04]  /*1cc50*/  LDL.LU.64 R8, [R1+0x5b0] ;  /* 0x0005b00001087983 */ /* 0x000ea80000300a00 */
[----:B------:R-:W-:Y:S01]  /*1cc60*/  STL.64 [R1+0xc0], R202 ;  /* 0x0000c0ca01007387 */ /* 0x000fe20000100a00 */
[----:B------:R-:W-:-:S03]  /*1cc70*/  IMAD.WIDE R20, R89, 0x4, R6 ;  /* 0x0000000459147825 */ /* 0x000fc600078e0206 */
[----:B------:R-:W2:Y:S04]  /*1cc80*/  LDL.LU.64 R6, [R1+0x5b8] ;  /* 0x0005b80001067983 */ /* 0x000ea80000300a00 */
[----:B------:R-:W-:Y:S01]  /*1cc90*/  STL.64 [R1+0xc8], R204 ;  /* 0x0000c8cc01007387 */ /* 0x000fe20000100a00 */
[----:B------:R-:W-:-:S03]  /*1cca0*/  IMAD.WIDE R226, R89, 0x4, R240 ;  /* 0x0000000459e27825 */ /* 0x000fc600078e02f0 */
[----:B------:R1:W-:Y:S01]  /*1ccb0*/  STL.64 [R1+0xe0], R20 ;  /* 0x0000e01401007387 */ /* 0x0003e20000100a00 */
[----:B------:R-:W-:-:S03]  /*1ccc0*/  IMAD.WIDE R214, R89, 0x4, R222 ;  /* 0x0000000459d67825 */ /* 0x000fc600078e02de */
[----:B------:R-:W-:Y:S04]  /*1ccd0*/  STL.64 [R1+0xd0], R206 ;  /* 0x0000d0ce01007387 */ /* 0x000fe80000100a00 */
[----:B------:R-:W2:Y:S04]  /*1cce0*/  LDL.LU.64 R156, [R1+0x5c0] ;  /* 0x0005c000019c7983 */ /* 0x000ea80000300a00 */
[----:B------:R-:W-:Y:S01]  /*1ccf0*/  STL.64 [R1+0xd8], R250 ;  /* 0x0000d8fa01007387 */ /* 0x000fe20000100a00 */
[----:B------:R-:W-:-:S03]  /*1cd00*/  IMAD.WIDE R200, R89, 0x4, R236 ;  /* 0x0000000459c87825 */ /* 0x000fc600078e02ec */
[----:B------:R-:W-:Y:S04]  /*1cd10*/  STL.64 [R1+0xe8], R226 ;  /* 0x0000e8e201007387 */ /* 0x000fe80000100a00 */
[----:B------:R-:W2:Y:S04]  /*1cd20*/  LDL.LU.64 R154, [R1+0x5d0] ;  /* 0x0005d000019a7983 */ /* 0x000ea80000300a00 */
[----:B------:R-:W2:Y:S01]  /*1cd30*/  LDL.LU.64 R152, [R1+0x5d8] ;  /* 0x0005d80001987983 */ /* 0x000ea20000300a00 */
[----:B---3--:R-:W-:-:S03]  /*1cd40*/  IMAD.WIDE R186, R89, 0x4, R10 ;  /* 0x0000000459ba7825 */ /* 0x008fc600078e020a */
[----:B------:R-:W3:Y:S04]  /*1cd50*/  LDL.LU.64 R10, [R1+0x5e0] ;  /* 0x0005e000010a7983 */ /* 0x000ee80000300a00 */
[----:B------:R-:W-:Y:S04]  /*1cd60*/  STL.64 [R1+0xf0], R214 ;  /* 0x0000f0d601007387 */ /* 0x000fe80000100a00 */
[----:B------:R-:W3:Y:S01]  /*1cd70*/  LDL.LU.64 R240, [R1+0x5e8] ;  /* 0x0005e80001f07983 */ /* 0x000ee20000300a00 */
[----:B----4-:R-:W-:-:S03]  /*1cd80*/  IMAD.WIDE R188, R89, 0x4, R224 ;  /* 0x0000000459bc7825 */ /* 0x010fc600078e02e0 */
[----:B------:R-:W4:Y:S04]  /*1cd90*/  LDL.LU.64 R236, [R1+0x5f0] ;  /* 0x0005f00001ec7983 */ /* 0x000f280000300a00 */
[----:B------:R-:W-:Y:S04]  /*1cda0*/  STL.64 [R1+0xf8], R200 ;  /* 0x0000f8c801007387 */ /* 0x000fe80000100a00 */
[----:B------:R-:W4:Y:S04]  /*1cdb0*/  LDL.LU.64 R224, [R1+0x5f8] ;  /* 0x0005f80001e07983 */ /* 0x000f280000300a00 */
[----:B------:R-:W-:Y:S01]  /*1cdc0*/  STL.64 [R1+0x100], R186 ;  /* 0x000100ba01007387 */ /* 0x000fe20000100a00 */
[----:B------:R-:W-:-:S04]  /*1cdd0*/  IMAD.WIDE R192, R89, 0x4, R4 ;  /* 0x0000000459c07825 */ /* 0x000fc800078e0204 */
[C---:B------:R-:W-:Y:S02]  /*1cde0*/  IMAD.WIDE R4, R89.reuse, 0x4, R244 ;  /* 0x0000000459047825 */ /* 0x040fe400078e02f4 */
[----:B------:R-:W4:Y:S02]  /*1cdf0*/  LDL.LU.64 R244, [R1+0x1110] ;  /* 0x0011100001f47983 */ /* 0x000f240000300a00 */
[C---:B------:R-:W-:Y:S02]  /*1ce00*/  IMAD.WIDE R190, R89.reuse, 0x4, R232 ;  /* 0x0000000459be7825 */ /* 0x040fe400078e02e8 */
[----:B------:R-:W-:Y:S04]  /*1ce10*/  STL.64 [R1+0x108], R188 ;  /* 0x000108bc01007387 */ /* 0x000fe80000100a00 */
[----:B------:R-:W4:Y:S01]  /*1ce20*/  LDL.LU.64 R232, [R1+0x600] ;  /* 0x0006000001e87983 */ /* 0x000f220000300a00 */
[----:B--2---:R-:W-:-:S03]  /*1ce30*/  IMAD.WIDE R218, R89, 0x4, R228 ;  /* 0x0000000459da7825 */ /* 0x004fc600078e02e4 */
[----:B------:R-:W2:Y:S04]  /*1ce40*/  LDL.LU.64 R228, [R1+0x608] ;  /* 0x0006080001e47983 */ /* 0x000ea80000300a00 */
[----:B------:R-:W-:Y:S04]  /*1ce50*/  STL.64 [R1+0x110], R190 ;  /* 0x000110be01007387 */ /* 0x000fe80000100a00 */
[----:B------:R-:W-:Y:S04]  /*1ce60*/  STL.64 [R1+0x118], R192 ;  /* 0x000118c001007387 */ /* 0x000fe80000100a00 */
[----:B------:R-:W-:Y:S01]  /*1ce70*/  STL.64 [R1+0x128], R218 ;  /* 0x000128da01007387 */ /* 0x000fe20000100a00 */
[----:B------:R-:W-:-:S03]  /*1ce80*/  IMAD.WIDE R184, R89, 0x4, R6 ;  /* 0x0000000459b87825 */ /* 0x000fc600078e0206 */
[----:B------:R-:W2:Y:S04]  /*1ce90*/  LDL.LU.64 R6, [R1+0x610] ;  /* 0x0006100001067983 */ /* 0x000ea80000300a00 */
[----:B------:R-:W2:Y:S01]  /*1cea0*/  LDL.LU.64 R222, [R1+0x618] ;  /* 0x0006180001de7983 */ /* 0x000ea20000300a00 */
[----:B------:R-:W-:-:S03]  /*1ceb0*/  IMAD.WIDE R198, R89, 0x4, R8 ;  /* 0x0000000459c67825 */ /* 0x000fc600078e0208 */
[----:B------:R-:W2:Y:S04]  /*1cec0*/  LDL.LU.64 R8, [R1+0x620] ;  /* 0x0006200001087983 */ /* 0x000ea80000300a00 */
[----:B------:R-:W-:Y:S01]  /*1ced0*/  STL.64 [R1+0x120], R4 ;  /* 0x0001200401007387 */ /* 0x000fe20000100a00 */
[----:B------:R-:W-:-:S03]  /*1cee0*/  IMAD.WIDE R170, R89, 0x4, R156 ;  /* 0x0000000459aa7825 */ /* 0x000fc600078e029c */
[----:B------:R-:W-:Y:S01]  /*1cef0*/  STL.64 [R1+0x130], R198 ;  /* 0x000130c601007387 */ /* 0x000fe20000100a00 */
[----:B------:R-:W-:-:S04]  /*1cf00*/  IMAD.WIDE R174, R89, 0x4, R154 ;  /* 0x0000000459ae7825 */ /* 0x000fc800078e029a */
[----:B------:R-:W-:-:S04]  /*1cf10*/  IMAD.WIDE R176, R89, 0x4, R152 ;  /* 0x0000000459b07825 */ /* 0x000fc800078e0298 */
[----:B---3--:R-:W-:-:S04]  /*1cf20*/  IMAD.WIDE R10, R89, 0x4, R10 ;  /* 0x00000004590a7825 */ /* 0x008fc800078e020a */
[----:B------:R-:W-:-:S04]  /*1cf30*/  IMAD.WIDE R22, R89, 0x4, R240 ;  /* 0x0000000459167825 */ /* 0x000fc800078e02f0 */
[----:B----4-:R-:W-:-:S04]  /*1cf40*/  IMAD.WIDE R182, R89, 0x4, R236 ;  /* 0x0000000459b67825 */ /* 0x010fc800078e02ec */
[----:B------:R-:W-:-:S04]  /*1cf50*/  IMAD.WIDE R168, R89, 0x4, R224 ;  /* 0x0000000459a87825 */ /* 0x000fc800078e02e0 */
[C---:B------:R-:W-:Y:S02]  /*1cf60*/  IMAD.WIDE R172, R89.reuse, 0x4, R244 ;  /* 0x0000000459ac7825 */ /* 0x040fe400078e02f4 */
[----:B------:R-:W3:Y:S04]  /*1cf70*/  LDL.LU.64 R244, [R1+0x628] ;  /* 0x0006280001f47983 */ /* 0x000ee80000300a00 */
[----:B------:R-:W-:Y:S04]  /*1cf80*/  STL.64 [R1+0x138], R184 ;  /* 0x000138b801007387 */ /* 0x000fe80000100a00 */
[----:B------:R-:W-:Y:S04]  /*1cf90*/  STL.64 [R1+0x140], R170 ;  /* 0x000140aa01007387 */ /* 0x000fe80000100a00 */
[----:B------:R-:W-:Y:S04]  /*1cfa0*/  STL.64 [R1+0x148], R172 ;  /* 0x000148ac01007387 */ /* 0x000fe80000100a00 */
[----:B------:R-:W-:Y:S04]  /*1cfb0*/  STL.64 [R1+0x150], R174 ;  /* 0x000150ae01007387 */ /* 0x000fe80000100a00 */
[----:B------:R-:W-:Y:S04]  /*1cfc0*/  STL.64 [R1+0x158], R176 ;  /* 0x000158b001007387 */ /* 0x000fe80000100a00 */
[----:B------:R-:W-:Y:S04]  /*1cfd0*/  STL.64 [R1+0x170], R22 ;  /* 0x0001701601007387 */ /* 0x000fe80000100a00 */
[----:B------:R-:W4:Y:S01]  /*1cfe0*/  LDL.LU.64 R166, [R1+0x630] ;  /* 0x0006300001a67983 */ /* 0x000f220000300a00 */
[----:B------:R-:W-:-:S03]  /*1cff0*/  IMAD.WIDE R154, R89, 0x4, R232 ;  /* 0x00000004599a7825 */ /* 0x000fc600078e02e8 */
[----:B------:R-:W4:Y:S04]  /*1d000*/  LDL.LU.64 R152, [R1+0x638] ;  /* 0x0006380001987983 */ /* 0x000f280000300a00 */
[----:B------:R-:W-:Y:S04]  /*1d010*/  STL.64 [R1+0x160], R10 ;  /* 0x0001600a01007387 */ /* 0x000fe80000100a00 */
[----:B------:R-:W-:Y:S01]  /*1d020*/  STL.64 [R1+0x178], R182 ;  /* 0x000178b601007387 */ /* 0x000fe20000100a00 */
[----:B--2---:R-:W-:-:S03]  /*1d030*/  IMAD.WIDE R156, R89, 0x4, R228 ;  /* 0x00000004599c7825 */ /* 0x004fc600078e02e4 */
[----:B------:R-:W2:Y:S04]  /*1d040*/  LDL.LU.64 R228, [R1+0x640] ;  /* 0x0006400001e47983 */ /* 0x000ea80000300a00 */
[----:B------:R-:W2:Y:S04]  /*1d050*/  LDL.LU.64 R232, [R1+0x648] ;  /* 0x0006480001e87983 */ /* 0x000ea80000300a00 */
[----:B------:R-:W2:Y:S04]  /*1d060*/  LDL.LU.64 R224, [R1+0x658] ;  /* 0x0006580001e07983 */ /* 0x000ea80000300a00 */
[----:B------:R-:W2:Y:S01]  /*1d070*/  LDL.LU.64 R236, [R1+0x650] ;  /* 0x0006500001ec7983 */ /* 0x000ea20000300a00 */
[----:B------:R-:W-:-:S03]  /*1d080*/  IMAD.WIDE R158, R89, 0x4, R6 ;  /* 0x00000004599e7825 */ /* 0x000fc600078e0206 */
[----:B------:R-:W-:Y:S04]  /*1d090*/  STL.64 [R1+0x180], R168 ;  /* 0x000180a801007387 */ /* 0x000fe80000100a00 */
[----:B------:R-:W2:Y:S04]  /*1d0a0*/  LDL.LU.64 R6, [R1+0x660] ;  /* 0x0006600001067983 */ /* 0x000ea80000300a00 */
[----:B------:R-:W-:Y:S04]  /*1d0b0*/  STL.64 [R1+0x190], R154 ;  /* 0x0001909a01007387 */ /* 0x000fe80000100a00 */
[----:B------:R-:W2:Y:S04]  /*1d0c0*/  LDL.64 R216, [R1+0x900] ;  /* 0x0009000001d87983 */ /* 0x000ea80000100a00 */
[----:B-1----:R-:W2:Y:S04]  /*1d0d0*/  LDL.64 R20, [R1+0x8c0] ;  /* 0x0008c00001147983 */ /* 0x002ea80000100a00 */
[----:B------:R-:W-:Y:S01]  /*1d0e0*/  STL.64 [R1+0x198], R156 ;  /* 0x0001989c01007387 */ /* 0x000fe20000100a00 */
[----:B------:R-:W-:-:S03]  /*1d0f0*/  IMAD.WIDE R160, R89, 0x4, R222 ;  /* 0x0000000459a07825 */ /* 0x000fc600078e02de */
[----:B------:R-:W2:Y:S04]  /*1d100*/  LDL.64 R210, [R1+0x880] ;  /* 0x0008800001d27983 */ /* 0x000ea80000100a00 */
[----:B------:R-:W2:Y:S04]  /*1d110*/  LDL.64 R194, [R1+0x820] ;  /* 0x0008200001c27983 */ /* 0x000ea80000100a00 */
[----:B------:R-:W2:Y:S04]  /*1d120*/  LDL.64 R178, [R1+0x7e0] ;  /* 0x0007e00001b27983 */ /* 0x000ea80000100a00 */
[----:B------:R-:W2:Y:S04]  /*1d130*/  LDL.64 R162, [R1+0x7a0] ;  /* 0x0007a00001a27983 */ /* 0x000ea80000100a00 */
[----:B------:R-:W2:Y:S01]  /*1d140*/  LDL.64 R222, [R1+0x760] ;  /* 0x0007600001de7983 */ /* 0x000ea20000100a00 */
[----:B------:R-:W-:-:S03]  /*1d150*/  IMAD.WIDE R8, R89, 0x4, R8 ;  /* 0x0000000459087825 */ /* 0x000fc600078e0208 */
[----:B------:R-:W2:Y:S04]  /*1d160*/  LDL.64 R212, [R1+0x720] ;  /* 0x0007200001d47983 */ /* 0x000ea80000100a00 */
[----:B------:R-:W2:Y:S04]  /*1d170*/  LDL.64 R196, [R1+0x6e0] ;  /* 0x0006e00001c47983 */ /* 0x000ea80000100a00 */
[----:B------:R-:W2:Y:S04]  /*1d180*/  LDL.64 R180, [R1+0x6a0] ;  /* 0x0006a00001b47983 */ /* 0x000ea80000100a00 */
[----:B------:R-:W2:Y:S04]  /*1d190*/  LDL.64 R164, [R1+0x168] ;  /* 0x0001680001a47983 */ /* 0x000ea80000100a00 */
[----:B------:R-:W2:Y:S04]  /*1d1a0*/  LDL.64 R240, [R1+0x38] ;  /* 0x0000380001f07983 */ /* 0x000ea80000100a00 */
[----:B------:R-:W-:Y:S04]  /*1d1b0*/  STL.64 [R1+0x1a0], R158 ;  /* 0x0001a09e01007387 */ /* 0x000fe80000100a00 */
[----:B------:R-:W-:Y:S01]  /*1d1c0*/  STL.64 [R1+0x1b0], R160 ;  /* 0x0001b0a001007387 */ /* 0x000fe20000100a00 */
[----:B---3--:R-:W-:-:S05]  /*1d1d0*/  IMAD.WIDE R244, R89, 0x4, R244 ;  /* 0x0000000459f47825 */ /* 0x008fca00078e02f4 */
[----:B------:R-:W-:Y:S04]  /*1d1e0*/  STL.64 [R1+0x1c8], R244 ;  /* 0x0001c8f401007387 */ /* 0x000fe80000100a00 */
[----:B------:R-:W-:Y:S01]  /*1d1f0*/  STL.64 [R1+0x1b8], R8 ;  /* 0x0001b80801007387 */ /* 0x000fe20000100a00 */
[----:B----4-:R-:W-:-:S04]  /*1d200*/  IMAD.WIDE R166, R89, 0x4, R166 ;  /* 0x0000000459a67825 */ /* 0x010fc800078e02a6 */
[C---:B------:R-:W-:Y:S01]  /*1d210*/  IMAD.WIDE R152, R89.reuse, 0x4, R152 ;  /* 0x0000000459987825 */ /* 0x040fe200078e0298 */
[----:B------:R-:W-:Y:S04]  /*1d220*/  STL.64 [R1+0x1d0], R166 ;  /* 0x0001d0a601007387 */ /* 0x000fe80000100a00 */
[----:B------:R-:W-:Y:S01]  /*1d230*/  STL.64 [R1+0x1e0], R152 ;  /* 0x0001e09801007387 */ /* 0x000fe20000100a00 */
[----:B--2---:R-:W-:-:S04]  /*1d240*/  IMAD.WIDE R228, R89, 0x4, R228 ;  /* 0x0000000459e47825 */ /* 0x004fc800078e02e4 */
[C---:B------:R-:W-:Y:S01]  /*1d250*/  IMAD.WIDE R232, R89.reuse, 0x4, R232 ;  /* 0x0000000459e87825 */ /* 0x040fe200078e02e8 */
[----:B------:R-:W-:Y:S03]  /*1d260*/  STL.64 [R1+0x1e8], R228 ;  /* 0x0001e8e401007387 */ /* 0x000fe60000100a00 */
[C---:B------:R-:W-:Y:S01]  /*1d270*/  IMAD.WIDE R224, R89.reuse, 0x4, R224 ;  /* 0x0000000459e07825 */ /* 0x040fe200078e02e0 */
[----:B------:R-:W-:Y:S03]  /*1d280*/  STL.64 [R1+0x1f0], R232 ;  /* 0x0001f0e801007387 */ /* 0x000fe60000100a00 */
[C---:B------:R-:W-:Y:S01]  /*1d290*/  IMAD.WIDE R236, R89.reuse, 0x4, R236 ;  /* 0x0000000459ec7825 */ /* 0x040fe200078e02ec */
[----:B------:R-:W-:Y:S03]  /*1d2a0*/  STL.64 [R1+0x1f8], R224 ;  /* 0x0001f8e001007387 */ /* 0x000fe60000100a00 */
[C---:B------:R-:W-:Y:S01]  /*1d2b0*/  IMAD.WIDE R6, R89.reuse, 0x4, R6 ;  /* 0x0000000459067825 */ /* 0x040fe200078e0206 */
[----:B------:R-:W-:Y:S04]  /*1d2c0*/  LDGSTS.E [R243+0x20000], desc[UR18][R216.64], P2 ;  /* 0x20000000d8f37fae */ /* 0x000fe80009121852 */
[----:B------:R-:W-:Y:S04]  /*1d2d0*/  LDGSTS.E [R243+0x20400], desc[UR18][R20.64], P2 ;  /* 0x2040000014f37fae */ /* 0x000fe80009121852 */
[----:B------:R-:W2:Y:S04]  /*1d2e0*/  LDL.LU.64 R216, [R1+0x1108] ;  /* 0x0011080001d87983 */ /* 0x000ea80000300a00 */
[----:B------:R-:W-:Y:S04]  /*1d2f0*/  STL.64 [R1+0x208], R236 ;  /* 0x000208ec01007387 */ /* 0x000fe80000100a00 */
[----:B------:R-:W3:Y:S04]  /*1d300*/  LDL.LU.64 R20, [R1+0x1100] ;  /* 0x0011000001147983 */ /* 0x000ee80000300a00 */
[----:B------:R-:W-:Y:S04]  /*1d310*/  STL.64 [R1+0x210], R6 ;  /* 0x0002100601007387 */ /* 0x000fe80000100a00 */
[----:B------:R-:W-:Y:S04]  /*1d320*/  LDGSTS.E [R243+0x20800], desc[UR18][R210.64], P2 ;  /* 0x20800000d2f37fae */ /* 0x000fe80009121852 */
[----:B------:R-:W-:Y:S04]  /*1d330*/  LDGSTS.E [R243+0x20c00], desc[UR18][R194.64], P2 ;  /* 0x20c00000c2f37fae */ /* 0x000fe80009121852 */
[----:B------:R-:W-:Y:S04]  /*1d340*/  LDGSTS.E [R243+0x21000], desc[UR18][R178.64], P2 ;  /* 0x21000000b2f37fae */ /* 0x000fe80009121852 */
[----:B------:R-:W4:Y:S04]  /*1d350*/  LDL.LU.64 R210, [R1+0x10f8] ;  /* 0x0010f80001d27983 */ /* 0x000f280000300a00 */
[----:B------:R-:W2:Y:S04]  /*1d360*/  LDL.LU.64 R194, [R1+0x10f0] ;  /* 0x0010f00001c27983 */ /* 0x000ea80000300a00 */
[----:B------:R-:W3:Y:S04]  /*1d370*/  LDL.LU.64 R178, [R1+0x10e8] ;  /* 0x0010e80001b27983 */ /* 0x000ee80000300a00 */
[----:B------:R-:W-:Y:S04]  /*1d380*/  LDGSTS.E [R243+0x21400], desc[UR18][R162.64], P2 ;  /* 0x21400000a2f37fae */ /* 0x000fe80009121852 */
[----:B------:R-:W-:Y:S04]  /*1d390*/  LDGSTS.E [R243+0x21800], desc[UR18][R222.64], P2 ;  /* 0x21800000def37fae */ /* 0x000fe80009121852 */
[----:B------:R-:W-:Y:S04]  /*1d3a0*/  LDGSTS.E [R243+0x21c00], desc[UR18][R212.64], P2 ;  /* 0x21c00000d4f37fae */ /* 0x000fe80009121852 */
[----:B------:R-:W4:Y:S04]  /*1d3b0*/  LDL.LU.64 R162, [R1+0x10e0] ;  /* 0x0010e00001a27983 */ /* 0x000f280000300a00 */
[----:B------:R-:W2:Y:S04]  /*1d3c0*/  LDL.LU.64 R222, [R1+0x10d8] ;  /* 0x0010d80001de7983 */ /* 0x000ea80000300a00 */
[----:B------:R-:W-:Y:S04]  /*1d3d0*/  LDGSTS.E [R243+0x22000], desc[UR18][R196.64], P2 ;  /* 0x22000000c4f37fae */ /* 0x000fe80009121852 */
[----:B------:R-:W-:Y:S04]  /*1d3e0*/  LDGSTS.E [R243+0x22400], desc[UR18][R180.64], P2 ;  /* 0x22400000b4f37fae */ /* 0x000fe80009121852 */
[----:B------:R-:W-:Y:S04]  /*1d3f0*/  LDGSTS.E [R243+0x22800], desc[UR18][R164.64], P2 ;  /* 0x22800000a4f37fae */ /* 0x000fe80009121852 */
[----:B------:R-:W-:Y:S04]  /*1d400*/  LDGSTS.E [R243+0x22c00], desc[UR18][R240.64], P2 ;  /* 0x22c00000f0f37fae */ /* 0x000fe80009121852 */
        /* <DEDUP_REMOVED lines=11> */
[----:B------:R1:W-:Y:S04]  /*1d4c0*/  STL.64 [R1+0xdf0], R222 ;  /* 0x000df0de01007387 */ /* 0x0003e80000100a00 */
[----:B------:R-:W-:Y:S04]  /*1d4d0*/  LDGSTS.E [R243+0x24800], desc[UR18][R130.64], P2 ;  /* 0x2480000082f37fae */ /* 0x000fe80009121852 */
[----:B------:R-:W-:Y:S04]  /*1d4e0*/  LDGSTS.E [R243+0x24c00], desc[UR18][R146.64], P2 ;  /* 0x24c0000092f37fae */ /* 0x000fe80009121852 */
[----:B-1----:R-:W2:Y:S04]  /*1d4f0*/  LDL.LU.64 R222, [R1+0xa8] ;  /* 0x0000a80001de7983 */ /* 0x002ea80000300a00 */
[----:B----4-:R-:W-:Y:S04]  /*1d500*/  LDGSTS.E [R243+0x25000], desc[UR18][R162.64], P2 ;  /* 0x25000000a2f37fae */ /* 0x010fe80009121852 */
[----:B------:R1:W-:Y:S04]  /*1d510*/  STL.64 [R1+0xdf8], R162 ;  /* 0x000df8a201007387 */ /* 0x0003e80000100a00 */
[----:B---3--:R-:W-:Y:S04]  /*1d520*/  LDGSTS.E [R243+0x25400], desc[UR18][R178.64], P2 ;  /* 0x25400000b2f37fae */ /* 0x008fe80009121852 */
[----:B------:R-:W-:Y:S04]  /*1d530*/  LDGSTS.E [R243+0x25800], desc[UR18][R194.64], P2 ;  /* 0x25800000c2f37fae */ /* 0x000fe80009121852 */
[----:B-1----:R-:W3:Y:S04]  /*1d540*/  LDL.64 R162, [R1+0x28] ;  /* 0x0000280001a27983 */ /* 0x002ee80000100a00 */
[----:B------:R1:W-:Y:S04]  /*1d550*/  STL.64 [R1+0xe00], R178 ;  /* 0x000e00b201007387 */ /* 0x0003e80000100a00 */
[----:B------:R-:W-:Y:S04]  /*1d560*/  LDGSTS.E [R243+0x25c00], desc[UR18][R210.64], P2 ;  /* 0x25c00000d2f37fae */ /* 0x000fe80009121852 */
[----:B------:R-:W-:Y:S04]  /*1d570*/  LDGSTS.E [R243+0x26000], desc[UR18][R20.64], P2 ;  /* 0x2600000014f37fae */ /* 0x000fe80009121852 */
[----:B-1----:R-:W4:Y:S04]  /*1d580*/  LDL.64 R178, [R1+0x698] ;  /* 0x0006980001b27983 */ /* 0x002f280000100a00 */
[----:B------:R1:W-:Y:S04]  /*1d590*/  STL.64 [R1+0xe08], R194 ;  /* 0x000e08c201007387 */ /* 0x0003e80000100a00 */
[----:B------:R-:W-:Y:S04]  /*1d5a0*/  LDGSTS.E [R243+0x26400], desc[UR18][R216.64], P2 ;  /* 0x26400000d8f37fae */ /* 0x000fe80009121852 */
[----:B------:R-:W-:Y:S04]  /*1d5b0*/  LDGSTS.E [R243+0x26800], desc[UR18][R234.64], P2 ;  /* 0x26800000eaf37fae */ /* 0x000fe80009121852 */
[----:B-1----:R-:W2:Y:S04]  /*1d5c0*/  LDL.64 R194, [R1+0x6d8] ;  /* 0x0006d80001c27983 */ /* 0x002ea80000100a00 */
[----:B------:R1:W-:Y:S04]  /*1d5d0*/  STL.64 [R1+0xe10], R210 ;  /* 0x000e10d201007387 */ /* 0x0003e80000100a00 */
[----:B------:R-:W-:Y:S04]  /*1d5e0*/  LDGSTS.E [R243+0x26c00], desc[UR18][R230.64], P2 ;  /* 0x26c00000e6f37fae */ /* 0x000fe80009121852 */
        /* <DEDUP_REMOVED lines=8> */
[----:B-1----:R-:W2:Y:S04]  /*1d670*/  LDL.64 R216, [R1+0x798] ;  /* 0x0007980001d87983 */ /* 0x002ea80000100a00 */
[----:B------:R-:W3:Y:S04]  /*1d680*/  LDL.LU.64 R234, [R1+0x10d0] ;  /* 0x0010d00001ea7983 */ /* 0x000ee80000300a00 */
[----:B------:R-:W3:Y:S04]  /*1d690*/  LDL.LU.64 R230, [R1+0x10c8] ;  /* 0x0010c80001e67983 */ /* 0x000ee80000300a00 */
[----:B------:R-:W3:Y:S04]  /*1d6a0*/  LDL.LU.64 R226, [R1+0x10c0] ;  /* 0x0010c00001e27983 */ /* 0x000ee80000300a00 */
[----:B------:R-:W3:Y:S04]  /*1d6b0*/  LDL.LU.64 R218, [R1+0x10b8] ;  /* 0x0010b80001da7983 */ /* 0x000ee80000300a00 */
[----:B------:R-:W3:Y:S04]  /*1d6c0*/  LDL.LU.64 R22, [R1+0x10b0] ;  /* 0x0010b00001167983 */ /* 0x000ee80000300a00 */
[----:B------:R-:W4:Y:S04]  /*1d6d0*/  LDL.LU.64 R244, [R1+0x10a8] ;  /* 0x0010a80001f47983 */ /* 0x000f280000300a00 */
[----:B----4-:R-:W-:Y:S04]  /*1d6e0*/  LDGSTS.E [R244+0x20080], desc[UR18][R212.64], P2 ;  /* 0x20080000d4f47fae */ /* 0x010fe80009121852 */
[----:B------:R-:W-:Y:S04]  /*1d6f0*/  LDGSTS.E [R244+0x20480], desc[UR18][R196.64], P2 ;  /* 0x20480000c4f47fae */ /* 0x000fe80009121852 */
[----:B------:R-:W-:Y:S04]  /*1d700*/  LDGSTS.E [R244+0x20880], desc[UR18][R180.64], P2 ;  /* 0x20880000b4f47fae */ /* 0x000fe80009121852 */
[----:B------:R-:W4:Y:S04]  /*1d710*/  LDL.LU.64 R212, [R1+0x10a0] ;  /* 0x0010a00001d47983 */ /* 0x000f280000300a00 */
[----:B------:R-:W4:Y:S04]  /*1d720*/  LDL.LU.64 R196, [R1+0x1098] ;  /* 0x0010980001c47983 */ /* 0x000f280000300a00 */
[----:B------:R-:W4:Y:S04]  /*1d730*/  LDL.LU.64 R180, [R1+0x1090] ;  /* 0x0010900001b47983 */ /* 0x000f280000300a00 */
[----:B------:R-:W-:Y:S04]  /*1d740*/  LDGSTS.E [R244+0x20c80], desc[UR18][R164.64], P2 ;  /* 0x20c80000a4f47fae */ /* 0x000fe80009121852 */
[----:B------:R-:W-:Y:S04]  /*1d750*/  LDGSTS.E [R244+0x21080], desc[UR18][R240.64], P2 ;  /* 0x21080000f0f47fae */ /* 0x000fe80009121852 */
[----:B--2---:R-:W-:Y:S04]  /*1d760*/  LDGSTS.E [R244+0x21480], desc[UR18][R216.64], P2 ;  /* 0x21480000d8f47fae */ /* 0x004fe80009121852 */
[----:B------:R-:W2:Y:S04]  /*1d770*/  LDL.LU.64 R164, [R1+0x1088] ;  /* 0x0010880001a47983 */ /* 0x000ea80000300a00 */
[----:B------:R-:W4:Y:S04]  /*1d780*/  LDL.LU.64 R240, [R1+0x1080] ;  /* 0x0010800001f07983 */ /* 0x000f280000300a00 */
[----:B------:R-:W-:Y:S04]  /*1d790*/  LDGSTS.E [R244+0x21880], desc[UR18][R20.64], P2 ;  /* 0x2188000014f47fae */ /* 0x000fe80009121852 */
[----:B---3--:R-:W-:Y:S04]  /*1d7a0*/  LDGSTS.E [R244+0x21c80], desc[UR18][R210.64], P2 ;  /* 0x21c80000d2f47fae */ /* 0x008fe80009121852 */
[----:B------:R-:W-:Y:S04]  /*1d7b0*/  LDGSTS.E [R244+0x22080], desc[UR18][R194.64], P2 ;  /* 0x22080000c2f47fae */ /* 0x000fe80009121852 */
[----:B------:R-:W-:Y:S04]  /*1d7c0*/  LDGSTS.E [R244+0x22480], desc[UR18][R178.64], P2 ;  /* 0x22480000b2f47fae */ /* 0x000fe80009121852 */
[----:B------:R-:W-:Y:S04]  /*1d7d0*/  LDGSTS.E [R244+0x22880], desc[UR18][R222.64], P2 ;  /* 0x22880000def47fae */ /* 0x000fe80009121852 */
[----:B------:R-:W-:Y:S04]  /*1d7e0*/  LDGSTS.E [R244+0x22c80], desc[UR18][R162.64], P2 ;  /* 0x22c80000a2f47fae */ /* 0x000fe80009121852 */
[----:B------:R1:W-:Y:S04]  /*1d7f0*/  STL.64 [R1+0xe28], R222 ;  /* 0x000e28de01007387 */ /* 0x0003e80000100a00 */
[----:B-1----:R-:W3:Y:S04]  /*1d800*/  LDL.LU.64 R222, [R1+0x690] ;  /* 0x0006900001de7983 */ /* 0x002ee80000300a00 */
[----:B------:R-:W3:Y:S04]  /*1d810*/  LDL.64 R216, [R1+0x790] ;  /* 0x0007900001d87983 */ /* 0x000ee80000100a00 */
[----:B------:R-:W3:Y:S04]  /*1d820*/  LDL.64 R20, [R1+0x750] ;  /* 0x0007500001147983 */ /* 0x000ee80000100a00 */
[----:B------:R-:W3:Y:S04]  /*1d830*/  LDL.64 R210, [R1+0x6d0] ;  /* 0x0006d00001d27983 */ /* 0x000ee80000100a00 */
[----:B------:R-:W3:Y:S04]  /*1d840*/  LDL.64 R194, [R1+0x98] ;  /* 0x0000980001c27983 */ /* 0x000ee80000100a00 */
[----:B------:R-:W3:Y:S04]  /*1d850*/  LDL.64 R178, [R1+0x18] ;  /* 0x0000180001b27983 */ /* 0x000ee80000100a00 */
[----:B------:R-:W3:Y:S04]  /*1d860*/  LDL.LU.64 R162, [R1+0x710] ;  /* 0x0007100001a27983 */ /* 0x000ee80000300a00 */
[----:B----4-:R-:W-:Y:S04]  /*1d870*/  LDGSTS.E [R244+0x23080], desc[UR18][R240.64], P2 ;  /* 0x23080000f0f47fae */ /* 0x010fe80009121852 */
        /* <DEDUP_REMOVED lines=8> */
[----:B-1----:R-:W4:Y:S04]  /*1d900*/  LDL.64 R240, [R1+0x7d0] ;  /* 0x0007d00001f07983 */ /* 0x002f280000100a00 */
[----:B--2---:R-:W-:Y:S04]  /*1d910*/  LDGSTS.E [R244+0x25080], desc[UR18][R164.64], P2 ;  /* 0x25080000a4f47fae */ /* 0x004fe80009121852 */
        /* <DEDUP_REMOVED lines=16> */
[----:B------:R-:W-:Y:S04]  /*1da20*/  STL.64 [R1+0xe58], R22 ;  /* 0x000e581601007387 */ /* 0x000fe80000100a00 */
[----:B------:R1:W-:Y:S04]  /*1da30*/  STL.64 [R1+0xe60], R218 ;  /* 0x000e60da01007387 */ /* 0x0003e80000100a00 */
[----:B------:R-:W2:Y:S04]  /*1da40*/  LDL.LU.64 R18, [R1+0x1078] ;  /* 0x0010780001127983 */ /* 0x000ea80000300a00 */
[----:B------:R-:W2:Y:S04]  /*1da50*/  LDL.LU.64 R14, [R1+0x1070] ;  /* 0x00107000010e7983 */ /* 0x000ea80000300a00 */
[----:B------:R-:W2:Y:S04]  /*1da60*/  LDL.LU.64 R214, [R1+0x1068] ;  /* 0x0010680001d67983 */ /* 0x000ea80000300a00 */
[----:B------:R-:W-:Y:S04]  /*1da70*/  LDGSTS.E [R244+0x27480], desc[UR18][R198.64], P2 ;  /* 0x27480000c6f47fae */ /* 0x000fe80009121852 */
[----:B------:R-:W-:Y:S04]  /*1da80*/  LDGSTS.E [R244+0x27880], desc[UR18][R182.64], P2 ;  /* 0x27880000b6f47fae */ /* 0x000fe80009121852 */
[----:B------:R-:W-:Y:S04]  /*1da90*/  LDGSTS.E [R244+0x27c80], desc[UR18][R166.64], P2 ;  /* 0x27c80000a6f47fae */ /* 0x000fe80009121852 */
[----:B------:R-:W2:Y:S04]  /*1daa0*/  LDL.LU.64 R198, [R1+0x1060] ;  /* 0x0010600001c67983 */ /* 0x000ea80000300a00 */
[----:B------:R-:W2:Y:S04]  /*1dab0*/  LDL.LU.64 R182, [R1+0x1058] ;  /* 0x0010580001b67983 */ /* 0x000ea80000300a00 */
[----:B------:R-:W2:Y:S04]  /*1dac0*/  LDL.LU.64 R166, [R1+0x1050] ;  /* 0x0010500001a67983 */ /* 0x000ea80000300a00 */
[----:B---3--:R-:W-:Y:S04]  /*1dad0*/  STL.64 [R1+0xea0], R162 ;  /* 0x000ea0a201007387 */ /* 0x008fe80000100a00 */
[----:B------:R-:W-:Y:S04]  /*1dae0*/  STL.64 [R1+0xe68], R222 ;  /* 0x000e68de01007387 */ /* 0x000fe80000100a00 */
        /* <DEDUP_REMOVED lines=18> */
[----:B------:R-:W2:Y:S04]  /*1dc10*/  LDL.64 R212, [R1+0x8e8] ;  /* 0x0008e80001d47983 */ /* 0x000ea80000100a00 */
[----:B------:R-:W3:Y:S04]  /*1dc20*/  LDL.64 R196, [R1+0x8a8] ;  /* 0x0008a80001c47983 */ /* 0x000ee80000100a00 */
[----:B------:R-:W4:Y:S04]  /*1dc30*/  LDL.64 R180, [R1+0x868] ;  /* 0x0008680001b47983 */ /* 0x000f280000100a00 */
[----:B------:R-:W4:Y:S04]  /*1dc40*/  LDL.64 R240, [R1+0x808] ;  /* 0x0008080001f07983 */ /* 0x000f280000100a00 */
[----:B------:R-:W4:Y:S04]  /*1dc50*/  LDL.64 R20, [R1+0x7c8] ;  /* 0x0007c80001147983 */ /* 0x000f280000100a00 */
[----:B------:R-:W4:Y:S04]  /*1dc60*/  LDL.64 R210, [R1+0x788] ;  /* 0x0007880001d27983 */ /* 0x000f280000100a00 */
[----:B------:R-:W4:Y:S04]  /*1dc70*/  LDL.64 R194, [R1+0x708] ;  /* 0x0007080001c27983 */ /* 0x000f280000100a00 */
[----:B------:R-:W4:Y:S04]  /*1dc80*/  LDL.64 R178, [R1+0x88] ;  /* 0x0000880001b27983 */ /* 0x000f280000100a00 */
[----:B------:R-:W-:Y:S04]  /*1dc90*/  LDGSTS.E [R245+0x24900], desc[UR18][R134.64], P2 ;  /* 0x2490000086f57fae */ /* 0x000fe80009121852 */
[----:B------:R-:W2:Y:S04]  /*1dca0*/  LDL.LU.64 R164, [R1+0x748] ;  /* 0x0007480001a47983 */ /* 0x000ea80000300a00 */
[----:B------:R-:W-:Y:S04]  /*1dcb0*/  LDGSTS.E [R245+0x24d00], desc[UR18][R150.64], P2 ;  /* 0x24d0000096f57fae */ /* 0x000fe80009121852 */
[----:B-1----:R-:W3:Y:S04]  /*1dcc0*/  LDL.LU.64 R218, [R1+0x6c8] ;  /* 0x0006c80001da7983 */ /* 0x002ee80000300a00 */
[----:B------:R-:W-:Y:S04]  /*1dcd0*/  LDGSTS.E [R245+0x25100], desc[UR18][R166.64], P2 ;  /* 0x25100000a6f57fae */ /* 0x000fe80009121852 */
[----:B------:R-:W4:Y:S04]  /*1dce0*/  LDL.LU.64 R216, [R1+0x688] ;  /* 0x0006880001d87983 */ /* 0x000f280000300a00 */
        /* <DEDUP_REMOVED lines=11> */
[----:B------:R-:W-:Y:S04]  /*1dda0*/  LDGSTS.E [R245+0x26d00], desc[UR18][R246.64], P2 ;  /* 0x26d00000f6f57fae */ /* 0x000fe80009121852 */
[----:B------:R-:W-:Y:S04]  /*1ddb0*/  LDGSTS.E [R245+0x27100], desc[UR18][R200.64], P2 ;  /* 0x27100000c8f57fae */ /* 0x000fe80009121852 */
[----:B------:R-:W4:Y:S04]  /*1ddc0*/  LDL.LU.64 R220, [R1+0x1048] ;  /* 0x0010480001dc7983 */ /* 0x000f280000300a00 */
[----:B------:R-:W4:Y:S04]  /*1ddd0*/  LDL.LU.64 R246, [R1+0x1040] ;  /* 0x0010400001f67983 */ /* 0x000f280000300a00 */
[----:B------:R-:W4:Y:S04]  /*1dde0*/  LDL.LU.64 R200, [R1+0x1038] ;  /* 0x0010380001c87983 */ /* 0x000f280000300a00 */
[----:B------:R-:W-:Y:S04]  /*1ddf0*/  LDGSTS.E [R245+0x27500], desc[UR18][R184.64], P2 ;  /* 0x27500000b8f57fae */ /* 0x000fe80009121852 */
[----:B------:R-:W-:Y:S04]  /*1de00*/  LDGSTS.E [R245+0x27900], desc[UR18][R168.64], P2 ;  /* 0x27900000a8f57fae */ /* 0x000fe80009121852 */
[----:B------:R-:W-:Y:S04]  /*1de10*/  LDGSTS.E [R245+0x27d00], desc[UR18][R152.64], P2 ;  /* 0x27d0000098f57fae */ /* 0x000fe80009121852 */
[----:B------:R-:W4:Y:S04]  /*1de20*/  LDL.LU.64 R184, [R1+0x1030] ;  /* 0x0010300001b87983 */ /* 0x000f280000300a00 */
[----:B------:R-:W4:Y:S04]  /*1de30*/  LDL.LU.64 R168, [R1+0x1028] ;  /* 0x0010280001a87983 */ /* 0x000f280000300a00 */
[----:B------:R-:W4:Y:S04]  /*1de40*/  LDL.LU.64 R152, [R1+0x1020] ;  /* 0x0010200001987983 */ /* 0x000f280000300a00 */
[----:B------:R1:W-:Y:S04]  /*1de50*/  STL.64 [R1+0xdb0], R244 ;  /* 0x000db0f401007387 */ /* 0x0003e80000100a00 */
[----:B-1----:R-:W4:Y:S04]  /*1de60*/  LDL.LU.64 R244, [R1+0x8] ;  /* 0x0000080001f47983 */ /* 0x002f280000300a00 */
[----:B--2---:R-:W-:Y:S04]  /*1de70*/  STL.64 [R1+0xea8], R164 ;  /* 0x000ea8a401007387 */ /* 0x004fe80000100a00 */
[----:B---3--:R-:W-:Y:S04]  /*1de80*/  STL.64 [R1+0xe98], R218 ;  /* 0x000e98da01007387 */ /* 0x008fe80000100a00 */
[----:B----4-:R1:W-:Y:S04]  /*1de90*/  STL.64 [R1+0xeb0], R216 ;  /* 0x000eb0d801007387 */ /* 0x0103e80000100a00 */
        /* <DEDUP_REMOVED lines=16> */
[----:B------:R-:W-:Y:S04]  /*1dfa0*/  LDGSTS.E [R246+0x23180], desc[UR18][R38.64], P2 ;  /* 0x2318000026f67fae */ /* 0x000fe80009121852 */
[----:B-1----:R-:W4:Y:S04]  /*1dfb0*/  LDL.LU.64 R216, [R1+0x860] ;  /* 0x0008600001d87983 */ /* 0x002f280000300a00 */
[----:B------:R-:W-:Y:S04]  /*1dfc0*/  LDGSTS.E [R246+0x23580], desc[UR18][R54.64], P2 ;  /* 0x2358000036f67fae */ /* 0x000fe80009121852 */
[----:B------:R-:W4:Y:S04]  /*1dfd0*/  LDL.LU.64 R162, [R1+0x780] ;  /* 0x0007800001a27983 */ /* 0x000f280000300a00 */
        /* <DEDUP_REMOVED lines=22> */
[----:B-1----:R-:W4:Y:S04]  /*1e140*/  LDL.LU.64 R220, [R1+0x7c0] ;  /* 0x0007c00001dc7983 */ /* 0x002f280000300a00 */
        /* <DEDUP_REMOVED lines=13> */
[----:B--2---:R-:W-:Y:S04]  /*1e220*/  LDGSTS.E [R247+0x20200], desc[UR18][R180.64], P2 ;  /* 0x20200000b4f77fae */ /* 0x004fe80009121852 */
[----:B---3--:R-:W-:Y:S04]  /*1e230*/  LDGSTS.E [R247+0x20600], desc[UR18][R210.64], P2 ;  /* 0x20600000d2f77fae */ /* 0x008fe80009121852 */
[----:B----4-:R-:W-:Y:S04]  /*1e240*/  LDGSTS.E [R247+0x20a00], desc[UR18][R216.64], P2 ;  /* 0x20a00000d8f77fae */ /* 0x010fe80009121852 */
[----:B------:R-:W-:Y:S04]  /*1e250*/  LDGSTS.E [R247+0x20e00], desc[UR18][R194.64], P2 ;  /* 0x20e00000c2f77fae */ /* 0x000fe80009121852 */
[----:B------:R-:W-:Y:S04]  /*1e260*/  STL.64 [R1+0xf10], R216 ;  /* 0x000f10d801007387 */ /* 0x000fe80000100a00 */
[----:B------:R-:W2:Y:S04]  /*1e270*/  LDL.LU.64 R164, [R1+0x858] ;  /* 0x0008580001a47983 */ /* 0x000ea80000300a00 */
        /* <DEDUP_REMOVED lines=8> */
[----:B------:R-:W-:Y:S04]  /*1e300*/  STL.64 [R1+0xef8], R162 ;  /* 0x000ef8a201007387 */ /* 0x000fe80000100a00 */
[----:B------:R-:W-:Y:S04]  /*1e310*/  STL.64 [R1+0xf00], R240 ;  /* 0x000f00f001007387 */ /* 0x000fe80000100a00 */
[----:B------:R-:W-:Y:S04]  /*1e320*/  STL.64 [R1+0xf08], R218 ;  /* 0x000f08da01007387 */ /* 0x000fe80000100a00 */
[----:B------:R1:W-:Y:S04]  /*1e330*/  STL.64 [R1+0xf18], R22 ;  /* 0x000f181601007387 */ /* 0x0003e80000100a00 */
[----:B------:R-:W-:Y:S04]  /*1e340*/  LDGSTS.E [R247+0x22e00], desc[UR18][R228.64], P2 ;  /* 0x22e00000e4f77fae */ /* 0x000fe80009121852 */
[----:B------:R-:W-:Y:S04]  /*1e350*/  LDGSTS.E [R247+0x23200], desc[UR18][R40.64], P2 ;  /* 0x2320000028f77fae */ /* 0x000fe80009121852 */
[----:B------:R-:W-:Y:S04]  /*1e360*/  LDGSTS.E [R247+0x23600], desc[UR18][R56.64], P2 ;  /* 0x2360000038f77fae */ /* 0x000fe80009121852 */
[----:B------:R-:W-:Y:S04]  /*1e370*/  LDGSTS.E [R247+0x23a00], desc[UR18][R72.64], P2 ;  /* 0x23a0000048f77fae */ /* 0x000fe80009121852 */
[----:B------:R-:W-:Y:S04]  /*1e380*/  LDGSTS.E [R247+0x23e00], desc[UR18][R90.64], P2 ;  /* 0x23e000005af77fae */ /* 0x000fe80009121852 */
[----:B------:R-:W-:Y:S04]  /*1e390*/  LDGSTS.E [R247+0x24200], desc[UR18][R106.64], P2 ;  /* 0x242000006af77fae */ /* 0x000fe80009121852 */
[----:B-1----:R-:W3:Y:S04]  /*1e3a0*/  LDL.LU.64 R22, [R1+0x898] ;  /* 0x0008980001167983 */ /* 0x002ee80000300a00 */
[----:B------:R-:W-:Y:S04]  /*1e3b0*/  LDGSTS.E [R247+0x24600], desc[UR18][R122.64], P2 ;  /* 0x246000007af77fae */ /* 0x000fe80009121852 */
[----:B------:R-:W-:Y:S04]  /*1e3c0*/  STL.64 [R1+0xf20], R20 ;  /* 0x000f201401007387 */ /* 0x000fe80000100a00 */
[----:B------:R-:W-:Y:S04]  /*1e3d0*/  LDGSTS.E [R247+0x24a00], desc[UR18][R138.64], P2 ;  /* 0x24a000008af77fae */ /* 0x000fe80009121852 */
[----:B------:R-:W4:Y:S04]  /*1e3e0*/  LDL.64 R196, [R1+0x8d8] ;  /* 0x0008d80001c47983 */ /* 0x000f280000100a00 */
[----:B------:R-:W2:Y:S04]  /*1e3f0*/  LDL.64 R180, [R1+0x7f8] ;  /* 0x0007f80001b47983 */ /* 0x000ea80000100a00 */
[----:B------:R-:W2:Y:S04]  /*1e400*/  LDL.64 R194, [R1+0x738] ;  /* 0x0007380001c27983 */ /* 0x000ea80000100a00 */
[----:B------:R-:W2:Y:S04]  /*1e410*/  LDL.64 R178, [R1+0x68] ;  /* 0x0000680001b27983 */ /* 0x000ea80000100a00 */
[----:B------:R1:W-:Y:S04]  /*1e420*/  LDGSTS.E [R247+0x24e00], desc[UR18][R154.64], P2 ;  /* 0x24e000009af77fae */ /* 0x0003e80009121852 */
[----:B------:R-:W2:Y:S04]  /*1e430*/  LDL.LU.64 R200, [R1+0x7b8] ;  /* 0x0007b80001c87983 */ /* 0x000ea80000300a00 */
[----:B------:R-:W-:Y:S04]  /*1e440*/  LDGSTS.E [R247+0x25200], desc[UR18][R170.64], P2 ;  /* 0x25200000aaf77fae */ /* 0x000fe80009121852 */
        /* <DEDUP_REMOVED lines=15> */
[----:B------:R-:W2:Y:S04]  /*1e540*/  LDL.LU.64 R204, [R1+0xfe0] ;  /* 0x000fe00001cc7983 */ /* 0x000ea80000300a00 */
[----:B------:R-:W2:Y:S04]  /*1e550*/  LDL.LU.64 R188, [R1+0xfd8] ;  /* 0x000fd80001bc7983 */ /* 0x000ea80000300a00 */
[----:B------:R-:W-:Y:S04]  /*1e560*/  LDGSTS.E [R247+0x27600], desc[UR18][R172.64], P2 ;  /* 0x27600000acf77fae */ /* 0x000fe80009121852 */
[----:B------:R-:W-:Y:S04]  /*1e570*/  LDGSTS.E [R247+0x27a00], desc[UR18][R156.64], P2 ;  /* 0x27a000009cf77fae */ /* 0x000fe80009121852 */
[----:B------:R-:W-:Y:S04]  /*1e580*/  LDGSTS.E [R247+0x27e00], desc[UR18][R232.64], P2 ;  /* 0x27e00000e8f77fae */ /* 0x000fe80009121852 */
[----:B------:R-:W2:Y:S04]  /*1e590*/  LDL.LU.64 R172, [R1+0xfd0] ;  /* 0x000fd00001ac7983 */ /* 0x000ea80000300a00 */
[----:B------:R-:W2:Y:S04]  /*1e5a0*/  LDL.LU.64 R156, [R1+0xfc8] ;  /* 0x000fc800019c7983 */ /* 0x000ea80000300a00 */
[----:B------:R-:W2:Y:S01]  /*1e5b0*/  LDL.LU.64 R232, [R1+0xfc0] ;  /* 0x000fc00001e87983 */ /* 0x000ea20000300a00 */
[----:B------:R-:W-:-:S03]  /*1e5c0*/  IMAD.WIDE R238, R89, 0x4, R238 ;  /* 0x0000000459ee7825 */ /* 0x000fc600078e02ee */
[----:B------:R1:W-:Y:S04]  /*1e5d0*/  STL.64 [R1+0xda8], R246 ;  /* 0x000da8f601007387 */ /* 0x0003e80000100a00 */
[----:B------:R-:W2:Y:S04]  /*1e5e0*/  LDL.64 R198, [R1+0x8d0] ;  /* 0x0008d00001c67983 */ /* 0x000ea80000100a00 */
[----:B------:R-:W2:Y:S04]  /*1e5f0*/  LDL.64 R222, [R1+0x7f0] ;  /* 0x0007f00001de7983 */ /* 0x000ea80000100a00 */
[----:B------:R-:W2:Y:S04]  /*1e600*/  LDL.LU.64 R216, [R1+0x890] ;  /* 0x0008900001d87983 */ /* 0x000ea80000300a00 */
[----:B------:R-:W2:Y:S04]  /*1e610*/  LDL.LU.64 R218, [R1+0x850] ;  /* 0x0008500001da7983 */ /* 0x000ea80000300a00 */
        /* <DEDUP_REMOVED lines=27> */
[----:B------:R-:W-:Y:S04]  /*1e7d0*/  LDGSTS.E [R248+0x25e80], desc[UR18][R14.64], P2 ;  /* 0x25e800000ef87fae */ /* 0x000fe80009121852 */
[----:B------:R-:W4:Y:S04]  /*1e7e0*/  LDL.LU.64 R214, [R1+0x6f0] ;  /* 0x0006f00001d67983 */ /* 0x000f280000300a00 */
[----:B------:R-:W-:Y:S04]  /*1e7f0*/  LDGSTS.E [R248+0x26280], desc[UR18][R30.64], P2 ;  /* 0x262800001ef87fae */ /* 0x000fe80009121852 */
[----:B------:R-:W3:Y:S04]  /*1e800*/  LDL.LU.64 R196, [R1+0x6b0] ;  /* 0x0006b00001c47983 */ /* 0x000ee80000300a00 */
[----:B------:R-:W-:Y:S04]  /*1e810*/  LDGSTS.E [R248+0x26680], desc[UR18][R238.64], P2 ;  /* 0x26680000eef87fae */ /* 0x000fe80009121852 */
[----:B------:R-:W3:Y:S04]  /*1e820*/  LDL.LU.64 R194, [R1+0x670] ;  /* 0x0006700001c27983 */ /* 0x000ee80000300a00 */
[----:B------:R-:W-:Y:S04]  /*1e830*/  LDGSTS.E [R248+0x26a80], desc[UR18][R16.64], P2 ;  /* 0x26a8000010f87fae */ /* 0x000fe80009121852 */
[----:B------:R-:W-:Y:S04]  /*1e840*/  LDGSTS.E [R248+0x26e80], desc[UR18][R206.64], P2 ;  /* 0x26e80000cef87fae */ /* 0x000fe80009121852 */
[----:B------:R-:W-:Y:S04]  /*1e850*/  LDGSTS.E [R248+0x27280], desc[UR18][R190.64], P2 ;  /* 0x27280000bef87fae */ /* 0x000fe80009121852 */
[----:B------:R-:W3:Y:S04]  /*1e860*/  LDL.LU.64 R16, [R1+0xfb8] ;  /* 0x000fb80001107983 */ /* 0x000ee80000300a00 */
[----:B------:R-:W3:Y:S04]  /*1e870*/  LDL.LU.64 R206, [R1+0xfb0] ;  /* 0x000fb00001ce7983 */ /* 0x000ee80000300a00 */
[----:B------:R-:W3:Y:S04]  /*1e880*/  LDL.LU.64 R190, [R1+0xfa8] ;  /* 0x000fa80001be7983 */ /* 0x000ee80000300a00 */
[----:B------:R-:W-:Y:S04]  /*1e890*/  LDGSTS.E [R248+0x27680], desc[UR18][R174.64], P2 ;  /* 0x27680000aef87fae */ /* 0x000fe80009121852 */
[----:B------:R-:W-:Y:S04]  /*1e8a0*/  LDGSTS.E [R248+0x27a80], desc[UR18][R158.64], P2 ;  /* 0x27a800009ef87fae */ /* 0x000fe80009121852 */
[----:B------:R-:W-:Y:S04]  /*1e8b0*/  LDGSTS.E [R248+0x27e80], desc[UR18][R224.64], P2 ;  /* 0x27e80000e0f87fae */ /* 0x000fe80009121852 */
[----:B------:R-:W3:Y:S04]  /*1e8c0*/  LDL.LU.64 R174, [R1+0xfa0] ;  /* 0x000fa00001ae7983 */ /* 0x000ee80000300a00 */
[----:B------:R-:W3:Y:S04]  /*1e8d0*/  LDL.LU.64 R158, [R1+0xf98] ;  /* 0x000f9800019e7983 */ /* 0x000ee80000300a00 */
[----:B------:R-:W3:Y:S04]  /*1e8e0*/  LDL.LU.64 R224, [R1+0xf90] ;  /* 0x000f900001e07983 */ /* 0x000ee80000300a00 */
[----:B------:R-:W3:Y:S04]  /*1e8f0*/  LDL.64 R230, [R1] ;  /* 0x0000000001e67983 */ /* 0x000ee80000100a00 */
[----:B------:R-:W-:Y:S04]  /*1e900*/  LDGSTS.E [R249+0x20300], desc[UR18][R198.64], P2 ;  /* 0x20300000c6f97fae */ /* 0x000fe80009121852 */
[----:B------:R-:W-:Y:S04]  /*1e910*/  LDGSTS.E [R249+0x20700], desc[UR18][R216.64], P2 ;  /* 0x20700000d8f97fae */ /* 0x000fe80009121852 */
[----:B------:R-:W-:Y:S04]  /*1e920*/  LDGSTS.E [R249+0x20b00], desc[UR18][R218.64], P2 ;  /* 0x20b00000daf97fae */ /* 0x000fe80009121852 */
[----:B------:R-:W-:Y:S04]  /*1e930*/  LDGSTS.E [R249+0x20f00], desc[UR18][R222.64], P2 ;  /* 0x20f00000def97fae */ /* 0x000fe80009121852 */
[----:B------:R-:W-:Y:S04]  /*1e940*/  LDGSTS.E [R249+0x21300], desc[UR18][R184.64], P2 ;  /* 0x21300000b8f97fae */ /* 0x000fe80009121852 */
[----:B------:R-:W-:Y:S04]  /*1e950*/  LDGSTS.E [R249+0x21700], desc[UR18][R166.64], P2 ;  /* 0x21700000a6f97fae */ /* 0x000fe80009121852 */
[----:B-1----:R-:W3:Y:S04]  /*1e960*/  LDL.LU.64 R246, [R1+0x888] ;  /* 0x0008880001f67983 */ /* 0x002ee80000300a00 */
[----:B------:R-:W3:Y:S04]  /*1e970*/  LDL.LU.64 R240, [R1+0x828] ;  /* 0x0008280001f07983 */ /* 0x000ee80000300a00 */
[----:B------:R-:W3:Y:S04]  /*1e980*/  LDL.64 R152, [R1+0x8c8] ;  /* 0x0008c80001987983 */ /* 0x000ee80000100a00 */
[----:B------:R-:W3:Y:S04]  /*1e990*/  LDL.64 R220, [R1+0x7e8] ;  /* 0x0007e80001dc7983 */ /* 0x000ee80000100a00 */
[----:B------:R-:W3:Y:S04]  /*1e9a0*/  LDL.64 R244, [R1+0x728] ;  /* 0x0007280001f47983 */ /* 0x000ee80000100a00 */
[----:B------:R-:W3:Y:S04]  /*1e9b0*/  LDL.64 R162, [R1+0x48] ;  /* 0x0000480001a27983 */ /* 0x000ee80000100a00 */
[----:B------:R-:W3:Y:S04]  /*1e9c0*/  LDL.LU.64 R168, [R1+0x7a8] ;  /* 0x0007a80001a87983 */ /* 0x000ee80000300a00 */
[----:B------:R-:W3:Y:S04]  /*1e9d0*/  LDL.LU.64 R222, [R1+0x768] ;  /* 0x0007680001de7983 */ /* 0x000ee80000300a00 */
[----:B------:R-:W3:Y:S04]  /*1e9e0*/  LDL.LU.64 R198, [R1+0x6e8] ;  /* 0x0006e80001c67983 */ /* 0x000ee80000300a00 */
[----:B--2---:R-:W-:Y:S04]  /*1e9f0*/  LDGSTS.E [R249+0x21b00], desc[UR18][R180.64], P2 ;  /* 0x21b00000b4f97fae */ /* 0x004fe80009121852 */
[----:B----4-:R-:W-:Y:S04]  /*1ea00*/  LDGSTS.E [R249+0x21f00], desc[UR18][R214.64], P2 ;  /* 0x21f00000d6f97fae */ /* 0x010fe80009121852 */
[----:B------:R-:W2:Y:S04]  /*1ea10*/  LDL.LU.64 R180, [R1+0x6a8] ;  /* 0x0006a80001b47983 */ /* 0x000ea80000300a00 */
[----:B---3--:R-:W-:Y:S04]  /*1ea20*/  LDGSTS.E [R249+0x22300], desc[UR18][R196.64], P2 ;  /* 0x22300000c4f97fae */ /* 0x008fe80009121852 */
[----:B------:R-:W-:Y:S04]  /*1ea30*/  LDGSTS.E [R249+0x22700], desc[UR18][R194.64], P2 ;  /* 0x22700000c2f97fae */ /* 0x000fe80009121852 */
[----:B------:R-:W-:Y:S04]  /*1ea40*/  LDGSTS.E [R249+0x22b00], desc[UR18][R178.64], P2 ;  /* 0x22b00000b2f97fae */ /* 0x000fe80009121852 */
[----:B------:R-:W3:Y:S04]  /*1ea50*/  LDL.LU.64 R178, [R1+0x668] ;  /* 0x0006680001b27983 */ /* 0x000ee80000300a00 */
        /* <DEDUP_REMOVED lines=18> */
[----:B------:R-:W4:Y:S04]  /*1eb80*/  LDL.LU.64 R208, [R1+0xf88] ;  /* 0x000f880001d07983 */ /* 0x000f280000300a00 */
[----:B------:R-:W2:Y:S04]  /*1eb90*/  LDL.LU.64 R250, [R1+0xf80] ;  /* 0x000f800001fa7983 */ /* 0x000ea80000300a00 */
[----:B------:R-:W4:Y:S04]  /*1eba0*/  LDL.LU.64 R192, [R1+0xf78] ;  /* 0x000f780001c07983 */ /* 0x000f280000300a00 */
[----:B------:R-:W-:Y:S04]  /*1ebb0*/  LDGSTS.E [R249+0x27700], desc[UR18][R176.64], P2 ;  /* 0x27700000b0f97fae */ /* 0x000fe80009121852 */
[----:B------:R-:W-:Y:S04]  /*1ebc0*/  LDGSTS.E [R249+0x27b00], desc[UR18][R160.64], P2 ;  /* 0x27b00000a0f97fae */ /* 0x000fe80009121852 */
[----:B------:R-:W-:Y:S04]  /*1ebd0*/  LDGSTS.E [R249+0x27f00], desc[UR18][R236.64], P2 ;  /* 0x27f00000ecf97fae */ /* 0x000fe80009121852 */
[----:B------:R-:W4:Y:S04]  /*1ebe0*/  LDL.LU.64 R176, [R1+0xf70] ;  /* 0x000f700001b07983 */ /* 0x000f280000300a00 */
[----:B------:R-:W4:Y:S04]  /*1ebf0*/  LDL.LU.64 R160, [R1+0xf68] ;  /* 0x000f680001a07983 */ /* 0x000f280000300a00 */
[----:B------:R-:W4:Y:S04]  /*1ec00*/  LDL.LU.64 R236, [R1+0xf60] ;  /* 0x000f600001ec7983 */ /* 0x000f280000300a00 */
[----:B------:R-:W4:Y:S04]  /*1ec10*/  LDL.64 R230, [R1+0x10] ;  /* 0x0000100001e67983 */ /* 0x000f280000100a00 */
[----:B------:R-:W-:Y:S04]  /*1ec20*/  STL.64 [R1+0xd80], R248 ;  /* 0x000d80f801007387 */ /* 0x000fe80000100a00 */
[----:B--2---:R-:W-:Y:S04]  /*1ec30*/  LDGSTS.E [R250+0x20380], desc[UR18][R152.64], P2 ;  /* 0x2038000098fa7fae */ /* 0x004fe80009121852 */
[----:B------:R-:W-:Y:S04]  /*1ec40*/  LDGSTS.E [R250+0x20780], desc[UR18][R246.64], P2 ;  /* 0x20780000f6fa7fae */ /* 0x000fe80009121852 */
[----:B------:R-:W-:Y:S04]  /*1ec50*/  LDGSTS.E [R250+0x20b80], desc[UR18][R240.64], P2 ;  /* 0x20b80000f0fa7fae */ /* 0x000fe80009121852 */
[----:B------:R-:W2:Y:S04]  /*1ec60*/  LDL.64 R152, [R1+0xe0] ;  /* 0x0000e00001987983 */ /* 0x000ea80000100a00 */
[----:B------:R-:W-:Y:S04]  /*1ec70*/  LDGSTS.E [R250+0x20f80], desc[UR18][R220.64], P2 ;  /* 0x20f80000dcfa7fae */ /* 0x000fe80009121852 */
[----:B------:R-:W-:Y:S04]  /*1ec80*/  LDGSTS.E [R250+0x21380], desc[UR18][R168.64], P2 ;  /* 0x21380000a8fa7fae */ /* 0x000fe80009121852 */
[----:B------:R-:W-:Y:S04]  /*1ec90*/  LDGSTS.E [R250+0x21780], desc[UR18][R222.64], P2 ;  /* 0x21780000defa7fae */ /* 0x000fe80009121852 */
[----:B------:R-:W-:Y:S04]  /*1eca0*/  LDGSTS.E [R250+0x21b80], desc[UR18][R244.64], P2 ;  /* 0x21b80000f4fa7fae */ /* 0x000fe80009121852 */
[----:B------:R-:W2:Y:S04]  /*1ecb0*/  LDL.LU.64 R220, [R1+0xb00] ;  /* 0x000b000001dc7983 */ /* 0x000ea80000300a00 */
[----:B------:R-:W-:Y:S04]  /*1ecc0*/  LDGSTS.E [R250+0x21f80], desc[UR18][R198.64], P2 ;  /* 0x21f80000c6fa7fae */ /* 0x000fe80009121852 */
[----:B------:R-:W2:Y:S04]  /*1ecd0*/  LDL.LU.64 R244, [R1+0xaf8] ;  /* 0x000af80001f47983 */ /* 0x000ea80000300a00 */
        /* <DEDUP_REMOVED lines=18> */
[----:B------:R-:W3:Y:S04]  /*1ee00*/  LDL.LU.64 R162, [R1+0xae8] ;  /* 0x000ae80001a27983 */ /* 0x000ee80000300a00 */
[----:B------:R-:W-:Y:S04]  /*1ee10*/  LDGSTS.E [R250+0x26b80], desc[UR18][R2.64], P2 ;  /* 0x26b8000002fa7fae */ /* 0x000fe80009121852 */
[----:B------:R-:W4:Y:S04]  /*1ee20*/  LDL.LU.64 R2, [R1+0xf58] ;  /* 0x000f580001027983 */ /* 0x000f280000300a00 */
[----:B------:R-:W4:Y:S04]  /*1ee30*/  LDL.LU.64 R230, [R1+0xae0] ;  /* 0x000ae00001e67983 */ /* 0x000f280000300a00 */
[----:B--2---:R-:W-:Y:S04]  /*1ee40*/  LDGSTS.E [R250+0x26f80], desc[UR18][R152.64], P2 ;  /* 0x26f8000098fa7fae */ /* 0x004fe80009121852 */
[----:B------:R-:W-:Y:S04]  /*1ee50*/  LDGSTS.E [R250+0x27380], desc[UR18][R4.64], P2 ;  /* 0x2738000004fa7fae */ /* 0x000fe80009121852 */
[----:B------:R-:W-:Y:S04]  /*1ee60*/  LDGSTS.E [R250+0x27780], desc[UR18][R10.64], P2 ;  /* 0x277800000afa7fae */ /* 0x000fe80009121852 */
[----:B------:R-:W-:Y:S04]  /*1ee70*/  LDGSTS.E [R250+0x27b80], desc[UR18][R8.64], P2 ;  /* 0x27b8000008fa7fae */ /* 0x000fe80009121852 */
[----:B------:R-:W2:Y:S04]  /*1ee80*/  LDL.LU.64 R4, [R1+0xf50] ;  /* 0x000f500001047983 */ /* 0x000ea80000300a00 */
[----:B------:R-:W2:Y:S01]  /*1ee90*/  LDL.LU.64 R10, [R1+0xf48] ;  /* 0x000f4800010a7983 */ /* 0x000ea20000300a00 */
[----:B------:R-:W-:-:S03]  /*1eea0*/  IMAD.WIDE R154, R251, 0x4, R220 ;  /* 0x00000004fb9a7825 */ /* 0x000fc600078e02dc */
[----:B------:R-:W2:Y:S04]  /*1eeb0*/  LDL.LU.64 R8, [R1+0xf40] ;  /* 0x000f400001087983 */ /* 0x000ea80000300a00 */
[----:B------:R-:W-:Y:S01]  /*1eec0*/  LDGSTS.E [R250+0x27f80], desc[UR18][R6.64], P2 ;  /* 0x27f8000006fa7fae */ /* 0x000fe20009121852 */
[----:B------:R-:W-:-:S03]  /*1eed0*/  IMAD.WIDE R20, R251, 0x4, R244 ;  /* 0x00000004fb147825 */ /* 0x000fc600078e02f4 */
[----:B------:R-:W0:Y:S01]  /*1eee0*/  LDGDEPBAR ;  /* 0x00000000000079af */ /* 0x000e220000000000 */
[----:B------:R-:W-:Y:S01]  /*1eef0*/  SHF.R.U32.HI R252, RZ, 0x6, R252 ;  /* 0x00000006fffc7819 */ /* 0x000fe200000116fc */
[----:B------:R-:W-:Y:S06]  /*1ef00*/  BAR.SYNC.DEFER_BLOCKING 0x0 ;  /* 0x0000000000007b1d */ /* 0x000fec0000010000 */
[----:B------:R-:W2:Y:S04]  /*1ef10*/  LDL.LU.64 R6, [R1+0xf38] ;  /* 0x000f380001067983 */ /* 0x000ea80000300a00 */
[----:B------:R-:W2:Y:S04]  /*1ef20*/  LDL.LU.64 R152, [R1+0xad8] ;  /* 0x000ad80001987983 */ /* 0x000ea80000300a00 */
[----:B------:R-:W2:Y:S04]  /*1ef30*/  LDL.LU.64 R244, [R1+0xad0] ;  /* 0x000ad00001f47983 */ /* 0x000ea80000300a00 */
[----:B------:R-:W-:Y:S04]  /*1ef40*/  STL.64 [R1+0xb00], R154 ;  /* 0x000b009a01007387 */ /* 0x000fe80000100a00 */
[----:B------:R1:W-:Y:S04]  /*1ef50*/  STL.64 [R1+0xaf8], R20 ;  /* 0x000af81401007387 */ /* 0x0003e80000100a00 */
[----:B------:R-:W2:Y:S01]  /*1ef60*/  LDL.LU.64 R220, [R1+0xac8] ;  /* 0x000ac80001dc7983 */ /* 0x000ea20000300a00 */
[----:B------:R-:W-:-:S02]  /*1ef70*/  SGXT.U32 R252, R252, 0x1 ;  /* 0x00000001fcfc781a */ /* 0x000fc40000000000 */
[----:B------:R-:W-:Y:S02]  /*1ef80*/  ISETP.NE.U32.AND P1, PT, R88, RZ, PT ;  /* 0x000000ff5800720c */ /* 0x000fe40003f25070 */
[----:B------:R-:W-:Y:S02]  /*1ef90*/  SEL R88, RZ, 0x4, P4 ;  /* 0x00000004ff587807 */ /* 0x000fe40002000000 */
[----:B------:R-:W-:Y:S02]  /*1efa0*/  LOP3.LUT R252, R252, 0x40, RZ, 0xfc, !PT ;  /* 0x00000040fcfc7812 */ /* 0x000fe400078efcff */
[----:B------:R-:W-:Y:S02]  /*1efb0*/  SEL R88, R88, RZ, P5 ;  /* 0x000000ff58587207 */ /* 0x000fe40002800000 */
[----:B------:R-:W-:Y:S02]  /*1efc0*/  ISETP.GE.AND P4, PT, R252, UR5, PT ;  /* 0x00000005fc007c0c */ /* 0x000fe4000bf86270 */
[----:B------:R-:W-:-:S02]  /*1efd0*/  ISETP.NE.U32.AND P2, PT, R88, RZ, PT ;  /* 0x000000ff5800720c */ /* 0x000fc40003f45070 */
[----:B------:R-:W-:-:S04]  /*1efe0*/  SEL R88, RZ, 0x4, P4 ;  /* 0x00000004ff587807 */ /* 0x000fc80002000000 */
[----:B------:R-:W-:Y:S01]  /*1eff0*/  SEL R88, R88, RZ, P5 ;  /* 0x000000ff58587207 */ /* 0x000fe20002800000 */
[----:B---3--:R-:W-:Y:S02]  /*1f000*/  IMAD.WIDE R228, R251, 0x4, R162 ;  /* 0x00000004fbe47825 */ /* 0x008fe400078e02a2 */
[----:B------:R-:W3:Y:S01]  /*1f010*/  LDL.LU.64 R162, [R1+0xac0] ;  /* 0x000ac00001a27983 */ /* 0x000ee20000300a00 */
[----:B----4-:R-:W-:-:S04]  /*1f020*/  LOP3.LUT R252, R3, 0x42, RZ, 0xfc, !PT ;  /* 0x0000004203fc7812 */ /* 0x010fc800078efcff */
[----:B------:R-:W-:Y:S02]  /*1f030*/  ISETP.GE.AND P4, PT, R252, UR5, PT ;  /* 0x00000005fc007c0c */ /* 0x000fe4000bf86270 */
[----:B------:R-:W-:Y:S01]  /*1f040*/  LOP3.LUT R252, R3, 0x60, RZ, 0xfc, !PT ;  /* 0x0000006003fc7812 */ /* 0x000fe200078efcff */
[----:B------:R-:W-:Y:S04]  /*1f050*/  STL.64 [R1+0x220], R228 ;  /* 0x000220e401007387 */ /* 0x000fe80000100a00 */
[----:B------:R-:W-:Y:S01]  /*1f060*/  @!PT LDS RZ, [RZ] ;  /* 0x00000000fffff984 */ /* 0x000fe20000000800 */
[----:B------:R-:W-:Y:S01]  /*1f070*/  @!PT LDS RZ, [RZ] ;  /* 0x00000000fffff984 */ /* 0x000fe20000000800 */
[----:B------:R-:W-:Y:S01]  /*1f080*/  @!PT LDS RZ, [RZ] ;  /* 0x00000000fffff984 */ /* 0x000fe20000000800 */
[----:B--2---:R-:W-:Y:S01]  /*1f090*/  LDGSTS.E [R5+0x10000], desc[UR18][R154.64], P6 ;  /* 0x100000009a057fae */ /* 0x004fe2000b121852 */
[----:B------:R-:W-:-:S03]  /*1f0a0*/  ISETP.GE.AND P6, PT, R252, UR5, PT ;  /* 0x00000005fc007c0c */ /* 0x000fc6000bfc6270 */
[----:B------:R1:W-:Y:S01]  /*1f0b0*/  LDGSTS.E [R5+0x10008], desc[UR18][R20.64], P3 ;  /* 0x1000800014057fae */ /* 0x0003e20009921852 */
[----:B------:R-:W-:Y:S02]  /*1f0c0*/  ISETP.NE.U32.AND P3, PT, R88, RZ, PT ;  /* 0x000000ff5800720c */ /* 0x000fe40003f65070 */
[----:B------:R-:W-:Y:S01]  /*1f0d0*/  SEL R88, RZ, 0x4, P6 ;  /* 0x00000004ff587807 */ /* 0x000fe20003000000 */
[----:B------:R-:W-:Y:S01]  /*1f0e0*/  LDGSTS.E [R5+0x12000], desc[UR18][R228.64], P1 ;  /* 0x12000000e4057fae */ /* 0x000fe20008921852 */
[----:B------:R-:W-:Y:S02]  /*1f0f0*/  SEL R252, RZ, 0x4, P4 ;  /* 0x00000004fffc7807 */ /* 0x000fe40002000000 */
[C---:B-1----:R-:W-:Y:S02]  /*1f100*/  LOP3.LUT R20, R3.reuse, 0x62, RZ, 0xfc, !PT ;  /* 0x0000006203147812 */ /* 0x042fe400078efcff */
[----:B------:R-:W-:Y:S02]  /*1f110*/  LOP3.LUT R21, R3, 0x4, RZ, 0xfc, !PT ;  /* 0x0000000403157812 */ /* 0x000fe400078efcff */
[----:B------:R-:W-:Y:S01]  /*1f120*/  ISETP.GE.AND P4, PT, R20, UR5, PT ;  /* 0x0000000514007c0c */ /* 0x000fe2000bf86270 */
[----:B------:R-:W-:Y:S01]  /*1f130*/  IMAD.WIDE R154, R251, 0x4, R230 ;  /* 0x00000004fb9a7825 */ /* 0x000fe200078e02e6 */
[----:B------:R-:W-:Y:S01]  /*1f140*/  SEL R88, R88, RZ, P5 ;  /* 0x000000ff58587207 */ /* 0x000fe20002800000 */
[----:B------:R-:W2:Y:S01]  /*1f150*/  LDL.LU.64 R230, [R1+0xaf0] ;  /* 0x000af00001e67983 */ /* 0x000ea20000300a00 */
[----:B------:R-:W-:-:S02]  /*1f160*/  ISETP.GE.AND P6, PT, R21, UR5, PT ;  /* 0x0000000515007c0c */ /* 0x000fc4000bfc6270 */
[----:B------:R-:W-:Y:S01]  /*1f170*/  SEL R252, R252, RZ, P5 ;  /* 0x000000fffcfc7207 */ /* 0x000fe20002800000 */
[----:B------:R1:W-:Y:S01]  /*1f180*/  LDGSTS.E [R5+0x12008], desc[UR18][R154.64], P2 ;  /* 0x120080009a057fae */ /* 0x0003e20009121852 */
[----:B------:R-:W-:Y:S02]  /*1f190*/  SEL R20, RZ, 0x4, P4 ;  /* 0x00000004ff147807 */ /* 0x000fe40002000000 */
[----:B------:R-:W-:Y:S02]  /*1f1a0*/  LOP3.LUT R21, R3, 0x6, RZ, 0xfc, !PT ;  /* 0x0000000603157812 */ /* 0x000fe400078efcff */
[----:B------:R-:W-:Y:S01]  /*1f1b0*/  ISETP.NE.U32.AND P1, PT, R88, RZ, PT ;  /* 0x000000ff5800720c */ /* 0x000fe20003f25070 */
[----:B------:R1:W-:Y:S01]  /*1f1c0*/  STL.64 [R1+0x228], R154 ;  /* 0x0002289a01007387 */ /* 0x0003e20000100a00 */
[----:B------:R-:W-:Y:S02]  /*1f1d0*/  ISETP.NE.U32.AND P4, PT, R252, RZ, PT ;  /* 0x000000fffc00720c */ /* 0x000fe40003f85070 */
[----:B------:R-:W-:-:S02]  /*1f1e0*/  SEL R88, RZ, 0x4, P6 ;  /* 0x00000004ff587807 */ /* 0x000fc40003000000 */
[----:B------:R-:W-:Y:S02]  /*1f1f0*/  SEL R252, R20, RZ, P5 ;  /* 0x000000ff14fc7207 */ /* 0x000fe40002800000 */
[----:B------:R-:W-:Y:S01]  /*1f200*/  ISETP.GE.AND P6, PT, R21, UR5, PT ;  /* 0x0000000515007c0c */ /* 0x000fe2000bfc6270 */
[----:B------:R-:W-:-:S04]  /*1f210*/  IMAD.WIDE R20, R251, 0x4, R152 ;  /* 0x00000004fb147825 */ /* 0x000fc800078e0298 */
[----:B-1----:R-:W-:Y:S01]  /*1f220*/  IMAD.WIDE R154, R251, 0x4, R244 ;  /* 0x00000004fb9a7825 */ /* 0x002fe200078e02f4 */
[----:B------:R-:W-:Y:S01]  /*1f230*/  LOP3.LUT R245, R3, 0x24, RZ, 0xfc, !PT ;  /* 0x0000002403f57812 */ /* 0x000fe200078efcff */
[----:B------:R-:W4:Y:S01]  /*1f240*/  LDL.LU.64 R152, [R1+0xab8] ;  /* 0x000ab80001987983 */ /* 0x000f220000300a00 */
[----:B------:R-:W-:Y:S02]  /*1f250*/  ISETP.NE.U32.AND P2, PT, R252, RZ, PT ;  /* 0x000000fffc00720c */ /* 0x000fe40003f45070 */
[----:B------:R-:W-:Y:S01]  /*1f260*/  SEL R252, RZ, 0x4, P6 ;  /* 0x00000004fffc7807 */ /* 0x000fe20003000000 */
[----:B------:R1:W-:Y:S01]  /*1f270*/  STL.64 [R1+0x230], R20 ;  /* 0x0002301401007387 */ /* 0x0003e20000100a00 */
[----:B------:R-:W-:-:S03]  /*1f280*/  ISETP.GE.AND P6, PT, R245, UR5, PT ;  /* 0x00000005f5007c0c */ /* 0x000fc6000bfc6270 */
[----:B------:R1:W-:Y:S04]  /*1f290*/  LDGSTS.E [R5+0x14000], desc[UR18][R20.64], P3 ;  /* 0x1400000014057fae */ /* 0x0003e80009921852 */
[----:B------:R-:W-:Y:S04]  /*1f2a0*/  STL.64 [R1+0x240], R154 ;  /* 0x0002409a01007387 */ /* 0x000fe80000100a00 */
[----:B------:R-:W4:Y:S01]  /*1f2b0*/  LDL.LU.64 R244, [R1+0xaa8] ;  /* 0x000aa80001f47983 */ /* 0x000f220000300a00 */
[----:B-1----:R-:W-:Y:S01]  /*1f2c0*/  IMAD.WIDE R20, R251, 0x4, R220 ;  /* 0x00000004fb147825 */ /* 0x002fe200078e02dc */
[----:B------:R-:W-:-:S02]  /*1f2d0*/  SEL R88, R88, RZ, P5 ;  /* 0x000000ff58587207 */ /* 0x000fc40002800000 */
[----:B------:R-:W-:Y:S04]  /*1f2e0*/  LDGSTS.E [R5+0x14008], desc[UR18][R154.64], P4 ;  /* 0x140080009a057fae */ /* 0x000fe8000a121852 */
[----:B------:R1:W-:Y:S04]  /*1f2f0*/  STL.64 [R1+0x248], R20 ;  /* 0x0002481401007387 */ /* 0x0003e80000100a00 */
[----:B------:R-:W4:Y:S01]  /*1f300*/  LDL.LU.64 R220, [R1+0xaa0] ;  /* 0x000aa00001dc7983 */ /* 0x000f220000300a00 */
[----:B------:R-:W-:Y:S02]  /*1f310*/  LOP3.LUT R229, R3, 0x26, RZ, 0xfc, !PT ;  /* 0x0000002603e57812 */ /* 0x000fe400078efcff */
[----:B------:R-:W-:Y:S01]  /*1f320*/  ISETP.NE.U32.AND P3, PT, R88, RZ, PT ;  /* 0x000000ff5800720c */ /* 0x000fe20003f65070 */
[----:B------:R1:W-:Y:S01]  /*1f330*/  LDGSTS.E [R5+0x16000], desc[UR18][R20.64], P1 ;  /* 0x1600000014057fae */ /* 0x0003e20008921852 */
[----:B------:R-:W-:-:S02]  /*1f340*/  SEL R88, R252, RZ, P5 ;  /* 0x000000fffc587207 */ /* 0x000fc40002800000 */
[----:B------:R-:W-:Y:S02]  /*1f350*/  ISETP.GE.AND P4, PT, R229, UR5, PT ;  /* 0x00000005e5007c0c */ /* 0x000fe4000bf86270 */
[----:B------:R-:W-:Y:S02]  /*1f360*/  ISETP.NE.U32.AND P1, PT, R88, RZ, PT ;  /* 0x000000ff5800720c */ /* 0x000fe40003f25070 */
[----:B------:R-:W-:Y:S02]  /*1f370*/  SEL R88, RZ, 0x4, P4 ;  /* 0x00000004ff587807 */ /* 0x000fe40002000000 */
[----:B------:R-:W-:Y:S02]  /*1f380*/  SEL R252, RZ, 0x4, P6 ;  /* 0x00000004fffc7807 */ /* 0x000fe40003000000 */
[----:B-1----:R-:W-:Y:S01]  /*1f390*/  LOP3.LUT R20, R3, 0x44, RZ, 0xfc, !PT ;  /* 0x0000004403147812 */ /* 0x002fe200078efcff */
[----:B---3--:R-:W-:Y:S01]  /*1f3a0*/  IMAD.WIDE R228, R251, 0x4, R162 ;  /* 0x00000004fbe47825 */ /* 0x008fe200078e02a2 */
[----:B------:R-:W-:Y:S01]  /*1f3b0*/  LOP3.LUT R21, R3, 0x46, RZ, 0xfc, !PT ;  /* 0x0000004603157812 */ /* 0x000fe200078efcff */
[----:B------:R-:W3:Y:S01]  /*1f3c0*/  LDL.LU.64 R162, [R1+0xa98] ;  /* 0x000a980001a27983 */ /* 0x000ee20000300a00 */
[----:B------:R-:W-:-:S02]  /*1f3d0*/  ISETP.GE.AND P6, PT, R20, UR5, PT ;  /* 0x0000000514007c0c */ /* 0x000fc4000bfc6270 */
[----:B------:R-:W-:Y:S01]  /*1f3e0*/  SEL R88, R88, RZ, P5 ;  /* 0x000000ff58587207 */ /* 0x000fe20002800000 */
[----:B------:R-:W-:Y:S01]  /*1f3f0*/  LDGSTS.E [R5+0x16008], desc[UR18][R228.64], P2 ;  /* 0x16008000e4057fae */ /* 0x000fe20009121852 */
[----:B------:R-:W-:Y:S02]  /*1f400*/  ISETP.GE.AND P4, PT, R21, UR5, PT ;  /* 0x0000000515007c0c */ /* 0x000fe4000bf86270 */
[----:B------:R-:W-:Y:S02]  /*1f410*/  SEL R252, R252, RZ, P5 ;  /* 0x000000fffcfc7207 */ /* 0x000fe40002800000 */
[----:B------:R-:W-:Y:S02]  /*1f420*/  SEL R20, RZ, 0x4, P6 ;  /* 0x00000004ff147807 */ /* 0x000fe40003000000 */
[----:B------:R-:W-:Y:S01]  /*1f430*/  LOP3.LUT R21, R3, 0x64, RZ, 0xfc, !PT ;  /* 0x0000006403157812 */ /* 0x000fe200078efcff */
[----:B------:R-:W-:Y:S01]  /*1f440*/  STL.64 [R1+0x250], R228 ;  /* 0x000250e401007387 */ /* 0x000fe20000100a00 */
[----:B------:R-:W-:-:S02]  /*1f450*/  ISETP.NE.U32.AND P2, PT, R88, RZ, PT ;  /* 0x000000ff5800720c */ /* 0x000fc40003f45070 */
[----:B------:R-:W-:Y:S02]  /*1f460*/  ISETP.NE.U32.AND P6, PT, R252, RZ, PT ;  /* 0x000000fffc00720c */ /* 0x000fe40003fc5070 */
[----:B------:R-:W-:Y:S02]  /*1f470*/  SEL R88, RZ, 0x4, P4 ;  /* 0x00000004ff587807 */ /* 0x000fe40002000000 */
[----:B------:R-:W-:Y:S02]  /*1f480*/  SEL R252, R20, RZ, P5 ;  /* 0x000000ff14fc7207 */ /* 0x000fe40002800000 */
[----:B------:R-:W-:Y:S01]  /*1f490*/  ISETP.GE.AND P4, PT, R21, UR5, PT ;  /* 0x0000000515007c0c */ /* 0x000fe2000bf86270 */
[----:B--2---:R-:W-:Y:S02]  /*1f4a0*/  IMAD.WIDE R154, R251, 0x4, R230 ;  /* 0x00000004fb9a7825 */ /* 0x004fe400078e02e6 */
[----:B------:R-:W2:Y:S04]  /*1f4b0*/  LDL.LU.64 R230, [R1+0xa90] ;  /* 0x000a900001e67983 */ /* 0x000ea80000300a00 */
[----:B------:R1:W-:Y:S04]  /*1f4c0*/  STL.64 [R1+0xac0], R154 ;  /* 0x000ac09a01007387 */ /* 0x0003e80000100a00 */
[----:B------:R1:W-:Y:S01]  /*1f4d0*/  LDGSTS.E [R6+0x10000], desc[UR18][R154.64], P3 ;  /* 0x100000009a067fae */ /* 0x0003e20009921852 */
[----:B------:R-:W-:-:S02]  /*1f4e0*/  ISETP.NE.U32.AND P3, PT, R252, RZ, PT ;  /* 0x000000fffc00720c */ /* 0x000fc40003f65070 */
[----:B------:R-:W-:Y:S01]  /*1f4f0*/  SEL R252, RZ, 0x4, P4 ;  /* 0x00000004fffc7807 */ /* 0x000fe20002000000 */
[C---:B----4-:R-:W-:Y:S02]  /*1f500*/  IMAD.WIDE R20, R251.reuse, 0x4, R152 ;  /* 0x00000004fb147825 */ /* 0x050fe400078e0298 */
[----:B------:R-:W4:Y:S04]  /*1f510*/  LDL.LU.64 R152, [R1+0xa88] ;  /* 0x000a880001987983 */ /* 0x000f280000300a00 */
[----:B------:R1:W-:Y:S04]  /*1f520*/  STL.64 [R1+0xab8], R20 ;  /* 0x000ab81401007387 */ /* 0x0003e80000100a00 */
[----:B------:R1:W-:Y:S02]  /*1f530*/  LDGSTS.E [R6+0x10008], desc[UR18][R20.64], P1 ;  /* 0x1000800014067fae */ /* 0x0003e40008921852 */
[----:B-1----:R-:W-:Y:S01]  /*1f540*/  IMAD.WIDE R154, R251, 0x4, R244 ;  /* 0x00000004fb9a7825 */ /* 0x002fe200078e02f4 */
[----:B------:R-:W-:-:S04]  /*1f550*/  LOP3.LUT R245, R3, 0x66, RZ, 0xfc, !PT ;  /* 0x0000006603f57812 */ /* 0x000fc800078efcff */
[----:B------:R-:W-:Y:S01]  /*1f560*/  STL.64 [R1+0x260], R154 ;  /* 0x0002609a01007387 */ /* 0x000fe20000100a00 */
[----:B------:R-:W-:Y:S02]  /*1f570*/  ISETP.GE.AND P4, PT, R245, UR5, PT ;  /* 0x00000005f5007c0c */ /* 0x000fe4000bf86270 */
[----:B------:R-:W-:Y:S01]  /*1f580*/  SEL R88, R88, RZ, P5 ;  /* 0x000000ff58587207 */ /* 0x000fe20002800000 */
[----:B------:R-:W-:Y:S01]  /*1f590*/  LDGSTS.E [R6+0x12000], desc[UR18][R154.64], P6 ;  /* 0x120000009a067fae */ /* 0x000fe2000b121852 */
[----:B------:R-:W-:-:S03]  /*1f5a0*/  IMAD.WIDE R20, R251, 0x4, R220 ;  /* 0x00000004fb147825 */ /* 0x000fc600078e02dc */
[----:B------:R-:W4:Y:S04]  /*1f5b0*/  LDL.LU.64 R220, [R1+0xa80] ;  /* 0x000a800001dc7983 */ /* 0x000f280000300a00 */
        /* <DEDUP_REMOVED lines=8> */
[----:B------:R-:W-:Y:S01]  /*1f640*/  SEL R88, RZ, 0x4, P6 ;  /* 0x00000004ff587807 */ /* 0x000fe20003000000 */
[----:B---3--:R-:W-:Y:S01]  /*1f650*/  IMAD.WIDE R228, R251, 0x4, R162 ;  /* 0x00000004fbe47825 */ /* 0x008fe200078e02a2 */
[----:B------:R-:W-:Y:S01]  /*1f660*/  SEL R252, RZ, 0x4, P4 ;  /* 0x00000004fffc7807 */ /* 0x000fe20002000000 */
[----:B------:R-:W3:Y:S01]  /*1f670*/  LDL.LU.64 R162, [R1+0xa78] ;  /* 0x000a780001a27983 */ /* 0x000ee20000300a00 */
[C---:B-1----:R-:W-:Y:S02]  /*1f680*/  LOP3.LUT R20, R3.reuse, 0xa, RZ, 0xfc, !PT ;  /* 0x0000000a03147812 */ /* 0x042fe400078efcff */
[----:B------:R-:W-:Y:S01]  /*1f690*/  LOP3.LUT R21, R3, 0x28, RZ, 0xfc, !PT ;  /* 0x0000002803157812 */ /* 0x000fe200078efcff */
[----:B------:R-:W-:Y:S01]  /*1f6a0*/  LDGSTS.E [R6+0x14000], desc[UR18][R228.64], P3 ;  /* 0x14000000e4067fae */ /* 0x000fe20009921852 */
[----:B------:R-:W-:-:S02]  /*1f6b0*/  ISETP.GE.AND P4, PT, R20, UR5, PT ;  /* 0x0000000514007c0c */ /* 0x000fc4000bf86270 */
[----:B------:R-:W-:Y:S02]  /*1f6c0*/  SEL R88, R88, RZ, P5 ;  /* 0x000000ff58587207 */ /* 0x000fe40002800000 */
        /* <DEDUP_REMOVED lines=23> */
[----:B------:R-:W-:Y:S01]  /*1f840*/  ISETP.GE.AND P6, PT, R221, UR5, PT ;  /* 0x00000005dd007c0c */ /* 0x000fe2000bfc6270 */
[----:B------:R-:W-:Y:S01]  /*1f850*/  IMAD.WIDE R20, R251, 0x4, R244 ;  /* 0x00000004fb147825 */ /* 0x000fe200078e02f4 */
[----:B------:R-:W-:Y:S01]  /*1f860*/  LOP3.LUT R221, R3, 0x4a, RZ, 0xfc, !PT ;  /* 0x0000004a03dd7812 */ /* 0x000fe200078efcff */
[----:B------:R-:W4:Y:S04]  /*1f870*/  LDL.LU.64 R244, [R1+0xa58] ;  /* 0x000a580001f47983 */ /* 0x000f280000300a00 */
[----:B------:R-:W-:Y:S01]  /*1f880*/  LDGSTS.E [R6+0x16008], desc[UR18][R154.64], P4 ;  /* 0x160080009a067fae */ /* 0x000fe2000a121852 */
[----:B------:R-:W-:-:S03]  /*1f890*/  ISETP.GE.AND P4, PT, R221, UR5, PT ;  /* 0x00000005dd007c0c */ /* 0x000fc6000bf86270 */
[----:B------:R1:W-:Y:S04]  /*1f8a0*/  STL.64 [R1+0xa80], R20 ;  /* 0x000a801401007387 */ /* 0x0003e80000100a00 */
[----:B------:R-:W4:Y:S01]  /*1f8b0*/  LDL.LU.64 R220, [R1+0xa50] ;  /* 0x000a500001dc7983 */ /* 0x000f220000300a00 */
[----:B------:R-:W-:-:S03]  /*1f8c0*/  SEL R88, R88, RZ, P5 ;  /* 0x000000ff58587207 */ /* 0x000fc60002800000 */
[----:B------:R1:W-:Y:S01]  /*1f8d0*/  LDGSTS.E [R7+0x10000], desc[UR18][R20.64], P3 ;  /* 0x1000000014077fae */ /* 0x0003e20009921852 */
[----:B------:R-:W-:Y:S02]  /*1f8e0*/  ISETP.NE.U32.AND P2, PT, R88, RZ, PT ;  /* 0x000000ff5800720c */ /* 0x000fe40003f45070 */
[----:B------:R-:W-:Y:S01]  /*1f8f0*/  SEL R88, R252, RZ, P5 ;  /* 0x000000fffc587207 */ /* 0x000fe20002800000 */
[----:B---3--:R-:W-:Y:S01]  /*1f900*/  IMAD.WIDE R228, R251, 0x4, R162 ;  /* 0x00000004fbe47825 */ /* 0x008fe200078e02a2 */
[----:B------:R-:W-:Y:S01]  /*1f910*/  SEL R252, RZ, 0x4, P6 ;  /* 0x00000004fffc7807 */ /* 0x000fe20003000000 */
[----:B------:R-:W3:Y:S01]  /*1f920*/  LDL.LU.64 R162, [R1+0xa48] ;  /* 0x000a480001a27983 */ /* 0x000ee20000300a00 */
[----:B------:R-:W-:Y:S02]  /*1f930*/  ISETP.NE.U32.AND P3, PT, R88, RZ, PT ;  /* 0x000000ff5800720c */ /* 0x000fe40003f65070 */
[----:B------:R-:W-:Y:S01]  /*1f940*/  SEL R88, RZ, 0x4, P4 ;  /* 0x00000004ff587807 */ /* 0x000fe20002000000 */
[----:B------:R-:W-:Y:S01]  /*1f950*/  LDGSTS.E [R7+0x10008], desc[UR18][R228.64], P1 ;  /* 0x10008000e4077fae */ /* 0x000fe20008921852 */
[----:B-1----:R-:W-:-:S02]  /*1f960*/  LOP3.LUT R20, R3, 0x68, RZ, 0xfc, !PT ;  /* 0x0000006803147812 */ /* 0x002fc400078efcff */
[----:B------:R-:W-:Y:S02]  /*1f970*/  LOP3.LUT R21, R3, 0x6a, RZ, 0xfc, !PT ;  /* 0x0000006a03157812 */ /* 0x000fe400078efcff */
[----:B------:R-:W-:Y:S02]  /*1f980*/  ISETP.GE.AND P6, PT, R20, UR5, PT ;  /* 0x0000000514007c0c */ /* 0x000fe4000bfc6270 */
[----:B------:R-:W-:Y:S02]  /*1f990*/  SEL R88, R88, RZ, P5 ;  /* 0x000000ff58587207 */ /* 0x000fe40002800000 */
[----:B------:R-:W-:Y:S02]  /*1f9a0*/  ISETP.GE.AND P4, PT, R21, UR5, PT ;  /* 0x0000000515007c0c */ /* 0x000fe4000bf86270 */
[----:B------:R-:W-:Y:S02]  /*1f9b0*/  SEL R252, R252, RZ, P5 ;  /* 0x000000fffcfc7207 */ /* 0x000fe40002800000 */
[----:B------:R-:W-:-:S02]  /*1f9c0*/  SEL R20, RZ, 0x4, P6 ;  /* 0x00000004ff147807 */ /* 0x000fc40003000000 */
[----:B------:R-:W-:Y:S01]  /*1f9d0*/  LOP3.LUT R21, R3, 0xc, RZ, 0xfc, !PT ;  /* 0x0000000c03157812 */ /* 0x000fe200078efcff */
[----:B------:R-:W-:Y:S01]  /*1f9e0*/  STL.64 [R1+0xa78], R228 ;  /* 0x000a78e401007387 */ /* 0x000fe20000100a00 */
[----:B------:R-:W-:Y:S02]  /*1f9f0*/  ISETP.NE.U32.AND P1, PT, R88, RZ, PT ;  /* 0x000000ff5800720c */ /* 0x000fe40003f25070 */
[----:B------:R-:W-:Y:S02]  /*1fa00*/  ISETP.NE.U32.AND P6, PT, R252, RZ, PT ;  /* 0x000000fffc00720c */ /* 0x000fe40003fc5070 */
[----:B------:R-:W-:Y:S02]  /*1fa10*/  SEL R88, RZ, 0x4, P4 ;  /* 0x00000004ff587807 */ /* 0x000fe40002000000 */
[----:B------:R-:W-:Y:S02]  /*1fa20*/  SEL R252, R20, RZ, P5 ;  /* 0x000000ff14fc7207 */ /* 0x000fe40002800000 */
[----:B------:R-:W-:Y:S01]  /*1fa30*/  ISETP.GE.AND P4, PT, R21, UR5, PT ;  /* 0x0000000515007c0c */ /* 0x000fe2000bf86270 */
[----:B--2---:R-:W-:-:S02]  /*1fa40*/  IMAD.WIDE R154, R251, 0x4, R230 ;  /* 0x00000004fb9a7825 */ /* 0x004fc400078e02e6 */
[----:B------:R-:W2:Y:S04]  /*1fa50*/  LDL.LU.64 R230, [R1+0xa40] ;  /* 0x000a400001e67983 */ /* 0x000ea80000300a00 */
[----:B------:R1:W-:Y:S04]  /*1fa60*/  STL.64 [R1+0xa70], R154 ;  /* 0x000a709a01007387 */ /* 0x0003e80000100a00 */
[----:B------:R1:W-:Y:S01]  /*1fa70*/  LDGSTS.E [R7+0x12000], desc[UR18][R154.64], P2 ;  /* 0x120000009a077fae */ /* 0x0003e20009121852 */
[----:B------:R-:W-:Y:S02]  /*1fa80*/  ISETP.NE.U32.AND P2, PT, R252, RZ, PT ;  /* 0x000000fffc00720c */ /* 0x000fe40003f45070 */
[----:B------:R-:W-:Y:S01]  /*1fa90*/  SEL R252, RZ, 0x4, P4 ;  /* 0x00000004fffc7807 */ /* 0x000fe20002000000 */
[----:B----4-:R-:W-:-:S05]  /*1faa0*/  IMAD.WIDE R20, R251, 0x4, R152 ;  /* 0x00000004fb147825 */ /* 0x010fca00078e0298 */
[----:B------:R4:W-:Y:S04]  /*1fab0*/  STL.64 [R1+0xa68], R20 ;  /* 0x000a681401007387 */ /* 0x0009e80000100a00 */
[----:B------:R-:W2:Y:S04]  /*1fac0*/  LDL.LU.64 R152, [R1+0xa60] ;  /* 0x000a600001987983 */ /* 0x000ea80000300a00 */
[----:B------:R4:W-:Y:S01]  /*1fad0*/  LDGSTS.E [R7+0x12008], desc[UR18][R20.64], P3 ;  /* 0x1200800014077fae */ /* 0x0009e20009921852 */
[----:B-1----:R-:W-:Y:S01]  /*1fae0*/  IMAD.WIDE R154, R251, 0x4, R244 ;  /* 0x00000004fb9a7825 */ /* 0x002fe200078e02f4 */
[----:B------:R-:W-:-:S04]  /*1faf0*/  LOP3.LUT R245, R3, 0xe, RZ, 0xfc, !PT ;  /* 0x0000000e03f57812 */ /* 0x000fc800078efcff */
[----:B------:R-:W-:Y:S01]  /*1fb00*/  STL.64 [R1+0x2c0], R154 ;  /* 0x0002c09a01007387 */ /* 0x000fe20000100a00 */
[----:B------:R-:W-:-:S03]  /*1fb10*/  ISETP.GE.AND P4, PT, R245, UR5, PT ;  /* 0x00000005f5007c0c */ /* 0x000fc6000bf86270 */
[----:B------:R-:W2:Y:S01]  /*1fb20*/  LDL.LU.64 R244, [R1+0xa38] ;  /* 0x000a380001f47983 */ /* 0x000ea20000300a00 */
[----:B----4-:R-:W-:Y:S01]  /*1fb30*/  IMAD.WIDE R20, R251, 0x4, R220 ;  /* 0x00000004fb147825 */ /* 0x010fe200078e02dc */
[----:B------:R-:W-:Y:S02]  /*1fb40*/  LOP3.LUT R221, R3, 0x2c, RZ, 0xfc, !PT ;  /* 0x0000002c03dd7812 */ /* 0x000fe400078efcff */
[----:B------:R-:W-:Y:S02]  /*1fb50*/  LDGSTS.E [R7+0x14000], desc[UR18][R154.64], P6 ;  /* 0x140000009a077fae */ /* 0x000fe4000b121852 */
[----:B------:R-:W-:Y:S02]  /*1fb60*/  ISETP.GE.AND P6, PT, R221, UR5, PT ;  /* 0x00000005dd007c0c */ /* 0x000fe4000bfc6270 */
[----:B------:R1:W-:Y:S04]  /*1fb70*/  STL.64 [R1+0x2c8], R20 ;  /* 0x0002c81401007387 */ /* 0x0003e80000100a00 */
[----:B------:R-:W4:Y:S01]  /*1fb80*/  LDL.LU.64 R220, [R1+0xa30] ;  /* 0x000a300001dc7983 */ /* 0x000f220000300a00 */
[----:B------:R-:W-:-:S03]  /*1fb90*/  SEL R88, R88, RZ, P5 ;  /* 0x000000ff58587207 */ /* 0x000fc60002800000 */
[----:B------:R1:W-:Y:S01]  /*1fba0*/  LDGSTS.E [R7+0x14008], desc[UR18][R20.64], P1 ;  /* 0x1400800014077fae */ /* 0x0003e20008921852 */
[----:B------:R-:W-:Y:S02]  /*1fbb0*/  ISETP.NE.U32.AND P3, PT, R88, RZ, PT ;  /* 0x000000ff5800720c */ /* 0x000fe40003f65070 */
[----:B------:R-:W-:Y:S01]  /*1fbc0*/  SEL R88, R252, RZ, P5 ;  /* 0x000000fffc587207 */ /* 0x000fe20002800000 */
[----:B---3--:R-:W-:Y:S01]  /*1fbd0*/  IMAD.WIDE R228, R251, 0x4, R162 ;  /* 0x00000004fbe47825 */ /* 0x008fe200078e02a2 */
[----:B------:R-:W-:Y:S02]  /*1fbe0*/  SEL R252, RZ, 0x4, P4 ;  /* 0x00000004fffc7807 */ /* 0x000fe40002000000 */
[----:B------:R-:W-:Y:S02]  /*1fbf0*/  ISETP.NE.U32.AND P1, PT, R88, RZ, PT ;  /* 0x000000ff5800720c */ /* 0x000fe40003f25070 */
[----:B------:R-:W-:Y:S02]  /*1fc00*/  SEL R88, RZ, 0x4, P6 ;  /* 0x00000004ff587807 */ /* 0x000fe40003000000 */
[----:B-1----:R-:W-:-:S02]  /*1fc10*/  LOP3.LUT R20, R3, 0x2e, RZ, 0xfc, !PT ;  /* 0x0000002e03147812 */ /* 0x002fc400078efcff */
[----:B------:R-:W-:Y:S01]  /*1fc20*/  LOP3.LUT R21, R3, 0x4c, RZ, 0xfc, !PT ;  /* 0x0000004c03157812 */ /* 0x000fe200078efcff */
[----:B------:R-:W-:Y:S01]  /*1fc30*/  LDGSTS.E [R7+0x16000], desc[UR18][R228.64], P2 ;  /* 0x16000000e4077fae */ /* 0x000fe20009121852 */
[----:B------:R-:W-:Y:S02]  /*1fc40*/  ISETP.GE.AND P4, PT, R20, UR5, PT ;  /* 0x0000000514007c0c */ /* 0x000fe4000bf86270 */
[----:B------:R-:W-:Y:S01]  /*1fc50*/  SEL R252, R252, RZ, P5 ;  /* 0x000000fffcfc7207 */ /* 0x000fe20002800000 */
[----:B------:R-:W-:Y:S01]  /*1fc60*/  STL.64 [R1+0x2d0], R228 ;  /* 0x0002d0e401007387 */ /* 0x000fe20000100a00 */
[----:B------:R-:W-:Y:S02]  /*1fc70*/  SEL R88, R88, RZ, P5 ;  /* 0x000000ff58587207 */ /* 0x000fe40002800000 */
[----:B------:R-:W-:Y:S01]  /*1fc80*/  ISETP.GE.AND P6, PT, R21, UR5, PT ;  /* 0x0000000515007c0c */ /* 0x000fe2000bfc6270 */
[----:B------:R-:W3:Y:S01]  /*1fc90*/  LDL.LU.64 R162, [R1+0xa28] ;  /* 0x000a280001a27983 */ /* 0x000ee20000300a00 */
[----:B------:R-:W-:-:S02]  /*1fca0*/  SEL R20, RZ, 0x4, P4 ;  /* 0x00000004ff147807 */ /* 0x000fc40002000000 */
[----:B------:R-:W-:Y:S02]  /*1fcb0*/  LOP3.LUT R21, R3, 0x4e, RZ, 0xfc, !PT ;  /* 0x0000004e03157812 */ /* 0x000fe400078efcff */
[----:B------:R-:W-:Y:S02]  /*1fcc0*/  ISETP.NE.U32.AND P4, PT, R252, RZ, PT ;  /* 0x000000fffc00720c */ /* 0x000fe40003f85070 */
[----:B------:R-:W-:Y:S02]  /*1fcd0*/  ISETP.NE.U32.AND P2, PT, R88, RZ, PT ;  /* 0x000000ff5800720c */ /* 0x000fe40003f45070 */
[----:B------:R-:W-:Y:S02]  /*1fce0*/  SEL R88, RZ, 0x4, P6 ;  /* 0x00000004ff587807 */ /* 0x000fe40003000000 */
[----:B------:R-:W-:Y:S02]  /*1fcf0*/  SEL R252, R20, RZ, P5 ;  /* 0x000000ff14fc7207 */ /* 0x000fe40002800000 */
[----:B------:R-:W-:Y:S01]  /*1fd00*/  ISETP.GE.AND P6, PT, R21, UR5, PT ;  /* 0x0000000515007c0c */ /* 0x000fe2000bfc6270 */
[----:B--2---:R-:W-:-:S05]  /*1fd10*/  IMAD.WIDE R154, R251, 0x4, R230 ;  /* 0x00000004fb9a7825 */ /* 0x004fca00078e02e6 */
[----:B------:R-:W-:Y:S04]  /*1fd20*/  STL.64 [R1+0x2d8], R154 ;  /* 0x0002d89a01007387 */ /* 0x000fe80000100a00 */
[----:B------:R-:W2:Y:S04]  /*1fd30*/  LDL.LU.64 R230, [R1+0xa20] ;  /* 0x000a200001e67983 */ /* 0x000ea80000300a00 */
[----:B------:R1:W-:Y:S04]  /*1fd40*/  LDGSTS.E [R7+0x16008], desc[UR18][R154.64], P3 ;  /* 0x160080009a077fae */ /* 0x0003e80009921852 */
[----:B------:R1:W-:Y:S01]  /*1fd50*/  STL.64 [R1+0xd30], R6 ;  /* 0x000d300601007387 */ /* 0x0003e20000100a00 */
[----:B------:R-:W-:-:S02]  /*1fd60*/  ISETP.NE.U32.AND P3, PT, R252, RZ, PT ;  /* 0x000000fffc00720c */ /* 0x000fc40003f65070 */
[----:B------:R-:W-:Y:S01]  /*1fd70*/  SEL R252, RZ, 0x4, P6 ;  /* 0x00000004fffc7807 */ /* 0x000fe20003000000 */
[C---:B-1----:R-:W-:Y:S02]  /*1fd80*/  IMAD.WIDE R6, R251.reuse, 0x4, R152 ;  /* 0x00000004fb067825 */ /* 0x042fe400078e0298 */
[----:B------:R-:W2:Y:S04]  /*1fd90*/  LDL.LU.64 R152, [R1+0xa18] ;  /* 0x000a180001987983 */ /* 0x000ea80000300a00 */
[----:B------:R4:W-:Y:S04]  /*1fda0*/  STL.64 [R1+0xa40], R6 ;  /* 0x000a400601007387 */ /* 0x0009e80000100a00 */
[----:B------:R4:W-:Y:S01]  /*1fdb0*/  LDGSTS.E [R8+0x10000], desc[UR18][R6.64], P1 ;  /* 0x1000000006087fae */ /* 0x0009e20008921852 */
[----:B------:R-:W-:Y:S01]  /*1fdc0*/  IMAD.WIDE R154, R251, 0x4, R244 ;  /* 0x00000004fb9a7825 */ /* 0x000fe200078e02f4 */
[----:B------:R-:W-:-:S04]  /*1fdd0*/  LOP3.LUT R245, R3, 0x6c, RZ, 0xfc, !PT ;  /* 0x0000006c03f57812 */ /* 0x000fc800078efcff */
[----:B------:R3:W-:Y:S01]  /*1fde0*/  STL.64 [R1+0xa38], R154 ;  /* 0x000a389a01007387 */ /* 0x0007e20000100a00 */
[----:B------:R-:W-:-:S03]  /*1fdf0*/  ISETP.GE.AND P6, PT, R245, UR5, PT ;  /* 0x00000005f5007c0c */ /* 0x000fc6000bfc6270 */
[----:B------:R-:W2:Y:S01]  /*1fe00*/  LDL.LU.64 R244, [R1+0xa10] ;  /* 0x000a100001f47983 */ /* 0x000ea20000300a00 */
[----:B----4-:R-:W-:Y:S01]  /*1fe10*/  IMAD.WIDE R6, R251, 0x4, R220 ;  /* 0x00000004fb067825 */ /* 0x010fe200078e02dc */
[----:B------:R-:W-:Y:S02]  /*1fe20*/  SEL R88, R88, RZ, P5 ;  /* 0x000000ff58587207 */ /* 0x000fe40002800000 */
[----:B------:R3:W-:Y:S04]  /*1fe30*/  LDGSTS.E [R8+0x10008], desc[UR18][R154.64], P4 ;  /* 0x100080009a087fae */ /* 0x0007e8000a121852 */
[----:B------:R2:W-:Y:S04]  /*1fe40*/  STL.64 [R1+0xa30], R6 ;  /* 0x000a300601007387 */ /* 0x0005e80000100a00 */
[----:B------:R-:W4:Y:S01]  /*1fe50*/  LDL.LU.64 R220, [R1+0xa08] ;  /* 0x000a080001dc7983 */ /* 0x000f220000300a00 */
[----:B------:R-:W-:-:S02]  /*1fe60*/  ISETP.NE.U32.AND P1, PT, R88, RZ, PT ;  /* 0x000000ff5800720c */ /* 0x000fc40003f25070 */
[----:B------:R-:W-:Y:S01]  /*1fe70*/  SEL R88, R252, RZ, P5 ;  /* 0x000000fffc587207 */ /* 0x000fe20002800000 */
[----:B------:R2:W-:Y:S01]  /*1fe80*/  LDGSTS.E [R8+0x12000], desc[UR18][R6.64], P2 ;  /* 0x1200000006087fae */ /* 0x0005e20009121852 */
[----:B------:R-:W-:Y:S02]  /*1fe90*/  LOP3.LUT R21, R3, 0x6e, RZ, 0xfc, !PT ;  /* 0x0000006e03157812 */ /* 0x000fe400078efcff */
[----:B------:R-:W-:Y:S02]  /*1fea0*/  ISETP.NE.U32.AND P2, PT, R88, RZ, PT ;  /* 0x000000ff5800720c */ /* 0x000fe40003f45070 */
[----:B------:R-:W-:Y:S02]  /*1feb0*/  ISETP.GE.AND P4, PT, R21, UR5, PT ;  /* 0x0000000515007c0c */ /* 0x000fe4000bf86270 */
[----:B------:R-:W-:Y:S02]  /*1fec0*/  LOP3.LUT R20, R3, 0x10, RZ, 0xfc, !PT ;  /* 0x0000001003147812 */ /* 0x000fe400078efcff */
[----:B------:R-:W-:Y:S01]  /*1fed0*/  SEL R252, RZ, 0x4, P6 ;  /* 0x00000004fffc7807 */ /* 0x000fe20003000000 */
[----:B---3--:R-:W-:Y:S01]  /*1fee0*/  IMAD.WIDE R154, R251, 0x4, R162 ;  /* 0x00000004fb9a7825 */ /* 0x008fe200078e02a2 */
[----:B------:R-:W-:Y:S01]  /*1fef0*/  SEL R88, RZ, 0x4, P4 ;  /* 0x00000004ff587807 */ /* 0x000fe20002000000 */
[----:B------:R-:W3:Y:S01]  /*1ff00*/  LDL.LU.64 R162, [R1+0xa00] ;  /* 0x000a000001a27983 */ /* 0x000ee20000300a00 */
[----:B------:R-:W-:-:S02]  /*1ff10*/  LOP3.LUT R21, R3, 0x12, RZ, 0xfc, !PT ;  /* 0x0000001203157812 */ /* 0x000fc400078efcff */
[----:B------:R-:W-:Y:S01]  /*1ff20*/  ISETP.GE.AND P6, PT, R20, UR5, PT ;  /* 0x0000000514007c0c */ /* 0x000fe2000bfc6270 */
[----:B------:R-:W-:Y:S01]  /*1ff30*/  STL.64 [R1+0xa28], R154 ;  /* 0x000a289a01007387 */ /* 0x000fe20000100a00 */
[----:B------:R-:W-:-:S03]  /*1ff40*/  SEL R252, R252, RZ, P5 ;  /* 0x000000fffcfc7207 */ /* 0x000fc60002800000 */
[----:B------:R-:W-:Y:S01]  /*1ff50*/  LDGSTS.E [R8+0x12008], desc[UR18][R154.64], P3 ;  /* 0x120080009a087fae */ /* 0x000fe20009921852 */
[----:B------:R-:W-:Y:S02]  /*1ff60*/  SEL R88, R88, RZ, P5 ;  /* 0x000000ff58587207 */ /* 0x000fe40002800000 */
[----:B------:R-:W-:Y:S02]  /*1ff70*/  ISETP.GE.AND P4, PT, R21, UR5, PT ;  /* 0x0000000515007c0c */ /* 0x000fe4000bf86270 */
[----:B------:R-:W-:Y:S02]  /*1ff80*/  SEL R20, RZ, 0x4, P6 ;  /* 0x00000004ff147807 */ /* 0x000fe40003000000 */
[----:B------:R-:W-:Y:S02]  /*1ff90*/  LOP3.LUT R21, R3, 0x30, RZ, 0xfc, !PT ;  /* 0x0000003003157812 */ /* 0x000fe400078efcff */
[----:B------:R-:W-:Y:S02]  /*1ffa0*/  ISETP.NE.U32.AND P6, PT, R252, RZ, PT ;  /* 0x000000fffc00720c */ /* 0x000fe40003fc5070 */
[----:B------:R-:W-:-:S02]  /*1ffb0*/  ISETP.NE.U32.AND P3, PT, R88, RZ, PT ;  /* 0x000000ff5800720c */ /* 0x000fc40003f65070 */
        /* <DEDUP_REMOVED lines=16> */
[----:B------:R-:W-:Y:S02]  /*200c0*/  ISETP.GE.AND P4, PT, R245, UR5, PT ;  /* 0x00000005f5007c0c */ /* 0x000fe4000bf86270 */
[----:B------:R-:W-:Y:S01]  /*200d0*/  SEL R88, R88, RZ, P5 ;  /* 0x000000ff58587207 */ /* 0x000fe20002800000 */
[----:B------:R3:W-:Y:S01]  /*200e0*/  LDGSTS.E [R8+0x16000], desc[UR18][R154.64], P6 ;  /* 0x160000009a087fae */ /* 0x0007e2000b121852 */
[----:B----4-:R-:W-:-:S03]  /*200f0*/  IMAD.WIDE R6, R251, 0x4, R220 ;  /* 0x00000004fb067825 */ /* 0x010fc600078e02dc */
        /* <DEDUP_REMOVED lines=8> */
[----:B------:R-:W-:Y:S02]  /*20180*/  LOP3.LUT R20, R3, 0x52, RZ, 0xfc, !PT ;  /* 0x0000005203147812 */ /* 0x000fe400078efcff */
[----:B------:R-:W-:Y:S02]  /*20190*/  ISETP.NE.U32.AND P3, PT, R88, RZ, PT ;  /* 0x000000ff5800720c */ /* 0x000fe40003f65070 */
[----:B------:R-:W-:Y:S02]  /*201a0*/  SEL R252, RZ, 0x4, P4 ;  /* 0x00000004fffc7807 */ /* 0x000fe40002000000 */
[----:B------:R-:W-:Y:S01]  /*201b0*/  SEL R88, RZ, 0x4, P6 ;  /* 0x00000004ff587807 */ /* 0x000fe20003000000 */
[----:B---3--:R-:W-:Y:S01]  /*201c0*/  IMAD.WIDE R154, R251, 0x4, R162 ;  /* 0x00000004fb9a7825 */ /* 0x008fe200078e02a2 */
[----:B------:R-:W-:Y:S01]  /*201d0*/  LOP3.LUT R21, R3, 0x70, RZ, 0xfc, !PT ;  /* 0x0000007003157812 */ /* 0x000fe200078efcff */
[----:B------:R-:W3:Y:S01]  /*201e0*/  LDL.LU.64 R162, [R1+0x9d8] ;  /* 0x0009d80001a27983 */ /* 0x000ee20000300a00 */
[----:B------:R-:W-:-:S02]  /*201f0*/  ISETP.GE.AND P4, PT, R20, UR5, PT ;  /* 0x0000000514007c0c */ /* 0x000fc4000bf86270 */
[----:B------:R-:W-:Y:S01]  /*20200*/  SEL R252, R252, RZ, P5 ;  /* 0x000000fffcfc7207 */ /* 0x000fe20002800000 */
[----:B------:R-:W-:Y:S01]  /*20210*/  LDGSTS.E [R9+0x10000], desc[UR18][R154.64], P1 ;  /* 0x100000009a097fae */ /* 0x000fe20008921852 */
[----:B------:R-:W-:Y:S02]  /*20220*/  SEL R88, R88, RZ, P5 ;  /* 0x000000ff58587207 */ /* 0x000fe40002800000 */
[----:B------:R-:W-:Y:S01]  /*20230*/  ISETP.GE.AND P6, PT, R21, UR5, PT ;  /* 0x0000000515007c0c */ /* 0x000fe2000bfc6270 */
[----:B------:R-:W-:Y:S01]  /*20240*/  STL.64 [R1+0xa00], R154 ;  /* 0x000a009a01007387 */ /* 0x000fe20000100a00 */
[----:B------:R-:W-:Y:S02]  /*20250*/  SEL R20, RZ, 0x4, P4 ;  /* 0x00000004ff147807 */ /* 0x000fe40002000000 */
[----:B------:R-:W-:Y:S02]  /*20260*/  LOP3.LUT R21, R3, 0x72, RZ, 0xfc, !PT ;  /* 0x0000007203157812 */ /* 0x000fe400078efcff */
        /* <DEDUP_REMOVED lines=15> */
[----:B----4-:R-:W-:Y:S01]  /*20360*/  IMAD.WIDE R20, R251, 0x4, R220 ;  /* 0x00000004fb147825 */ /* 0x010fe200078e02dc */
[----:B------:R-:W-:-:S04]  /*20370*/  LOP3.LUT R221, R3, 0x14, RZ, 0xfc, !PT ;  /* 0x0000001403dd7812 */ /* 0x000fc800078efcff */
[----:B------:R4:W-:Y:S01]  /*20380*/  STL.64 [R1+0x9e8], R20 ;  /* 0x0009e81401007387 */ /* 0x0009e20000100a00 */
[----:B------:R-:W-:Y:S01]  /*20390*/  ISETP.GE.AND P6, PT, R221, UR5, PT ;  /* 0x00000005dd007c0c */ /* 0x000fe2000bfc6270 */
[----:B-1----:R-:W-:Y:S01]  /*203a0*/  IMAD.WIDE R6, R251, 0x4, R244 ;  /* 0x00000004fb067825 */ /* 0x002fe200078e02f4 */
[----:B------:R-:W-:Y:S01]  /*203b0*/  LOP3.LUT R221, R3, 0x16, RZ, 0xfc, !PT ;  /* 0x0000001603dd7812 */ /* 0x000fe200078efcff */
[----:B------:R-:W2:Y:S04]  /*203c0*/  LDL.LU.64 R244, [R1+0x9c0] ;  /* 0x0009c00001f47983 */ /* 0x000ea80000300a00 */
[----:B------:R4:W-:Y:S01]  /*203d0*/  LDGSTS.E [R9+0x12008], desc[UR18][R20.64], P4 ;  /* 0x1200800014097fae */ /* 0x0009e2000a121852 */
[----:B------:R-:W-:-:S03]  /*203e0*/  ISETP.GE.AND P4, PT, R221, UR5, PT ;  /* 0x00000005dd007c0c */ /* 0x000fc6000bf86270 */
[----:B------:R2:W-:Y:S04]  /*203f0*/  STL.64 [R1+0x9e0], R6 ;  /* 0x0009e00601007387 */ /* 0x0005e80000100a00 */
[----:B------:R-:W2:Y:S01]  /*20400*/  LDL.LU.64 R220, [R1+0x9b8] ;  /* 0x0009b80001dc7983 */ /* 0x000ea20000300a00 */
[----:B------:R-:W-:Y:S01]  /*20410*/  SEL R88, R88, RZ, P5 ;  /* 0x000000ff58587207 */ /* 0x000fe20002800000 */
[----:B---3--:R-:W-:-:S03]  /*20420*/  IMAD.WIDE R154, R251, 0x4, R162 ;  /* 0x00000004fb9a7825 */ /* 0x008fc600078e02a2 */
[----:B------:R-:W-:Y:S01]  /*20430*/  ISETP.NE.U32.AND P3, PT, R88, RZ, PT ;  /* 0x000000ff5800720c */ /* 0x000fe20003f65070 */
[----:B------:R2:W-:Y:S01]  /*20440*/  LDGSTS.E [R9+0x14000], desc[UR18][R6.64], P1 ;  /* 0x1400000006097fae */ /* 0x0005e20008921852 */
[----:B------:R-:W-:Y:S02]  /*20450*/  SEL R88, R252, RZ, P5 ;  /* 0x000000fffc587207 */ /* 0x000fe40002800000 */
[----:B----4-:R-:W-:Y:S01]  /*20460*/  LOP3.LUT R20, R3, 0x34, RZ, 0xfc, !PT ;  /* 0x0000003403147812 */ /* 0x010fe200078efcff */
[----:B------:R-:W-:Y:S01]  /*20470*/  STL.64 [R1+0x9d8], R154 ;  /* 0x0009d89a01007387 */ /* 0x000fe20000100a00 */
[----:B------:R-:W-:Y:S02]  /*20480*/  ISETP.NE.U32.AND P1, PT, R88, RZ, PT ;  /* 0x000000ff5800720c */ /* 0x000fe40003f25070 */
[----:B------:R-:W-:Y:S01]  /*20490*/  SEL R252, RZ, 0x4, P6 ;  /* 0x00000004fffc7807 */ /* 0x000fe20003000000 */
[----:B------:R-:W3:Y:S01]  /*204a0*/  LDL.LU.64 R162, [R1+0x9b0] ;  /* 0x0009b00001a27983 */ /* 0x000ee20000300a00 */
[----:B------:R-:W-:-:S02]  /*204b0*/  SEL R88, RZ, 0x4, P4 ;  /* 0x00000004ff587807 */ /* 0x000fc40002000000 */
[----:B------:R-:W-:Y:S01]  /*204c0*/  LOP3.LUT R21, R3, 0x36, RZ, 0xfc, !PT ;  /* 0x0000003603157812 */ /* 0x000fe200078efcff */
[----:B------:R-:W-:Y:S01]  /*204d0*/  LDGSTS.E [R9+0x14008], desc[UR18][R154.64], P2 ;  /* 0x140080009a097fae */ /* 0x000fe20009121852 */
[----:B------:R-:W-:Y:S02]  /*204e0*/  ISETP.GE.AND P6, PT, R20, UR5, PT ;  /* 0x0000000514007c0c */ /* 0x000fe4000bfc6270 */
[----:B------:R-:W-:Y:S02]  /*204f0*/  SEL R252, R252, RZ, P5 ;  /* 0x000000fffcfc7207 */ /* 0x000fe40002800000 */
[----:B------:R-:W-:Y:S02]  /*20500*/  SEL R88, R88, RZ, P5 ;  /* 0x000000ff58587207 */ /* 0x000fe40002800000 */
[----:B------:R-:W-:Y:S02]  /*20510*/  ISETP.GE.AND P4, PT, R21, UR5, PT ;  /* 0x0000000515007c0c */ /* 0x000fe4000bf86270 */
        /* <DEDUP_REMOVED lines=8> */
[----:B------:R1:W-:Y:S04]  /*205a0*/  STL.64 [R1+0x9d0], R6 ;  /* 0x0009d00601007387 */ /* 0x0003e80000100a00 */
[----:B------:R1:W-:Y:S04]  /*205b0*/  LDGSTS.E [R9+0x16000], desc[UR18][R6.64], P3 ;  /* 0x1600000006097fae */ /* 0x0003e80009921852 */
[----:B------:R-:W2:Y:S01]  /*205c0*/  LDL.LU.64 R230, [R1+0x9a8] ;  /* 0x0009a80001e67983 */ /* 0x000ea20000300a00 */
[----:B------:R-:W-:Y:S02]  /*205d0*/  ISETP.NE.U32.AND P3, PT, R252, RZ, PT ;  /* 0x000000fffc00720c */ /* 0x000fe40003f65070 */
[----:B------:R-:W-:Y:S01]  /*205e0*/  SEL R252, RZ, 0x4, P4 ;  /* 0x00000004fffc7807 */ /* 0x000fe20002000000 */
[----:B-1----:R-:W-:-:S05]  /*205f0*/  IMAD.WIDE R6, R251, 0x4, R152 ;  /* 0x00000004fb067825 */ /* 0x002fca00078e0298 */
[----:B------:R1:W-:Y:S04]  /*20600*/  STL.64 [R1+0x9c8], R6 ;  /* 0x0009c80601007387 */ /* 0x0003e80000100a00 */
[----:B------:R-:W4:Y:S04]  /*20610*/  LDL.LU.64 R152, [R1+0x9a0] ;  /* 0x0009a00001987983 */ /* 0x000f280000300a00 */
[----:B------:R1:W-:Y:S04]  /*20620*/  LDGSTS.E [R9+0x16008], desc[UR18][R6.64], P1 ;  /* 0x1600800006097fae */ /* 0x0003e80008921852 */
[----:B------:R3:W-:Y:S01]  /*20630*/  STL.64 [R1+0xd38], R8 ;  /* 0x000d380801007387 */ /* 0x0007e20000100a00 */
[----:B------:R-:W-:Y:S01]  /*20640*/  IMAD.WIDE R154, R251, 0x4, R244 ;  /* 0x00000004fb9a7825 */ /* 0x000fe200078e02f4 */
[----:B------:R-:W-:-:S04]  /*20650*/  LOP3.LUT R245, R3, 0x56, RZ, 0xfc, !PT ;  /* 0x0000005603f57812 */ /* 0x000fc800078efcff */
[----:B------:R-:W-:Y:S01]  /*20660*/  STL.64 [R1+0x9c0], R154 ;  /* 0x0009c09a01007387 */ /* 0x000fe20000100a00 */
[----:B------:R-:W-:-:S03]  /*20670*/  ISETP.GE.AND P4, PT, R245, UR5, PT ;  /* 0x00000005f5007c0c */ /* 0x000fc6000bf86270 */
[----:B------:R-:W4:Y:S01]  /*20680*/  LDL.LU.64 R244, [R1+0x998] ;  /* 0x0009980001f47983 */ /* 0x000f220000300a00 */
[----:B-1----:R-:W-:Y:S01]  /*20690*/  IMAD.WIDE R6, R251, 0x4, R220 ;  /* 0x00000004fb067825 */ /* 0x002fe200078e02dc */
[----:B------:R-:W-:Y:S02]  /*206a0*/  SEL R88, R88, RZ, P5 ;  /* 0x000000ff58587207 */ /* 0x000fe40002800000 */
[----:B------:R-:W-:Y:S04]  /*206b0*/  LDGSTS.E [R10+0x10000], desc[UR18][R154.64], P6 ;  /* 0x100000009a0a7fae */ /* 0x000fe8000b121852 */
[----:B------:R-:W-:Y:S04]  /*206c0*/  STL.64 [R1+0x9b8], R6 ;  /* 0x0009b80601007387 */ /* 0x000fe80000100a00 */
[----:B------:R-:W4:Y:S01]  /*206d0*/  LDL.LU.64 R220, [R1+0x990] ;  /* 0x0009900001dc7983 */ /* 0x000f220000300a00 */
[----:B------:R-:W-:-:S02]  /*206e0*/  LOP3.LUT R21, R3, 0x74, RZ, 0xfc, !PT ;  /* 0x0000007403157812 */ /* 0x000fc400078efcff */
[----:B------:R-:W-:Y:S01]  /*206f0*/  ISETP.NE.U32.AND P1, PT, R88, RZ, PT ;  /* 0x000000ff5800720c */ /* 0x000fe20003f25070 */
[----:B------:R-:W-:Y:S01]  /*20700*/  LDGSTS.E [R10+0x10008], desc[UR18][R6.64], P2 ;  /* 0x10008000060a7fae */ /* 0x000fe20009121852 */
[----:B------:R-:W-:Y:S02]  /*20710*/  SEL R88, R252, RZ, P5 ;  /* 0x000000fffc587207 */ /* 0x000fe40002800000 */
[----:B------:R-:W-:Y:S02]  /*20720*/  ISETP.GE.AND P6, PT, R21, UR5, PT ;  /* 0x0000000515007c0c */ /* 0x000fe4000bfc6270 */
[C---:B------:R-:W-:Y:S02]  /*20730*/  LOP3.LUT R20, R3.reuse, 0x76, RZ, 0xfc, !PT ;  /* 0x0000007603147812 */ /* 0x040fe400078efcff */
[----:B------:R-:W-:Y:S02]  /*20740*/  LOP3.LUT R21, R3, 0x18, RZ, 0xfc, !PT ;  /* 0x0000001803157812 */ /* 0x000fe400078efcff */
[----:B------:R-:W-:-:S02]  /*20750*/  ISETP.NE.U32.AND P2, PT, R88, RZ, PT ;  /* 0x000000ff5800720c */ /* 0x000fc40003f45070 */
[----:B------:R-:W-:Y:S02]  /*20760*/  SEL R252, RZ, 0x4, P4 ;  /* 0x00000004fffc7807 */ /* 0x000fe40002000000 */
[----:B------:R-:W-:Y:S02]  /*20770*/  SEL R88, RZ, 0x4, P6 ;  /* 0x00000004ff587807 */ /* 0x000fe40003000000 */
[----:B------:R-:W-:Y:S02]  /*20780*/  ISETP.GE.AND P4, PT, R20, UR5, PT ;  /* 0x0000000514007c0c */ /* 0x000fe4000bf86270 */
[----:B------:R-:W-:Y:S01]  /*20790*/  ISETP.GE.AND P6, PT, R21, UR5, PT ;  /* 0x0000000515007c0c */ /* 0x000fe2000bfc6270 */
[----:B---3--:R-:W-:Y:S02]  /*207a0*/  IMAD.WIDE R20, R251, 0x4, R162 ;  /* 0x00000004fb147825 */ /* 0x008fe400078e02a2 */
[----:B------:R-:W3:Y:S01]  /*207b0*/  LDL.LU.64 R162, [R1+0x988] ;  /* 0x0009880001a27983 */ /* 0x000ee20000300a00 */
[----:B------:R-:W-:-:S03]  /*207c0*/  SEL R252, R252, RZ, P5 ;  /* 0x000000fffcfc7207 */ /* 0x000fc60002800000 */
[----:B------:R1:W-:Y:S01]  /*207d0*/  STL.64 [R1+0x9b0], R20 ;  /* 0x0009b01401007387 */ /* 0x0003e20000100a00 */
[----:B------:R-:W-:-:S03]  /*207e0*/  SEL R8, RZ, 0x4, P4 ;  /* 0x00000004ff087807 */ /* 0x000fc60002000000 */
[----:B------:R1:W-:Y:S01]  /*207f0*/  LDGSTS.E [R10+0x12000], desc[UR18][R20.64], P3 ;  /* 0x12000000140a7fae */ /* 0x0003e20009921852 */
[----:B------:R-:W-:Y:S02]  /*20800*/  ISETP.NE.U32.AND P4, PT, R252, RZ, PT ;  /* 0x000000fffc00720c */ /* 0x000fe40003f85070 */
[----:B------:R-:W-:Y:S02]  /*20810*/  SEL R88, R88, RZ, P5 ;  /* 0x000000ff58587207 */ /* 0x000fe40002800000 */
[----:B------:R-:W-:Y:S02]  /*20820*/  SEL R252, R8, RZ, P5 ;  /* 0x000000ff08fc7207 */ /* 0x000fe40002800000 */
[----:B------:R-:W-:Y:S02]  /*20830*/  ISETP.NE.U32.AND P3, PT, R88, RZ, PT ;  /* 0x000000ff5800720c */ /* 0x000fe40003f65070 */
[----:B------:R-:W-:Y:S02]  /*20840*/  SEL R88, RZ, 0x4, P6 ;  /* 0x00000004ff587807 */ /* 0x000fe40003000000 */
[----:B-1----:R-:W-:-:S04]  /*20850*/  LOP3.LUT R21, R3, 0x1a, RZ, 0xfc, !PT ;  /* 0x0000001a03157812 */ /* 0x002fc800078efcff */
[----:B------:R-:W-:Y:S01]  /*20860*/  ISETP.GE.AND P6, PT, R21, UR5, PT ;  /* 0x0000000515007c0c */ /* 0x000fe2000bfc6270 */
[C---:B--2---:R-:W-:Y:S02]  /*20870*/  IMAD.WIDE R6, R251.reuse, 0x4, R230 ;  /* 0x00000004fb067825 */ /* 0x044fe400078e02e6 */
[----:B------:R-:W2:Y:S04]  /*20880*/  LDL.LU.64 R230, [R1+0x980] ;  /* 0x0009800001e67983 */ /* 0x000ea80000300a00 */
[----:B------:R4:W-:Y:S04]  /*20890*/  STL.64 [R1+0x9a8], R6 ;  /* 0x0009a80601007387 */ /* 0x0009e80000100a00 */
[----:B------:R4:W-:Y:S01]  /*208a0*/  LDGSTS.E [R10+0x12008], desc[UR18][R6.64], P1 ;  /* 0x12008000060a7fae */ /* 0x0009e20008921852 */
[----:B------:R-:W-:Y:S01]  /*208b0*/  ISETP.NE.U32.AND P1, PT, R252, RZ, PT ;  /* 0x000000fffc00720c */ /* 0x000fe20003f25070 */
[----:B----4-:R-:W-:-:S02]  /*208c0*/  IMAD.WIDE R6, R251, 0x4, R152 ;  /* 0x00000004fb067825 */ /* 0x010fc400078e0298 */
[----:B------:R-:W4:Y:S04]  /*208d0*/  LDL.LU.64 R152, [R1+0x978] ;  /* 0x0009780001987983 */ /* 0x000f280000300a00 */
[----:B------:R1:W-:Y:S04]  /*208e0*/  STL.64 [R1+0x9a0], R6 ;  /* 0x0009a00601007387 */ /* 0x0003e80000100a00 */
[----:B------:R1:W-:Y:S01]  /*208f0*/  LDGSTS.E [R10+0x14000], desc[UR18][R6.64], P2 ;  /* 0x14000000060a7fae */ /* 0x0003e20009121852 */
[----:B------:R-:W-:Y:S01]  /*20900*/  SEL R252, RZ, 0x4, P6 ;  /* 0x00000004fffc7807 */ /* 0x000fe20003000000 */
[----:B------:R-:W-:Y:S01]  /*20910*/  IMAD.WIDE R8, R251, 0x4, R244 ;  /* 0x00000004fb087825 */ /* 0x000fe200078e02f4 */
[----:B------:R-:W-:-:S04]  /*20920*/  LOP3.LUT R245, R3, 0x38, RZ, 0xfc, !PT ;  /* 0x0000003803f57812 */ /* 0x000fc800078efcff */
[----:B------:R3:W-:Y:S01]  /*20930*/  STL.64 [R1+0x998], R8 ;  /* 0x0009980801007387 */ /* 0x0007e20000100a00 */
[----:B------:R-:W-:Y:S02]  /*20940*/  ISETP.GE.AND P6, PT, R245, UR5, PT ;  /* 0x00000005f5007c0c */ /* 0x000fe4000bfc6270 */
[----:B------:R-:W-:Y:S01]  /*20950*/  SEL R88, R88, RZ, P5 ;  /* 0x000000ff58587207 */ /* 0x000fe20002800000 */
[----:B------:R3:W-:Y:S01]  /*20960*/  LDGSTS.E [R10+0x14008], desc[UR18][R8.64], P4 ;  /* 0x14008000080a7fae */ /* 0x0007e2000a121852 */
[----:B-1----:R-:W-:-:S03]  /*20970*/  IMAD.WIDE R6, R251, 0x4, R220 ;  /* 0x00000004fb067825 */ /* 0x002fc600078e02dc */
        /* <DEDUP_REMOVED lines=8> */
[C---:B------:R-:W-:Y:S02]  /*20a00*/  LOP3.LUT R20, R3.reuse, 0x58, RZ, 0xfc, !PT ;  /* 0x0000005803147812 */ /* 0x040fe400078efcff */
[----:B------:R-:W-:Y:S02]  /*20a10*/  LOP3.LUT R21, R3, 0x5a, RZ, 0xfc, !PT ;  /* 0x0000005a03157812 */ /* 0x000fe400078efcff */
[----:B------:R-:W-:Y:S02]  /*20a20*/  ISETP.NE.U32.AND P3, PT, R88, RZ, PT ;  /* 0x000000ff5800720c */ /* 0x000fe40003f65070 */
[----:B------:R-:W-:Y:S02]  /*20a30*/  SEL R252, RZ, 0x4, P6 ;  /* 0x00000004fffc7807 */ /* 0x000fe40003000000 */
[----:B------:R-:W-:-:S02]  /*20a40*/  SEL R88, RZ, 0x4, P4 ;  /* 0x00000004ff587807 */ /* 0x000fc40002000000 */
[----:B------:R-:W-:Y:S02]  /*20a50*/  ISETP.GE.AND P6, PT, R20, UR5, PT ;  /* 0x0000000514007c0c */ /* 0x000fe4000bfc6270 */
[----:B------:R-:W-:Y:S01]  /*20a60*/  ISETP.GE.AND P4, PT, R21, UR5, PT ;  /* 0x0000000515007c0c */ /* 0x000fe2000bf86270 */
[----:B---3--:R-:W-:Y:S02]  /*20a70*/  IMAD.WIDE R20, R251, 0x4, R162 ;  /* 0x00000004fb147825 */ /* 0x008fe400078e02a2 */
[----:B------:R-:W3:Y:S04]  /*20a80*/  LDL.LU.64 R162, [R1+0x960] ;  /* 0x0009600001a27983 */ /* 0x000ee80000300a00 */
[----:B------:R-:W-:Y:S01]  /*20a90*/  STL.64 [R1+0x988], R20 ;  /* 0x0009881401007387 */ /* 0x000fe20000100a00 */
[----:B------:R-:W-:-:S03]  /*20aa0*/  SEL R252, R252, RZ, P5 ;  /* 0x000000fffcfc7207 */ /* 0x000fc60002800000 */
[----:B------:R-:W-:Y:S01]  /*20ab0*/  LDGSTS.E [R10+0x16008], desc[UR18][R20.64], P1 ;  /* 0x16008000140a7fae */ /* 0x000fe20008921852 */
[----:B------:R-:W-:Y:S02]  /*20ac0*/  SEL R8, RZ, 0x4, P6 ;  /* 0x00000004ff087807 */ /* 0x000fe40003000000 */
[----:B------:R-:W-:Y:S02]  /*20ad0*/  ISETP.NE.U32.AND P6, PT, R252, RZ, PT ;  /* 0x000000fffc00720c */ /* 0x000fe40003fc5070 */
[----:B------:R-:W-:Y:S01]  /*20ae0*/  SEL R252, R8, RZ, P5 ;  /* 0x000000ff08fc7207 */ /* 0x000fe20002800000 */
[C---:B--2---:R-:W-:Y:S02]  /*20af0*/  IMAD.WIDE R6, R251.reuse, 0x4, R230 ;  /* 0x00000004fb067825 */ /* 0x044fe400078e02e6 */
[----:B------:R-:W2:Y:S04]  /*20b00*/  LDL.LU.64 R230, [R1+0x958] ;  /* 0x0009580001e67983 */ /* 0x000ea80000300a00 */
[----:B------:R4:W-:Y:S04]  /*20b10*/  STL.64 [R1+0x980], R6 ;  /* 0x0009800601007387 */ /* 0x0009e80000100a00 */
[----:B------:R4:W-:Y:S02]  /*20b20*/  LDGSTS.E [R11+0x10000], desc[UR18][R6.64], P2 ;  /* 0x10000000060b7fae */ /* 0x0009e40009121852 */
[----:B----4-:R-:W-:-:S02]  /*20b30*/  IMAD.WIDE R6, R251, 0x4, R152 ;  /* 0x00000004fb067825 */ /* 0x010fc400078e0298 */
[----:B------:R-:W4:Y:S04]  /*20b40*/  LDL.LU.64 R152, [R1+0x950] ;  /* 0x0009500001987983 */ /* 0x000f280000300a00 */
[----:B------:R1:W-:Y:S04]  /*20b50*/  STL.64 [R1+0x978], R6 ;  /* 0x0009780601007387 */ /* 0x0003e80000100a00 */
[----:B------:R1:W-:Y:S01]  /*20b60*/  LDGSTS.E [R11+0x10008], desc[UR18][R6.64], P3 ;  /* 0x10008000060b7fae */ /* 0x0003e20009921852 */
[----:B------:R-:W-:-:S05]  /*20b70*/  IMAD.WIDE R8, R251, 0x4, R220 ;  /* 0x00000004fb087825 */ /* 0x000fca00078e02dc */
[----:B------:R3:W-:Y:S01]  /*20b80*/  STL.64 [R1+0x970], R8 ;  /* 0x0009700801007387 */ /* 0x0007e20000100a00 */
[----:B-1----:R-:W-:Y:S01]  /*20b90*/  IMAD.WIDE R6, R251, 0x4, R244 ;  /* 0x00000004fb067825 */ /* 0x002fe200078e02f4 */
[----:B------:R-:W-:Y:S02]  /*20ba0*/  SEL R88, R88, RZ, P5 ;  /* 0x000000ff58587207 */ /* 0x000fe40002800000 */
[----:B------:R-:W4:Y:S01]  /*20bb0*/  LDL.LU.64 R244, [R1+0x948] ;  /* 0x0009480001f47983 */ /* 0x000f220000300a00 */
[----:B------:R-:W-:Y:S02]  /*20bc0*/  LOP3.LUT R21, R3, 0x78, RZ, 0xfc, !PT ;  /* 0x0000007803157812 */ /* 0x000fe400078efcff */
[----:B------:R-:W-:Y:S01]  /*20bd0*/  ISETP.NE.U32.AND P1, PT, R88, RZ, PT ;  /* 0x000000ff5800720c */ /* 0x000fe20003f25070 */
[----:B------:R1:W-:Y:S01]  /*20be0*/  LDGSTS.E [R11+0x12000], desc[UR18][R8.64], P6 ;  /* 0x12000000080b7fae */ /* 0x0003e2000b121852 */
[----:B------:R-:W-:Y:S02]  /*20bf0*/  SEL R88, RZ, 0x4, P4 ;  /* 0x00000004ff587807 */ /* 0x000fe40002000000 */
[----:B------:R-:W-:-:S02]  /*20c00*/  ISETP.GE.AND P4, PT, R21, UR5, PT ;  /* 0x0000000515007c0c */ /* 0x000fc4000bf86270 */
[----:B------:R-:W-:Y:S02]  /*20c10*/  LOP3.LUT R221, R3, 0x7a, RZ, 0xfc, !PT ;  /* 0x0000007a03dd7812 */ /* 0x000fe400078efcff */
[----:B------:R-:W-:Y:S02]  /*20c20*/  ISETP.NE.U32.AND P2, PT, R252, RZ, PT ;  /* 0x000000fffc00720c */ /* 0x000fe40003f45070 */
[----:B------:R-:W-:Y:S02]  /*20c30*/  SEL R88, R88, RZ, P5 ;  /* 0x000000ff58587207 */ /* 0x000fe40002800000 */
[----:B------:R-:W-:Y:S01]  /*20c40*/  SEL R252, RZ, 0x4, P4 ;  /* 0x00000004fffc7807 */ /* 0x000fe20002000000 */
[----:B------:R2:W-:Y:S01]  /*20c50*/  LDGSTS.E [R11+0x12008], desc[UR18][R6.64], P1 ;  /* 0x12008000060b7fae */ /* 0x0005e20008921852 */
[----:B------:R-:W-:Y:S02]  /*20c60*/  ISETP.GE.AND P4, PT, R221, UR5, PT ;  /* 0x00000005dd007c0c */ /* 0x000fe4000bf86270 */
[----:B------:R-:W-:-:S02]  /*20c70*/  LOP3.LUT R221, R3, 0x1c, RZ, 0xfc, !PT ;  /* 0x0000001c03dd7812 */ /* 0x000fc400078efcff */
[----:B------:R-:W-:Y:S02]  /*20c80*/  ISETP.NE.U32.AND P3, PT, R88, RZ, PT ;  /* 0x000000ff5800720c */ /* 0x000fe40003f65070 */
[----:B------:R-:W-:Y:S02]  /*20c90*/  SEL R88, R252, RZ, P5 ;  /* 0x000000fffc587207 */ /* 0x000fe40002800000 */
[----:B------:R-:W-:Y:S02]  /*20ca0*/  ISETP.GE.AND P6, PT, R221, UR5, PT ;  /* 0x00000005dd007c0c */ /* 0x000fe4000bfc6270 */
[C---:B------:R-:W-:Y:S02]  /*20cb0*/  LOP3.LUT R20, R3.reuse, 0x1e, RZ, 0xfc, !PT ;  /* 0x0000001e03147812 */ /* 0x040fe400078efcff */
[----:B------:R-:W-:Y:S02]  /*20cc0*/  LOP3.LUT R21, R3, 0x3c, RZ, 0xfc, !PT ;  /* 0x0000003c03157812 */ /* 0x000fe400078efcff */
[----:B------:R-:W-:-:S02]  /*20cd0*/  ISETP.NE.U32.AND P1, PT, R88, RZ, PT ;  /* 0x000000ff5800720c */ /* 0x000fc40003f25070 */
[----:B------:R-:W-:Y:S02]  /*20ce0*/  SEL R252, RZ, 0x4, P4 ;  /* 0x00000004fffc7807 */ /* 0x000fe40002000000 */
[----:B------:R-:W-:Y:S01]  /*20cf0*/  SEL R88, RZ, 0x4, P6 ;  /* 0x00000004ff587807 */ /* 0x000fe20003000000 */
[----:B------:R2:W-:Y:S01]  /*20d00*/  STL.64 [R1+0x968], R6 ;  /* 0x0009680601007387 */ /* 0x0005e20000100a00 */
[----:B------:R-:W-:Y:S02]  /*20d10*/  ISETP.GE.AND P4, PT, R20, UR5, PT ;  /* 0x0000000514007c0c */ /* 0x000fe4000bf86270 */
[----:B------:R-:W-:Y:S01]  /*20d20*/  ISETP.GE.AND P6, PT, R21, UR5, PT ;  /* 0x0000000515007c0c */ /* 0x000fe2000bfc6270 */
[----:B---3--:R-:W-:Y:S01]  /*20d30*/  IMAD.WIDE R20, R251, 0x4, R162 ;  /* 0x00000004fb147825 */ /* 0x008fe200078e02a2 */
[----:B------:R-:W3:Y:S04]  /*20d40*/  LDL.LU.64 R220, [R1+0x940] ;  /* 0x0009400001dc7983 */ /* 0x000ee80000300a00 */
[----:B------:R-:W-:Y:S04]  /*20d50*/  LDGSTS.E [R11+0x14000], desc[UR18][R20.64], P2 ;  /* 0x14000000140b7fae */ /* 0x000fe80009121852 */
[----:B------:R-:W-:Y:S01]  /*20d60*/  STL.64 [R1+0x960], R20 ;  /* 0x0009601401007387 */ /* 0x000fe20000100a00 */
[----:B------:R-:W-:-:S02]  /*20d70*/  SEL R252, R252, RZ, P5 ;  /* 0x000000fffcfc7207 */ /* 0x000fc40002800000 */
[----:B-1----:R-:W-:Y:S02]  /*20d80*/  SEL R8, RZ, 0x4, P4 ;  /* 0x00000004ff087807 */ /* 0x002fe40002000000 */
[----:B------:R-:W-:Y:S02]  /*20d90*/  ISETP.NE.U32.AND P4, PT, R252, RZ, PT ;  /* 0x000000fffc00720c */ /* 0x000fe40003f85070 */
[----:B------:R-:W-:Y:S01]  /*20da0*/  SEL R252, R8, RZ, P5 ;  /* 0x000000ff08fc7207 */ /* 0x000fe20002800000 */
[----:B--2---:R-:W-:Y:S01]  /*20db0*/  IMAD.WIDE R6, R251, 0x4, R230 ;  /* 0x00000004fb067825 */ /* 0x004fe200078e02e6 */
[----:B------:R-:W-:-:S04]  /*20dc0*/  LOP3.LUT R231, R3, 0x3e, RZ, 0xfc, !PT ;  /* 0x0000003e03e77812 */ /* 0x000fc800078efcff */
[----:B------:R4:W-:Y:S01]  /*20dd0*/  LDGSTS.E [R11+0x14008], desc[UR18][R6.64], P3 ;  /* 0x14008000060b7fae */ /* 0x0009e20009921852 */
[----:B------:R-:W-:-:S03]  /*20de0*/  ISETP.GE.AND P3, PT, R231, UR5, PT ;  /* 0x00000005e7007c0c */ /* 0x000fc6000bf66270 */
[----:B------:R4:W-:Y:S04]  /*20df0*/  STL.64 [R1+0x958], R6 ;  /* 0x0009580601007387 */ /* 0x0009e80000100a00 */
[----:B------:R-:W2:Y:S01]  /*20e00*/  LDL.LU.64 R230, [R1+0x938] ;  /* 0x0009380001e67983 */ /* 0x000ea20000300a00 */
[----:B----4-:R-:W-:-:S03]  /*20e10*/  IMAD.WIDE R6, R251, 0x4, R152 ;  /* 0x00000004fb067825 */ /* 0x010fc600078e0298 */
[----:B------:R-:W4:Y:S04]  /*20e20*/  LDL.LU.64 R152, [R1+0x930] ;  /* 0x0009300001987983 */ /* 0x000f280000300a00 */
[----:B------:R3:W-:Y:S01]  /*20e30*/  STL.64 [R1+0x950], R6 ;  /* 0x0009500601007387 */ /* 0x0007e20000100a00 */
[----:B------:R-:W-:-:S03]  /*20e40*/  SEL R88, R88, RZ, P5 ;  /* 0x000000ff58587207 */ /* 0x000fc60002800000 */
[----:B------:R3:W-:Y:S01]  /*20e50*/  LDGSTS.E [R11+0x16000], desc[UR18][R6.64], P1 ;  /* 0x16000000060b7fae */ /* 0x0007e20008921852 */
[----:B------:R-:W-:-:S03]  /*20e60*/  IMAD.WIDE R8, R251, 0x4, R244 ;  /* 0x00000004fb087825 */ /* 0x000fc600078e02f4 */
[----:B------:R-:W4:Y:S01]  /*20e70*/  LDL.LU.64 R244, [R1+0x928] ;  /* 0x0009280001f47983 */ /* 0x000f220000300a00 */
[----:B------:R-:W-:Y:S02]  /*20e80*/  ISETP.NE.U32.AND P2, PT, R88, RZ, PT ;  /* 0x000000ff5800720c */ /* 0x000fe40003f45070 */
[----:B------:R-:W-:Y:S01]  /*20e90*/  SEL R88, RZ, 0x4, P6 ;  /* 0x00000004ff587807 */ /* 0x000fe20003000000 */
[----:B------:R2:W-:Y:S01]  /*20ea0*/  LDGSTS.E [R11+0x16008], desc[UR18][R8.64], P4 ;  /* 0x16008000080b7fae */ /* 0x0005e2000a121852 */
[----:B------:R-:W-:Y:S02]  /*20eb0*/  ISETP.NE.U32.AND P6, PT, R252, RZ, PT ;  /* 0x000000fffc00720c */ /* 0x000fe40003fc5070 */
[----:B------:R-:W-:Y:S02]  /*20ec0*/  SEL R88, R88, RZ, P5 ;  /* 0x000000ff58587207 */ /* 0x000fe40002800000 */
[----:B------:R-:W-:Y:S02]  /*20ed0*/  SEL R252, RZ, 0x4, P3 ;  /* 0x00000004fffc7807 */ /* 0x000fe40001800000 */
[----:B------:R-:W-:-:S02]  /*20ee0*/  ISETP.NE.U32.AND P1, PT, R88, RZ, PT ;  /* 0x000000ff5800720c */ /* 0x000fc40003f25070 */
[----:B------:R-:W-:Y:S02]  /*20ef0*/  LOP3.LUT R163, R3, 0x5c, RZ, 0xfc, !PT ;  /* 0x0000005c03a37812 */ /* 0x000fe400078efcff */
[----:B------:R-:W-:Y:S01]  /*20f00*/  SEL R88, R252, RZ, P5 ;  /* 0x000000fffc587207 */ /* 0x000fe20002800000 */
[----:B------:R2:W-:Y:S01]  /*20f10*/  STL.64 [R1+0x948], R8 ;  /* 0x0009480801007387 */ /* 0x0005e20000100a00 */
[----:B------:R-:W-:-:S03]  /*20f20*/  ISETP.GE.AND P4, PT, R0, UR5, PT ;  /* 0x0000000500007c0c */ /* 0x000fc6000bf86270 */
[----:B------:R-:W-:Y:S01]  /*20f30*/  STL.64 [R1+0xd40], R10 ;  /* 0x000d400a01007387 */ /* 0x000fe20000100a00 */
[----:B------:R-:W-:Y:S01]  /*20f40*/  ISETP.GE.AND P3, PT, R163, UR5, PT ;  /* 0x00000005a3007c0c */ /* 0x000fe2000bf66270 */
[----:B---3--:R-:W-:Y:S01]  /*20f50*/  IMAD.WIDE R6, R251, 0x4, R220 ;  /* 0x00000004fb067825 */ /* 0x008fe200078e02dc */
[----:B------:R-:W-:-:S04]  /*20f60*/  LOP3.LUT R221, R3, 0x7e, RZ, 0xfc, !PT ;  /* 0x0000007e03dd7812 */ /* 0x000fc800078efcff */
[----:B------:R4:W-:Y:S01]  /*20f70*/  LDGSTS.E [R242+0x10000], desc[UR18][R6.64], P2 ;  /* 0x1000000006f27fae */ /* 0x0009e20009121852 */
[----:B------:R-:W-:Y:S02]  /*20f80*/  ISETP.NE.U32.AND P2, PT, R88, RZ, PT ;  /* 0x000000ff5800720c */ /* 0x000fe40003f45070 */
[----:B------:R-:W-:Y:S01]  /*20f90*/  SEL R88, RZ, 0x4, P4 ;  /* 0x00000004ff587807 */ /* 0x000fe20002000000 */
[----:B------:R4:W-:Y:S01]  /*20fa0*/  STL.64 [R1+0x940], R6 ;  /* 0x0009400601007387 */ /* 0x0009e20000100a00 */
[----:B------:R-:W-:-:S03]  /*20fb0*/  ISETP.GE.AND P4, PT, R221, UR5, PT ;  /* 0x00000005dd007c0c */ /* 0x000fc6000bf86270 */
[----:B------:R-:W-:Y:S04]  /*20fc0*/  STL [R1+0xd18], R0 ;  /* 0x000d180001007387 */ /* 0x000fe80000100800 */
[----:B------:R-:W3:Y:S04]  /*20fd0*/  LDL.LU.64 R162, [R1+0x920] ;  /* 0x0009200001a27983 */ /* 0x000ee80000300a00 */
[----:B------:R-:W3:Y:S04]  /*20fe0*/  LDL.LU.64 R220, [R1+0x918] ;  /* 0x0009180001dc7983 */ /* 0x000ee80000300a00 */
[----:B------:R1:W-:Y:S01]  /*20ff0*/  STL.64 [R1+0xd48], R4 ;  /* 0x000d480401007387 */ /* 0x0003e20000100a00 */
[----:B------:R-:W-:-:S02]  /*21000*/  SEL R252, RZ, 0x4, P3 ;  /* 0x00000004fffc7807 */ /* 0x000fc40001800000 */
[----:B------:R-:W-:Y:S01]  /*21010*/  ISETP.GE.AND P3, PT, R4, UR5, PT ;  /* 0x0000000504007c0c */ /* 0x000fe2000bf66270 */
[----:B------:R-:W-:Y:S01]  /*21020*/  UIADD3 UR4, UR4, -0x180, URZ ;  /* 0xfffffe8004047890 */ /* 0x000fe2000fffe03f */
[----:B--2---:R-:W-:-:S05]  /*21030*/  IMAD.WIDE R8, R251, 0x4, R230 ;  /* 0x00000004fb087825 */ /* 0x004fca00078e02e6 */
[----:B------:R-:W-:Y:S04]  /*21040*/  STL.64 [R1+0x938], R8 ;  /* 0x0009380801007387 */ /* 0x000fe80000100a00 */
[----:B------:R-:W-:Y:S01]  /*21050*/  LDGSTS.E [R242+0x10008], desc[UR18][R8.64], P6 ;  /* 0x1000800008f27fae */ /* 0x000fe2000b121852 */
[----:B----4-:R-:W-:-:S05]  /*21060*/  IMAD.WIDE R6, R251, 0x4, R152 ;  /* 0x00000004fb067825 */ /* 0x010fca00078e0298 */
[----:B------:R-:W-:Y:S04]  /*21070*/  STL.64 [R1+0x930], R6 ;  /* 0x0009300601007387 */ /* 0x000fe80000100a00 */
[----:B------:R-:W2:Y:S04]  /*21080*/  LDL.LU.64 R230, [R1+0x910] ;  /* 0x0009100001e67983 */ /* 0x000ea80000300a00 */
[----:B------:R-:W-:Y:S01]  /*21090*/  LDGSTS.E [R242+0x12000], desc[UR18][R6.64], P1 ;  /* 0x1200000006f27fae */ /* 0x000fe20008921852 */
[----:B------:R-:W-:Y:S01]  /*210a0*/  ISETP.GE.AND P1, PT, R3, UR4, PT ;  /* 0x0000000403007c0c */ /* 0x000fe2000bf26270 */
[----:B-1----:R-:W-:-:S05]  /*210b0*/  IMAD.WIDE R4, R251, 0x4, R244 ;  /* 0x00000004fb047825 */ /* 0x002fca00078e02f4 */
[----:B------:R-:W-:Y:S04]  /*210c0*/  STL.64 [R1+0x928], R4 ;  /* 0x0009280401007387 */ /* 0x000fe80000100a00 */
[----:B------:R-:W4:Y:S04]  /*210d0*/  LDL.LU.64 R152, [R1+0x908] ;  /* 0x0009080001987983 */ /* 0x000f280000300a00 */
[----:B------:R1:W-:Y:S04]  /*210e0*/  STL.64 [R1+0xcd8], R2 ;  /* 0x000cd80201007387 */ /* 0x0003e80000100a00 */
[----:B-1----:R-:W4:Y:S01]  /*210f0*/  LDL.LU.64 R2, [R1+0x928] ;  /* 0x0009280001027983 */ /* 0x002f220000300a00 */
[----:B------:R-:W1:Y:S01]  /*21100*/  S2R R245, SR_TID.X ;  /* 0x0000000000f57919 */ /* 0x000e620000002100 */
[----:B------:R-:W-:-:S02]  /*21110*/  SEL R252, R252, RZ, P5 ;  /* 0x000000fffcfc7207 */ /* 0x000fc40002800000 */
[----:B------:R-:W-:Y:S02]  /*21120*/  SEL R10, RZ, 0x4, P3 ;  /* 0x00000004ff0a7807 */ /* 0x000fe40001800000 */
[----:B------:R-:W-:Y:S02]  /*21130*/  SEL R88, R88, RZ, P5 ;  /* 0x000000ff58587207 */ /* 0x000fe40002800000 */
[----:B------:R-:W-:Y:S02]  /*21140*/  ISETP.NE.U32.AND P3, PT, R252, RZ, PT ;  /* 0x000000fffc00720c */ /* 0x000fe40003f65070 */
[----:B------:R-:W-:Y:S02]  /*21150*/  SEL R0, RZ, 0x4, P4 ;  /* 0x00000004ff007807 */ /* 0x000fe40002000000 */
[----:B-1----:R-:W-:Y:S02]  /*21160*/  SHF.R.U32.HI R244, RZ, 0x6, R245 ;  /* 0x00000006fff47819 */ /* 0x002fe400000116f5 */
[----:B------:R-:W1:Y:S01]  /*21170*/  LDC R245, c[0x0][0x230] ;  /* 0x00008c00fff57b82 */ /* 0x000e620000000800 */
[----:B------:R-:W-:-:S02]  /*21180*/  SEL R252, R10, RZ, P5 ;  /* 0x000000ff0afc7207 */ /* 0x000fc40002800000 */
[----:B------:R-:W-:Y:S02]  /*21190*/  ISETP.NE.U32.AND P4, PT, R88, RZ, PT ;  /* 0x000000ff5800720c */ /* 0x000fe40003f85070 */
[----:B------:R-:W-:Y:S02]  /*211a0*/  SEL R88, R0, RZ, P5 ;  /* 0x000000ff00587207 */ /* 0x000fe40002800000 */
[----:B------:R-:W-:Y:S02]  /*211b0*/  ISETP.NE.U32.AND P5, PT, R252, RZ, PT ;  /* 0x000000fffc00720c */ /* 0x000fe40003fa5070 */
[----:B------:R-:W-:Y:S01]  /*211c0*/  SEL R252, RZ, 0x4, P1 ;  /* 0x00000004fffc7807 */ /* 0x000fe20000800000 */
[----:B-1----:R-:W-:-:S05]  /*211d0*/  VIADD R245, R245, 0x7f ;  /* 0x0000007ff5f57836 */ /* 0x002fca0000000000 */
[----:B------:R-:W-:Y:S02]  /*211e0*/  ISETP.GT.AND P1, PT, R245, 0x1ff, PT ;  /* 0x000001fff500780c */ /* 0x000fe40003f24270 */
[----:B------:R-:W1:Y:S01]  /*211f0*/  S2R R245, SR_TID.X ;  /* 0x0000000000f57919 */ /* 0x000e620000002100 */
[----:B------:R-:W-:-:S04]  /*21200*/  SGXT.U32 R244, R244, 0x1 ;  /* 0x00000001f4f4781a */ /* 0x000fc80000000000 */
[----:B------:R-:W-:Y:S01]  /*21210*/  LOP3.LUT R244, R244, 0x2, RZ, 0xfc, !PT ;  /* 0x00000002f4f47812 */ /* 0x000fe200078efcff */
[C---:B---3--:R-:W-:Y:S01]  /*21220*/  IMAD.WIDE R4, R251.reuse, 0x4, R162 ;  /* 0x00000004fb047825 */ /* 0x048fe200078e02a2 */
[----:B------:R-:W-:Y:S02]  /*21230*/  ISETP.NE.U32.AND P6, PT, R88, RZ, PT ;  /* 0x000000ff5800720c */ /* 0x000fe40003fc5070 */
[----:B------:R-:W-:Y:S01]  /*21240*/  SEL R252, R252, RZ, P1 ;  /* 0x000000fffcfc7207 */ /* 0x000fe20000800000 */
[----:B--2---:R-:W-:Y:S02]  /*21250*/  IMAD.WIDE R20, R251, 0x4, R230 ;  /* 0x00000004fb147825 */ /* 0x004fe400078e02e6 */
[----:B------:R-:W2:Y:S02]  /*21260*/  S2R R231, SR_TID.X ;  /* 0x0000000000e77919 */ /* 0x000ea40000002100 */
[----:B--2---:R-:W-:-:S04]  /*21270*/  SHF.R.U32.HI R231, RZ, 0x6, R231 ;  /* 0x00000006ffe77819 */ /* 0x004fc800000116e7 */
[----:B------:R-:W-:-:S04]  /*21280*/  SGXT.U32 R231, R231, 0x1 ;  /* 0x00000001e7e7781a */ /* 0x000fc80000000000 */
[----:B------:R-:W-:Y:S01]  /*21290*/  LOP3.LUT R231, R231, 0x40, RZ, 0xfc, !PT ;  /* 0x00000040e7e77812 */ /* 0x000fe200078efcff */
[----:B----4-:R2:W-:Y:S01]  /*212a0*/  LDGSTS.E [R242+0x12008], desc[UR18][R2.64], P2 ;  /* 0x1200800002f27fae */ /* 0x0105e20009121852 */
[----:B------:R-:W-:Y:S02]  /*212b0*/  ISETP.GE.AND P2, PT, R244, UR4, PT ;  /* 0x00000004f4007c0c */ /* 0x000fe4000bf46270 */
[--C-:B-1----:R-:W-:Y:S01]  /*212c0*/  SHF.R.U32.HI R244, RZ, 0x6, R245.reuse ;  /* 0x00000006fff47819 */ /* 0x102fe200000116f5 */
[----:B------:R2:W-:Y:S01]  /*212d0*/  STL.64 [R1+0xce0], R2 ;  /* 0x000ce00201007387 */ /* 0x0005e20000100a00 */
[----:B------:R-:W-:Y:S02]  /*212e0*/  SHF.R.U32.HI R245, RZ, 0x6, R245 ;  /* 0x00000006fff57819 */ /* 0x000fe400000116f5 */
[----:B------:R-:W-:Y:S01]  /*212f0*/  SGXT.U32 R244, R244, 0x1 ;  /* 0x00000001f4f4781a */ /* 0x000fe20000000000 */
[----:B------:R-:W-:Y:S01]  /*21300*/  LDGSTS.E [R242+0x14000], desc[UR18][R4.64], P3 ;  /* 0x1400000004f27fae */ /* 0x000fe20009921852 */
[----:B------:R-:W-:-:S02]  /*21310*/  SGXT.U32 R245, R245, 0x1 ;  /* 0x00000001f5f5781a */ /* 0x000fc40000000000 */
[----:B------:R-:W-:Y:S02]  /*21320*/  LOP3.LUT R244, R244, 0x20, RZ, 0xfc, !PT ;  /* 0x00000020f4f47812 */ /* 0x000fe400078efcff */
[----:B------:R-:W-:Y:S01]  /*21330*/  LOP3.LUT R245, R245, 0x22, RZ, 0xfc, !PT ;  /* 0x00000022f5f57812 */ /* 0x000fe200078efcff */
[----:B--2---:R-:W-:Y:S01]  /*21340*/  IMAD.WIDE R2, R251, 0x4, R220 ;  /* 0x00000004fb027825 */ /* 0x004fe200078e02dc */
[----:B------:R-:W-:Y:S01]  /*21350*/  STL.64 [R1+0x920], R4 ;  /* 0x0009200401007387 */ /* 0x000fe20000100a00 */
[----:B------:R-:W-:Y:S02]  /*21360*/  SEL R88, RZ, 0x4, P2 ;  /* 0x00000004ff587807 */ /* 0x000fe40001000000 */
[----:B------:R-:W-:Y:S01]  /*21370*/  ISETP.GE.AND P3, PT, R244, UR4, PT ;  /* 0x00000004f4007c0c */ /* 0x000fe2000bf66270 */
[----:B------:R1:W-:Y:S01]  /*21380*/  STL.64 [R1+0x918], R2 ;  /* 0x0009180201007387 */ /* 0x0003e20000100a00 */
[----:B------:R-:W-:-:S03]  /*21390*/  ISETP.GE.AND P2, PT, R245, UR4, PT ;  /* 0x00000004f5007c0c */ /* 0x000fc6000bf46270 */
[----:B------:R-:W2:Y:S04]  /*213a0*/  LDL.LU.64 R244, [R1+0x900] ;  /* 0x0009000001f47983 */ /* 0x000ea80000300a00 */
[----:B------:R-:W3:Y:S04]  /*213b0*/  LDL.LU.64 R154, [R1+0x8f8] ;  /* 0x0008f800019a7983 */ /* 0x000ee80000300a00 */
[----:B------:R4:W-:Y:S04]  /*213c0*/  LDGSTS.E [R242+0x14008], desc[UR18][R2.64], P4 ;  /* 0x1400800002f27fae */ /* 0x0009e8000a121852 */
[----:B------:R-:W4:Y:S01]  /*213d0*/  LDL.LU.64 R228, [R1+0x8f0] ;  /* 0x0008f00001e47983 */ /* 0x000f220000300a00 */
[----:B------:R-:W-:Y:S01]  /*213e0*/  IMAD.WIDE R152, R251, 0x4, R152 ;  /* 0x00000004fb987825 */ /* 0x000fe200078e0298 */
[----:B------:R-:W-:-:S02]  /*213f0*/  SEL R88, R88, RZ, P1 ;  /* 0x000000ff58587207 */ /* 0x000fc40000800000 */
[----:B------:R-:W-:Y:S01]  /*21400*/  ISETP.NE.U32.AND P4, PT, R252, RZ, PT ;  /* 0x000000fffc00720c */ /* 0x000fe20003f85070 */
[----:B------:R4:W-:Y:S04]  /*21410*/  LDGSTS.E [R242+0x16000], desc[UR18][R20.64], P5 ;  /* 0x1600000014f27fae */ /* 0x0009e8000a921852 */
[----:B-1----:R-:W4:Y:S04]  /*21420*/  LDL.LU.64 R2, [R1+0x8d8] ;  /* 0x0008d80001027983 */ /* 0x002f280000300a00 */
[----:B------:R-:W4:Y:S04]  /*21430*/  LDL.LU.64 R4, [R1+0x8d0] ;  /* 0x0008d00001047983 */ /* 0x000f280000300a00 */
[----:B------:R-:W4:Y:S04]  /*21440*/  LDL.LU.64 R10, [R1+0x8c8] ;  /* 0x0008c800010a7983 */ /* 0x000f280000300a00 */
[----:B------:R-:W4:Y:S04]  /*21450*/  LDL.LU.64 R162, [R1+0x8c0] ;  /* 0x0008c00001a27983 */ /* 0x000f280000300a00 */
[----:B------:R-:W4:Y:S04]  /*21460*/  LDL.LU.64 R8, [R1+0x8b8] ;  /* 0x0008b80001087983 */ /* 0x000f280000300a00 */
[----:B------:R-:W4:Y:S01]  /*21470*/  LDL.LU.64 R6, [R1+0x8b0] ;  /* 0x0008b00001067983 */ /* 0x000f220000300a00 */
[----:B------:R-:W-:-:S03]  /*21480*/  SEL R252, RZ, 0x4, P3 ;  /* 0x00000004fffc7807 */ /* 0x000fc60001800000 */
[----:B------:R-:W-:Y:S01]  /*21490*/  STL.64 [R1+0x910], R20 ;  /* 0x0009101401007387 */ /* 0x000fe20000100a00 */
[----:B------:R-:W-:-:S03]  /*214a0*/  ISETP.NE.U32.AND P3, PT, R88, RZ, PT ;  /* 0x000000ff5800720c */ /* 0x000fc60003f65070 */
[----:B------:R-:W4:Y:S01]  /*214b0*/  LDL.LU.64 R248, [R1+0x8a8] ;  /* 0x0008a80001f87983 */ /* 0x000f220000300a00 */
[----:B------:R-:W-:-:S03]  /*214c0*/  SEL R88, RZ, 0x4, P2 ;  /* 0x00000004ff587807 */ /* 0x000fc60001000000 */
[----:B------:R-:W-:Y:S01]  /*214d0*/  STL.64 [R1+0x908], R152 ;  /* 0x0009089801007387 */ /* 0x000fe20000100a00 */
[----:B------:R-:W-:-:S03]  /*214e0*/  ISETP.GE.AND P2, PT, R231, UR4, PT ;  /* 0x00000004e7007c0c */ /* 0x000fc6000bf46270 */
[----:B------:R1:W-:Y:S04]  /*214f0*/  STL.64 [R1+0xd50], R250 ;  /* 0x000d50fa01007387 */ /* 0x0003e80000100a00 */
[----:B------:R4:W-:Y:S01]  /*21500*/  LDGSTS.E [R242+0x16008], desc[UR18][R152.64], P6 ;  /* 0x1600800098f27fae */ /* 0x0009e2000b121852 */
[----:B------:R-:W-:-:S03]  /*21510*/  IMAD.WIDE R22, R89, 0x4, R22 ;  /* 0x0000000459167825 */ /* 0x000fc600078e0216 */
[----:B------:R-:W0:Y:S04]  /*21520*/  LDGDEPBAR ;  /* 0x00000000000079af */ /* 0x000e280000000000 */
[----:B-1----:R-:W4:Y:S04]  /*21530*/  LDL.LU.64 R250, [R1+0x8e0] ;  /* 0x0008e00001fa7983 */ /* 0x002f280000300a00 */
[----:B------:R-:W4:Y:S04]  /*21540*/  LDL.LU.64 R20, [R1+0x8a0] ;  /* 0x0008a00001147983 */ /* 0x000f280000300a00 */
[----:B------:R-:W4:Y:S04]  /*21550*/  LDL.LU.64 R220, [R1+0x880] ;  /* 0x0008800001dc7983 */ /* 0x000f280000300a00 */
[----:B------:R-:W4:Y:S04]  /*21560*/  LDL.LU.64 R230, [R1+0x878] ;  /* 0x0008780001e67983 */ /* 0x000f280000300a00 */
[----:B------:R1:W-:Y:S04]  /*21570*/  STL.64 [R1+0xdb8], R242 ;  /* 0x000db8f201007387 */ /* 0x0003e80000100a00 */
[----:B-1----:R-:W4:Y:S04]  /*21580*/  LDL.LU.64 R242, [R1+0x8e8] ;  /* 0x0008e80001f27983 */ /* 0x002f280000300a00 */
[----:B------:R-:W4:Y:S01]  /*21590*/  LDL.LU.64 R152, [R1+0x870] ;  /* 0x0008700001987983 */ /* 0x000f220000300a00 */
[----:B------:R-:W-:-:S04]  /*215a0*/  IMAD.WIDE R216, R89, 0x4, R216 ;  /* 0x0000000459d87825 */ /* 0x000fc800078e02d8 */
[----:B------:R-:W-:-:S04]  /*215b0*/  IMAD.WIDE R246, R89, 0x4, R246 ;  /* 0x0000000459f67825 */ /* 0x000fc800078e02f6 */
[----:B--2---:R-:W-:-:S04]  /*215c0*/  IMAD.WIDE R244, R89, 0x4, R244 ;  /* 0x0000000459f47825 */ /* 0x004fc800078e02f4 */
[C---:B---3--:R-:W-:Y:S01]  /*215d0*/  IMAD.WIDE R154, R89.reuse, 0x4, R154 ;  /* 0x00000004599a7825 */ /* 0x048fe200078e029a */
[----:B------:R1:W-:Y:S03]  /*215e0*/  STL.64 [R1+0x900], R244 ;  /* 0x000900f401007387 */ /* 0x0003e60000100a00 */
[C---:B----4-:R-:W-:Y:S01]  /*215f0*/  IMAD.WIDE R228, R89.reuse, 0x4, R228 ;  /* 0x0000000459e47825 */ /* 0x050fe200078e02e4 */
[----:B-1----:R-:W2:Y:S04]  /*21600*/  LDL.LU.64 R244, [R1+0x868] ;  /* 0x0008680001f47983 */ /* 0x002ea80000300a00 */
[----:B------:R1:W-:Y:S01]  /*21610*/  STL.64 [R1+0x4d0], R154 ;  /* 0x0004d09a01007387 */ /* 0x0003e20000100a00 */
[----:B------:R-:W-:-:S03]  /*21620*/  IMAD.WIDE R2, R89, 0x4, R2 ;  /* 0x0000000459027825 */ /* 0x000fc600078e0202 */
[----:B-1----:R-:W3:Y:S04]  /*21630*/  LDL.LU.64 R154, [R1+0xf30] ;  /* 0x000f3000019a7983 */ /* 0x002ee80000300a00 */
[----:B------:R1:W-:Y:S04]  /*21640*/  STL.64 [R1+0x8f0], R228 ;  /* 0x0008f0e401007387 */ /* 0x0003e80000100a00 */
[----:B-1----:R-:W4:Y:S01]  /*21650*/  LDL.LU.64 R228, [R1+0xf28] ;  /* 0x000f280001e47983 */ /* 0x002f220000300a00 */
[----:B------:R-:W-:-:S04]  /*21660*/  IMAD.WIDE R250, R89, 0x4, R250 ;  /* 0x0000000459fa7825 */ /* 0x000fc800078e02fa */
[----:B------:R-:W-:-:S04]  /*21670*/  IMAD.WIDE R20, R89, 0x4, R20 ;  /* 0x0000000459147825 */ /* 0x000fc800078e0214 */
[----:B------:R-:W-:-:S05]  /*21680*/  IMAD.WIDE R242, R89, 0x4, R242 ;  /* 0x0000000459f27825 */ /* 0x000fca00078e02f2 */
[----:B------:R1:W-:Y:S04]  /*21690*/  STL.64 [R1+0x8e8], R242 ;  /* 0x0008e8f201007387 */ /* 0x0003e80000100a00 */
[----:B------:R-:W-:Y:S04]  /*216a0*/  STL.64 [R1+0x8e0], R250 ;  /* 0x0008e0fa01007387 */ /* 0x000fe80000100a00 */
[----:B------:R1:W-:Y:S02]  /*216b0*/  STL.64 [R1+0x8d8], R2 ;  /* 0x0008d80201007387 */ /* 0x0003e40000100a00 */
[----:B-1----:R-:W-:-:S04]  /*216c0*/  IMAD.WIDE R242, R89, 0x4, R4 ;  /* 0x0000000459f27825 */ /* 0x002fc800078e0204 */
[C---:B------:R-:W-:Y:S01]  /*216d0*/  IMAD.WIDE R4, R89.reuse, 0x4, R10 ;  /* 0x0000000459047825 */ /* 0x040fe200078e020a */
[----:B------:R1:W-:Y:S03]  /*216e0*/  STL.64 [R1+0x8d0], R242 ;  /* 0x0008d0f201007387 */ /* 0x0003e60000100a00 */
[C---:B------:R-:W-:Y:S02]  /*216f0*/  IMAD.WIDE R2, R89.reuse, 0x4, R162 ;  /* 0x0000000459027825 */ /* 0x040fe400078e02a2 */
[----:B------:R-:W3:Y:S02]  /*21700*/  LDL.LU.64 R162, [R1+0x820] ;  /* 0x0008200001a27983 */ /* 0x000ee40000300a00 */
[C---:B------:R-:W-:Y:S02]  /*21710*/  IMAD.WIDE R10, R89.reuse, 0x4, R8 ;  /* 0x00000004590a7825 */ /* 0x040fe400078e0208 */
[----:B------:R-:W-:Y:S02]  /*21720*/  STL.64 [R1+0x8c8], R4 ;  /* 0x0008c80401007387 */ /* 0x000fe40000100a00 */
[----:B------:R-:W-:-:S02]  /*21730*/  IMAD.WIDE R8, R89, 0x4, R6 ;  /* 0x0000000459087825 */ /* 0x000fc400078e0206 */
[----:B-1----:R-:W4:Y:S04]  /*21740*/  LDL.LU.64 R242, [R1+0x818] ;  /* 0x0008180001f27983 */ /* 0x002f280000300a00 */
[----:B------:R1:W-:Y:S01]  /*21750*/  STL.64 [R1+0x8c0], R2 ;  /* 0x0008c00201007387 */ /* 0x0003e20000100a00 */
[----:B------:R-:W-:-:S03]  /*21760*/  IMAD.WIDE R6, R89, 0x4, R248 ;  /* 0x0000000459067825 */ /* 0x000fc600078e02f8 */
[----:B------:R-:W4:Y:S04]  /*21770*/  LDL.LU.64 R250, [R1+0x810] ;  /* 0x0008100001fa7983 */ /* 0x000f280000300a00 */
[----:B-1----:R-:W4:Y:S04]  /*21780*/  LDL.LU.64 R2, [R1+0x808] ;  /* 0x0008080001027983 */ /* 0x002f280000300a00 */
[----:B------:R-:W4:Y:S04]  /*21790*/  LDL.LU.64 R4, [R1+0x800] ;  /* 0x0008000001047983 */ /* 0x000f280000300a00 */
[----:B------:R1:W-:Y:S04]  /*217a0*/  STL.64 [R1+0x508], R10 ;  /* 0x0005080a01007387 */ /* 0x0003e80000100a00 */
[----:B-1----:R-:W4:Y:S04]  /*217b0*/  LDL.LU.64 R10, [R1+0x7f8] ;  /* 0x0007f800010a7983 */ /* 0x002f280000300a00 */
[----:B------:R1:W-:Y:S04]  /*217c0*/  STL.64 [R1+0x8b0], R8 ;  /* 0x0008b00801007387 */ /* 0x0003e80000100a00 */
[----:B-1----:R-:W4:Y:S04]  /*217d0*/  LDL.LU.64 R8, [R1+0x7f0] ;  /* 0x0007f00001087983 */ /* 0x002f280000300a00 */
[----:B------:R1:W-:Y:S04]  /*217e0*/  STL.64 [R1+0x8a8], R6 ;  /* 0x0008a80601007387 */ /* 0x0003e80000100a00 */
        /* <DEDUP_REMOVED lines=8> */
[----:B------:R1:W-:Y:S02]  /*21870*/  STL.64 [R1+0x888], R246 ;  /* 0x000888f601007387 */ /* 0x0003e40000100a00 */
[----:B-1----:R-:W-:-:S02]  /*21880*/  IMAD.WIDE R246, R89, 0x4, R220 ;  /* 0x0000000459f67825 */ /* 0x002fc400078e02dc */
[----:B------:R-:W4:Y:S02]  /*21890*/  LDL.LU.64 R220, [R1+0x7d8] ;  /* 0x0007d80001dc7983 */ /* 0x000f240000300a00 */
[C---:B------:R-:W-:Y:S02]  /*218a0*/  IMAD.WIDE R230, R89.reuse, 0x4, R230 ;  /* 0x0000000459e67825 */ /* 0x040fe400078e02e6 */
[----:B------:R1:W-:Y:S02]  /*218b0*/  STL.64 [R1+0x880], R246 ;  /* 0x000880f601007387 */ /* 0x0003e40000100a00 */
[C---:B------:R-:W-:Y:S02]  /*218c0*/  IMAD.WIDE R152, R89.reuse, 0x4, R152 ;  /* 0x0000000459987825 */ /* 0x040fe400078e0298 */
[----:B-1----:R-:W4:Y:S04]  /*218d0*/  LDL.LU.64 R246, [R1+0x7d0] ;  /* 0x0007d00001f67983 */ /* 0x002f280000300a00 */
[----:B------:R1:W-:Y:S01]  /*218e0*/  STL.64 [R1+0x528], R230 ;  /* 0x000528e601007387 */ /* 0x0003e20000100a00 */
[----:B------:R-:W-:-:S03]  /*218f0*/  IMAD.WIDE R164, R89, 0x4, R164 ;  /* 0x0000000459a47825 */ /* 0x000fc600078e02a4 */
[----:B-1----:R-:W4:Y:S04]  /*21900*/  LDL.LU.64 R230, [R1+0x7c8] ;  /* 0x0007c80001e67983 */ /* 0x002f280000300a00 */
[----:B------:R2:W-:Y:S01]  /*21910*/  STL.64 [R1+0x870], R152 ;  /* 0x0008709801007387 */ /* 0x0005e20000100a00 */
[----:B------:R-:W-:-:S04]  /*21920*/  IMAD.WIDE R218, R89, 0x4, R218 ;  /* 0x0000000459da7825 */ /* 0x000fc800078e02da */
[----:B--2---:R-:W-:-:S05]  /*21930*/  IMAD.WIDE R152, R89, 0x4, R244 ;  /* 0x0000000459987825 */ /* 0x004fca00078e02f4 */
[----:B------:R1:W-:Y:S01]  /*21940*/  STL.64 [R1+0x868], R152 ;  /* 0x0008689801007387 */ /* 0x0003e20000100a00 */
[----:B------:R-:W-:-:S03]  /*21950*/  IMAD.WIDE R240, R89, 0x4, R240 ;  /* 0x0000000459f07825 */ /* 0x000fc600078e02f0 */
[----:B-1----:R-:W2:Y:S01]  /*21960*/  LDL.LU.64 R152, [R1+0x7a0] ;  /* 0x0007a00001987983 */ /* 0x002ea20000300a00 */
[----:B---3--:R-:W-:-:S04]  /*21970*/  IMAD.WIDE R162, R89, 0x4, R162 ;  /* 0x0000000459a27825 */ /* 0x008fc800078e02a2 */
[----:B----4-:R-:W-:-:S04]  /*21980*/  IMAD.WIDE R242, R89, 0x4, R242 ;  /* 0x0000000459f27825 */ /* 0x010fc800078e02f2 */
[----:B------:R-:W-:-:S04]  /*21990*/  IMAD.WIDE R10, R89, 0x4, R10 ;  /* 0x00000004590a7825 */ /* 0x000fc800078e020a */
[----:B------:R-:W-:-:S05]  /*219a0*/  IMAD.WIDE R216, R89, 0x4, R216 ;  /* 0x0000000459d87825 */ /* 0x000fca00078e02d8 */
[----:B------:R1:W-:Y:S04]  /*219b0*/  STL.64 [R1+0x860], R216 ;  /* 0x000860d801007387 */ /* 0x0003e80000100a00 */
[----:B------:R-:W3:Y:S04]  /*219c0*/  LDL.LU.64 R244, [R1+0x798] ;  /* 0x0007980001f47983 */ /* 0x000ee80000300a00 */
[----:B------:R4:W-:Y:S04]  /*219d0*/  STL.64 [R1+0x858], R164 ;  /* 0x000858a401007387 */ /* 0x0009e80000100a00 */
[----:B-1----:R-:W3:Y:S04]  /*219e0*/  LDL.LU.64 R216, [R1+0x790] ;  /* 0x0007900001d87983 */ /* 0x002ee80000300a00 */
[----:B----4-:R-:W4:Y:S04]  /*219f0*/  LDL.LU.64 R164, [R1+0x788] ;  /* 0x0007880001a47983 */ /* 0x010f280000300a00 */
[----:B------:R1:W-:Y:S04]  /*21a00*/  STL.64 [R1+0x850], R218 ;  /* 0x000850da01007387 */ /* 0x0003e80000100a00 */
[----:B-1----:R-:W4:Y:S04]  /*21a10*/  LDL.LU.64 R218, [R1+0xf08] ;  /* 0x000f080001da7983 */ /* 0x002f280000300a00 */
[----:B------:R1:W-:Y:S04]  /*21a20*/  STL.64 [R1+0x828], R240 ;  /* 0x000828f001007387 */ /* 0x0003e80000100a00 */
[----:B-1----:R-:W4:Y:S04]  /*21a30*/  LDL.LU.64 R240, [R1+0xf00] ;  /* 0x000f000001f07983 */ /* 0x002f280000300a00 */
[----:B------:R1:W-:Y:S04]  /*21a40*/  STL.64 [R1+0x820], R162 ;  /* 0x000820a201007387 */ /* 0x0003e80000100a00 */
[----:B-1----:R-:W4:Y:S04]  /*21a50*/  LDL.LU.64 R162, [R1+0xef8] ;  /* 0x000ef80001a27983 */ /* 0x002f280000300a00 */
[----:B------:R1:W-:Y:S02]  /*21a60*/  STL.64 [R1+0x5b0], R242 ;  /* 0x0005b0f201007387 */ /* 0x0003e40000100a00 */
[----:B-1----:R-:W-:-:S04]  /*21a70*/  IMAD.WIDE R242, R89, 0x4, R250 ;  /* 0x0000000459f27825 */ /* 0x002fc800078e02fa */
[C---:B------:R-:W-:Y:S01]  /*21a80*/  IMAD.WIDE R250, R89.reuse, 0x4, R2 ;  /* 0x0000000459fa7825 */ /* 0x040fe200078e0202 */
[----:B------:R1:W-:Y:S03]  /*21a90*/  STL.64 [R1+0x810], R242 ;  /* 0x000810f201007387 */ /* 0x0003e60000100a00 */
[----:B------:R-:W-:-:S04]  /*21aa0*/  IMAD.WIDE R2, R89, 0x4, R4 ;  /* 0x0000000459027825 */ /* 0x000fc800078e0204 */
[C---:B------:R-:W-:Y:S01]  /*21ab0*/  IMAD.WIDE R4, R89.reuse, 0x4, R8 ;  /* 0x0000000459047825 */ /* 0x040fe200078e0208 */
[----:B-1----:R-:W4:Y:S03]  /*21ac0*/  LDL.LU.64 R242, [R1+0x760] ;  /* 0x0007600001f27983 */ /* 0x002f260000300a00 */
[C---:B------:R-:W-:Y:S01]  /*21ad0*/  IMAD.WIDE R8, R89.reuse, 0x4, R6 ;  /* 0x0000000459087825 */ /* 0x040fe200078e0206 */
[----:B------:R1:W-:Y:S03]  /*21ae0*/  STL.64 [R1+0x808], R250 ;  /* 0x000808fa01007387 */ /* 0x0003e60000100a00 */
[----:B------:R-:W-:-:S04]  /*21af0*/  IMAD.WIDE R6, R89, 0x4, R248 ;  /* 0x0000000459067825 */ /* 0x000fc800078e02f8 */
[C---:B------:R-:W-:Y:S01]  /*21b00*/  IMAD.WIDE R220, R89.reuse, 0x4, R220 ;  /* 0x0000000459dc7825 */ /* 0x040fe200078e02dc */
[----:B-1----:R-:W4:Y:S04]  /*21b10*/  LDL.LU.64 R250, [R1+0x758] ;  /* 0x0007580001fa7983 */ /* 0x002f280000300a00 */
[----:B------:R1:W-:Y:S04]  /*21b20*/  STL.64 [R1+0x800], R2 ;  /* 0x0008000201007387 */ /* 0x0003e80000100a00 */
[----:B-1----:R-:W4:Y:S04]  /*21b30*/  LDL.LU.64 R2, [R1+0x750] ;  /* 0x0007500001027983 */ /* 0x002f280000300a00 */
[----:B------:R-:W-:Y:S04]  /*21b40*/  STL.64 [R1+0x7f8], R10 ;  /* 0x0007f80a01007387 */ /* 0x000fe80000100a00 */
[----:B------:R1:W-:Y:S04]  /*21b50*/  STL.64 [R1+0x7f0], R4 ;  /* 0x0007f00401007387 */ /* 0x0003e80000100a00 */
[----:B-1----:R-:W4:Y:S04]  /*21b60*/  LDL.LU.64 R4, [R1+0x738] ;  /* 0x0007380001047983 */ /* 0x002f280000300a00 */
[----:B------:R1:W-:Y:S04]  /*21b70*/  STL.64 [R1+0x7e8], R8 ;  /* 0x0007e80801007387 */ /* 0x0003e80000100a00 */
[----:B------:R-:W4:Y:S04]  /*21b80*/  LDL.LU.64 R10, [R1+0x730] ;  /* 0x00073000010a7983 */ /* 0x000f280000300a00 */
[----:B------:R2:W-:Y:S04]  /*21b90*/  STL.64 [R1+0x7e0], R6 ;  /* 0x0007e00601007387 */ /* 0x0005e80000100a00 */
[----:B-1----:R-:W4:Y:S04]  /*21ba0*/  LDL.LU.64 R8, [R1+0x728] ;  /* 0x0007280001087983 */ /* 0x002f280000300a00 */
[----:B--2---:R-:W2:Y:S04]  /*21bb0*/  LDL.LU.64 R6, [R1+0x720] ;  /* 0x0007200001067983 */ /* 0x004ea80000300a00 */
[----:B------:R-:W2:Y:S04]  /*21bc0*/  LDL.LU.64 R248, [R1+0x718] ;  /* 0x0007180001f87983 */ /* 0x000ea80000300a00 */
[----:B------:R1:W-:Y:S04]  /*21bd0*/  STL.64 [R1+0x5e8], R220 ;  /* 0x0005e8dc01007387 */ /* 0x0003e80000100a00 */
[----:B-1----:R-:W2:Y:S01]  /*21be0*/  LDL.LU.64 R220, [R1+0xef0] ;  /* 0x000ef00001dc7983 */ /* 0x002ea20000300a00 */
[----:B------:R-:W-:-:S04]  /*21bf0*/  IMAD.WIDE R246, R89, 0x4, R246 ;  /* 0x0000000459f67825 */ /* 0x000fc800078e02f6 */
[C---:B------:R-:W-:Y:S01]  /*21c00*/  IMAD.WIDE R230, R89.reuse, 0x4, R230 ;  /* 0x0000000459e67825 */ /* 0x040fe200078e02e6 */
[----:B------:R1:W-:Y:S03]  /*21c10*/  STL.64 [R1+0x7d0], R246 ;  /* 0x0007d0f601007387 */ /* 0x0003e60000100a00 */
[----:B------:R-:W-:-:S04]  /*21c20*/  IMAD.WIDE R200, R89, 0x4, R200 ;  /* 0x0000000459c87825 */ /* 0x000fc800078e02c8 */
[C---:B------:R-:W-:Y:S01]  /*21c30*/  IMAD.WIDE R184, R89.reuse, 0x4, R184 ;  /* 0x0000000459b87825 */ /* 0x040fe200078e02b8 */
[----:B-1----:R-:W2:Y:S03]  /*21c40*/  LDL.LU.64 R246, [R1+0x708] ;  /* 0x0007080001f67983 */ /* 0x002ea60000300a00 */
[C---:B------:R-:W-:Y:S01]  /*21c50*/  IMAD.WIDE R168, R89.reuse, 0x4, R168 ;  /* 0x0000000459a87825 */ /* 0x040fe200078e02a8 */
[----:B------:R1:W-:Y:S03]  /*21c60*/  STL.64 [R1+0x7c8], R230 ;  /* 0x0007c8e601007387 */ /* 0x0003e60000100a00 */
[C---:B------:R-:W-:Y:S01]  /*21c70*/  IMAD.WIDE R152, R89.reuse, 0x4, R152 ;  /* 0x0000000459987825 */ /* 0x040fe200078e0298 */
[----:B-1----:R-:W2:Y:S03]  /*21c80*/  LDL.LU.64 R230, [R1+0xee8] ;  /* 0x000ee80001e67983 */ /* 0x002ea60000300a00 */
[----:B------:R-:W-:-:S04]  /*21c90*/  IMAD.WIDE R182, R89, 0x4, R182 ;  /* 0x0000000459b67825 */ /* 0x000fc800078e02b6 */
[----:B------:R-:W-:-:S04]  /*21ca0*/  IMAD.WIDE R166, R89, 0x4, R166 ;  /* 0x0000000459a67825 */ /* 0x000fc800078e02a6 */
[----:B------:R-:W-:-:S04]  /*21cb0*/  IMAD.WIDE R222, R89, 0x4, R222 ;  /* 0x0000000459de7825 */ /* 0x000fc800078e02de */
[----:B---3--:R-:W-:-:S04]  /*21cc0*/  IMAD.WIDE R244, R89, 0x4, R244 ;  /* 0x0000000459f47825 */ /* 0x008fc800078e02f4 */
[----:B------:R-:W-:-:S04]  /*21cd0*/  IMAD.WIDE R216, R89, 0x4, R216 ;  /* 0x0000000459d87825 */ /* 0x000fc800078e02d8 */
[----:B----4-:R-:W-:-:S04]  /*21ce0*/  IMAD.WIDE R164, R89, 0x4, R164 ;  /* 0x0000000459a47825 */ /* 0x010fc800078e02a4 */
[----:B------:R-:W-:-:S04]  /*21cf0*/  IMAD.WIDE R162, R89, 0x4, R162 ;  /* 0x0000000459a27825 */ /* 0x000fc800078e02a2 */
[----:B--2---:R-:W-:-:S05]  /*21d00*/  IMAD.WIDE R220, R89, 0x4, R220 ;  /* 0x0000000459dc7825 */ /* 0x004fca00078e02dc */
[----:B------:R1:W-:Y:S04]  /*21d10*/  STL.64 [R1+0x7c0], R220 ;  /* 0x0007c0dc01007387 */ /* 0x0003e80000100a00 */
[----:B-1----:R-:W2:Y:S04]  /*21d20*/  LDL.LU.64 R220, [R1+0xee0] ;  /* 0x000ee00001dc7983 */ /* 0x002ea80000300a00 */
[----:B------:R1:W-:Y:S04]  /*21d30*/  STL.64 [R1+0x7b8], R200 ;  /* 0x0007b8c801007387 */ /* 0x0003e80000100a00 */
[----:B-1----:R-:W3:Y:S04]  /*21d40*/  LDL.LU.64 R200, [R1+0xed8] ;  /* 0x000ed80001c87983 */ /* 0x002ee80000300a00 */
[----:B------:R1:W-:Y:S04]  /*21d50*/  STL.64 [R1+0x7b0], R184 ;  /* 0x0007b0b801007387 */ /* 0x0003e80000100a00 */
[----:B-1----:R-:W4:Y:S04]  /*21d60*/  LDL.LU.64 R184, [R1+0xed0] ;  /* 0x000ed00001b87983 */ /* 0x002f280000300a00 */
        /* <DEDUP_REMOVED lines=15> */
[----:B-1----:R-:W2:Y:S04]  /*21e60*/  LDL.LU.64 R166, [R1+0x6d8] ;  /* 0x0006d80001a67983 */ /* 0x002ea80000300a00 */
[----:B------:R1:W-:Y:S04]  /*21e70*/  STL.64 [R1+0x768], R222 ;  /* 0x000768de01007387 */ /* 0x0003e80000100a00 */
[----:B-1----:R-:W2:Y:S01]  /*21e80*/  LDL.LU.64 R222, [R1+0x6d0] ;  /* 0x0006d00001de7983 */ /* 0x002ea20000300a00 */
[----:B------:R-:W-:-:S05]  /*21e90*/  IMAD.WIDE R242, R89, 0x4, R242 ;  /* 0x0000000459f27825 */ /* 0x000fca00078e02f2 */
[----:B------:R1:W-:Y:S02]  /*21ea0*/  STL.64 [R1+0x660], R242 ;  /* 0x000660f201007387 */ /* 0x0003e40000100a00 */
[----:B-1----:R-:W-:-:S04]  /*21eb0*/  IMAD.WIDE R242, R89, 0x4, R250 ;  /* 0x0000000459f27825 */ /* 0x002fc800078e02fa */
[C---:B------:R-:W-:Y:S01]  /*21ec0*/  IMAD.WIDE R250, R89.reuse, 0x4, R2 ;  /* 0x0000000459fa7825 */ /* 0x040fe200078e0202 */
[----:B------:R3:W-:Y:S03]  /*21ed0*/  STL.64 [R1+0x658], R242 ;  /* 0x000658f201007387 */ /* 0x0007e60000100a00 */
[C---:B------:R-:W-:Y:S01]  /*21ee0*/  IMAD.WIDE R2, R89.reuse, 0x4, R240 ;  /* 0x0000000459027825 */ /* 0x040fe200078e02f0 */
[----:B------:R-:W-:Y:S03]  /*21ef0*/  STL.64 [R1+0x650], R250 ;  /* 0x000650fa01007387 */ /* 0x000fe60000100a00 */
[----:B------:R-:W-:-:S04]  /*21f00*/  IMAD.WIDE R6, R89, 0x4, R6 ;  /* 0x0000000459067825 */ /* 0x000fc800078e0206 */
[----:B------:R-:W-:-:S04]  /*21f10*/  IMAD.WIDE R218, R89, 0x4, R218 ;  /* 0x0000000459da7825 */ /* 0x000fc800078e02da */
[----:B------:R-:W-:-:S04]  /*21f20*/  IMAD.WIDE R226, R89, 0x4, R226 ;  /* 0x0000000459e27825 */ /* 0x000fc800078e02e2 */
[----:B------:R-:W-:-:S04]  /*21f30*/  IMAD.WIDE R214, R89, 0x4, R214 ;  /* 0x0000000459d67825 */ /* 0x000fc800078e02d6 */
[----:B------:R-:W-:-:S04]  /*21f40*/  IMAD.WIDE R198, R89, 0x4, R198 ;  /* 0x0000000459c67825 */ /* 0x000fc800078e02c6 */
[C---:B---3--:R-:W-:Y:S02]  /*21f50*/  IMAD.WIDE R242, R89.reuse, 0x4, R164 ;  /* 0x0000000459f27825 */ /* 0x048fe400078e02a4 */
[----:B------:R-:W3:Y:S04]  /*21f60*/  LDL.LU.64 R164, [R1+0x6a0] ;  /* 0x0006a00001a47983 */ /* 0x000ee80000300a00 */
[----:B------:R1:W-:Y:S04]  /*21f70*/  STL.64 [R1+0x648], R242 ;  /* 0x000648f201007387 */ /* 0x0003e80000100a00 */
[----:B------:R-:W3:Y:S04]  /*21f80*/  LDL.LU.64 R240, [R1+0x698] ;  /* 0x0006980001f07983 */ /* 0x000ee80000300a00 */
[----:B------:R4:W-:Y:S01]  /*21f90*/  STL.64 [R1+0x640], R2 ;  /* 0x0006400201007387 */ /* 0x0009e20000100a00 */
[----:B-1----:R-:W-:-:S04]  /*21fa0*/  IMAD.WIDE R242, R89, 0x4, R4 ;  /* 0x0000000459f27825 */ /* 0x002fc800078e0204 */
[----:B------:R-:W-:-:S04]  /*21fb0*/  IMAD.WIDE R4, R89, 0x4, R8 ;  /* 0x0000000459047825 */ /* 0x000fc800078e0208 */
[C---:B----4-:R-:W-:Y:S01]  /*21fc0*/  IMAD.WIDE R2, R89.reuse, 0x4, R10 ;  /* 0x0000000459027825 */ /* 0x050fe200078e020a */
[----:B------:R-:W-:Y:S04]  /*21fd0*/  STL.64 [R1+0x630], R242 ;  /* 0x000630f201007387 */ /* 0x000fe80000100a00 */
[----:B------:R1:W-:Y:S04]  /*21fe0*/  STL.64 [R1+0x628], R2 ;  /* 0x0006280201007387 */ /* 0x0003e80000100a00 */
[----:B------:R4:W-:Y:S04]  /*21ff0*/  STL.64 [R1+0x620], R4 ;  /* 0x0006200401007387 */ /* 0x0009e80000100a00 */
[----:B------:R-:W-:Y:S01]  /*22000*/  STL.64 [R1+0x618], R6 ;  /* 0x0006180601007387 */ /* 0x000fe20000100a00 */
[----:B-1----:R-:W-:-:S04]  /*22010*/  IMAD.WIDE R2, R89, 0x4, R248 ;  /* 0x0000000459027825 */ /* 0x002fc800078e02f8 */
[C---:B----4-:R-:W-:Y:S02]  /*22020*/  IMAD.WIDE R4, R89.reuse, 0x4, R162 ;  /* 0x0000000459047825 */ /* 0x050fe400078e02a2 */
[----:B------:R-:W4:Y:S04]  /*22030*/  LDL.LU.64 R162, [R1+0x168] ;  /* 0x0001680001a27983 */ /* 0x000f280000300a00 */
[----:B------:R1:W-:Y:S04]  /*22040*/  STL.64 [R1+0x610], R2 ;  /* 0x0006100201007387 */ /* 0x0003e80000100a00 */
[----:B------:R-:W-:Y:S04]  /*22050*/  STL.64 [R1+0x608], R4 ;  /* 0x0006080401007387 */ /* 0x000fe80000100a00 */
[----:B------:R-:W4:Y:S01]  /*22060*/  LDL.LU.64 R242, [R1+0x98] ;  /* 0x0000980001f27983 */ /* 0x000f220000300a00 */
[----:B-1----:R-:W-:-:S03]  /*22070*/  IMAD.WIDE R2, R89, 0x4, R246 ;  /* 0x0000000459027825 */ /* 0x002fc600078e02f6 */
[----:B------:R-:W4:Y:S04]  /*22080*/  LDL.LU.64 R250, [R1+0x88] ;  /* 0x0000880001fa7983 */ /* 0x000f280000300a00 */
[----:B------:R1:W-:Y:S04]  /*22090*/  STL.64 [R1+0x600], R2 ;  /* 0x0006000201007387 */ /* 0x0003e80000100a00 */
[----:B-1----:R-:W4:Y:S04]  /*220a0*/  LDL.LU.64 R2, [R1+0x78] ;  /* 0x0000780001027983 */ /* 0x002f280000300a00 */
[----:B------:R-:W4:Y:S04]  /*220b0*/  LDL.LU.64 R4, [R1+0x68] ;  /* 0x0000680001047983 */ /* 0x000f280000300a00 */
[----:B------:R-:W4:Y:S04]  /*220c0*/  LDL.LU.64 R10, [R1+0x58] ;  /* 0x00005800010a7983 */ /* 0x000f280000300a00 */
[----:B------:R-:W4:Y:S04]  /*220d0*/  LDL.LU.64 R8, [R1+0x48] ;  /* 0x0000480001087983 */ /* 0x000f280000300a00 */
[----:B------:R-:W4:Y:S04]  /*220e0*/  LDL.LU.64 R6, [R1+0x38] ;  /* 0x0000380001067983 */ /* 0x000f280000300a00 */
[----:B------:R-:W4:Y:S04]  /*220f0*/  LDL.LU.64 R248, [R1+0x28] ;  /* 0x0000280001f87983 */ /* 0x000f280000300a00 */
[----:B------:R-:W4:Y:S04]  /*22100*/  LDL.LU.64 R246, [R1+0x18] ;  /* 0x0000180001f67983 */ /* 0x000f280000300a00 */
[----:B------:R1:W-:Y:S01]  /*22110*/  STL.64 [R1+0x5f8], R218 ;  /* 0x0005f8da01007387 */ /* 0x0003e20000100a00 */
[----:B--2---:R-:W-:-:S04]  /*22120*/  IMAD.WIDE R182, R89, 0x4, R182 ;  /* 0x0000000459b67825 */ /* 0x004fc800078e02b6 */
[C---:B------:R-:W-:Y:S01]  /*22130*/  IMAD.WIDE R166, R89.reuse, 0x4, R166 ;  /* 0x0000000459a67825 */ /* 0x040fe200078e02a6 */
[----:B-1----:R-:W2:Y:S04]  /*22140*/  LDL.LU.64 R218, [R1+0xe98] ;  /* 0x000e980001da7983 */ /* 0x002ea80000300a00 */
[----:B------:R1:W-:Y:S01]  /*22150*/  STL.64 [R1+0x5f0], R226 ;  /* 0x0005f0e201007387 */ /* 0x0003e20000100a00 */
[----:B------:R-:W-:-:S03]  /*22160*/  IMAD.WIDE R222, R89, 0x4, R222 ;  /* 0x0000000459de7825 */ /* 0x000fc600078e02de */
[----:B-1----:R-:W4:Y:S04]  /*22170*/  LDL.LU.64 R226, [R1+0xe90] ;  /* 0x000e900001e27983 */ /* 0x002f280000300a00 */
[----:B------:R1:W-:Y:S04]  /*22180*/  STL.64 [R1+0x5e0], R214 ;  /* 0x0005e0d601007387 */ /* 0x0003e80000100a00 */
        /* <DEDUP_REMOVED lines=8> */
[----:B-1----:R-:W4:Y:S01]  /*22210*/  LDL.LU.64 R222, [R1+0xe68] ;  /* 0x000e680001de7983 */ /* 0x002f220000300a00 */
[----:B------:R-:W-:-:S04]  /*22220*/  IMAD.WIDE R22, R89, 0x4, R22 ;  /* 0x0000000459167825 */ /* 0x000fc800078e0216 */
[----:B------:R-:W-:-:S04]  /*22230*/  IMAD.WIDE R212, R89, 0x4, R212 ;  /* 0x0000000459d47825 */ /* 0x000fc800078e02d4 */
[----:B------:R-:W-:-:S04]  /*22240*/  IMAD.WIDE R196, R89, 0x4, R196 ;  /* 0x0000000459c47825 */ /* 0x000fc800078e02c4 */
[----:B------:R-:W-:-:S04]  /*22250*/  IMAD.WIDE R180, R89, 0x4, R180 ;  /* 0x0000000459b47825 */ /* 0x000fc800078e02b4 */
[----:B---3--:R-:W-:-:S04]  /*22260*/  IMAD.WIDE R164, R89, 0x4, R164 ;  /* 0x0000000459a47825 */ /* 0x008fc800078e02a4 */
[----:B------:R-:W-:-:S04]  /*22270*/  IMAD.WIDE R240, R89, 0x4, R240 ;  /* 0x0000000459f07825 */ /* 0x000fc800078e02f0 */
[----:B--2---:R-:W-:-:S05]  /*22280*/  IMAD.WIDE R218, R89, 0x4, R218 ;  /* 0x0000000459da7825 */ /* 0x004fca00078e02da */
[----:B------:R1:W-:Y:S04]  /*22290*/  STL.64 [R1+0x5b8], R218 ;  /* 0x0005b8da01007387 */ /* 0x0003e80000100a00 */
[----:B-1----:R-:W2:Y:S04]  /*222a0*/  LDL.LU.64 R218, [R1+0xe60] ;  /* 0x000e600001da7983 */ /* 0x002ea80000300a00 */
[----:B------:R1:W-:Y:S04]  /*222b0*/  STL.64 [R1+0x5a8], R22 ;  /* 0x0005a81601007387 */ /* 0x0003e80000100a00 */
[----:B-1----:R-:W3:Y:S04]  /*222c0*/  LDL.LU.64 R22, [R1+0xe58] ;  /* 0x000e580001167983 */ /* 0x002ee80000300a00 */
[----:B------:R1:W-:Y:S04]  /*222d0*/  STL.64 [R1+0x5a0], R212 ;  /* 0x0005a0d401007387 */ /* 0x0003e80000100a00 */
[----:B-1----:R-:W3:Y:S04]  /*222e0*/  LDL.LU.64 R212, [R1+0xe50] ;  /* 0x000e500001d47983 */ /* 0x002ee80000300a00 */
[----:B------:R1:W-:Y:S04]  /*222f0*/  STL.64 [R1+0x598], R196 ;  /* 0x000598c401007387 */ /* 0x0003e80000100a00 */
[----:B-1----:R-:W2:Y:S04]  /*22300*/  LDL.LU.64 R196, [R1+0xe48] ;  /* 0x000e480001c47983 */ /* 0x002ea80000300a00 */
[----:B------:R1:W-:Y:S04]  /*22310*/  STL.64 [R1+0x590], R180 ;  /* 0x000590b401007387 */ /* 0x0003e80000100a00 */
[----:B-1----:R-:W3:Y:S04]  /*22320*/  LDL.LU.64 R180, [R1+0xe40] ;  /* 0x000e400001b47983 */ /* 0x002ee80000300a00 */
[----:B------:R1:W-:Y:S01]  /*22330*/  STL.64 [R1+0x588], R164 ;  /* 0x000588a401007387 */ /* 0x0003e20000100a00 */
[----:B----4-:R-:W-:-:S03]  /*22340*/  IMAD.WIDE R222, R89, 0x4, R222 ;  /* 0x0000000459de7825 */ /* 0x010fc600078e02de */
[----:B-1----:R-:W4:Y:S04]  /*22350*/  LDL.LU.64 R164, [R1+0xe38] ;  /* 0x000e380001a47983 */ /* 0x002f280000300a00 */
[----:B------:R1:W-:Y:S04]  /*22360*/  STL.64 [R1+0x580], R240 ;  /* 0x000580f001007387 */ /* 0x0003e80000100a00 */
[----:B-1----:R-:W2:Y:S04]  /*22370*/  LDL.LU.64 R240, [R1+0xe30] ;  /* 0x000e300001f07983 */ /* 0x002ea80000300a00 */
[----:B------:R1:W-:Y:S04]  /*22380*/  STL.64 [R1+0x578], R222 ;  /* 0x000578de01007387 */ /* 0x0003e80000100a00 */
[----:B-1----:R-:W3:Y:S01]  /*22390*/  LDL.LU.64 R222, [R1+0xe28] ;  /* 0x000e280001de7983 */ /* 0x002ee20000300a00 */
[----:B------:R-:W-:-:S04]  /*223a0*/  IMAD.WIDE R216, R89, 0x4, R216 ;  /* 0x0000000459d87825 */ /* 0x000fc800078e02d8 */
[C---:B------:R-:W-:Y:S01]  /*223b0*/  IMAD.WIDE R20, R89.reuse, 0x4, R20 ;  /* 0x0000000459147825 */ /* 0x040fe200078e0214 */
[----:B------:R1:W-:Y:S03]  /*223c0*/  STL.64 [R1+0x570], R216 ;  /* 0x000570d801007387 */ /* 0x0003e60000100a00 */
[----:B------:R-:W-:-:S04]  /*223d0*/  IMAD.WIDE R210, R89, 0x4, R210 ;  /* 0x0000000459d27825 */ /* 0x000fc800078e02d2 */
[C---:B------:R-:W-:Y:S01]  /*223e0*/  IMAD.WIDE R194, R89.reuse, 0x4, R194 ;  /* 0x0000000459c27825 */ /* 0x040fe200078e02c2 */
[----:B-1----:R-:W4:Y:S03]  /*223f0*/  LDL.LU.64 R216, [R1+0xe20] ;  /* 0x000e200001d87983 */ /* 0x002f260000300a00 */
[C---:B------:R-:W-:Y:S01]  /*22400*/  IMAD.WIDE R178, R89.reuse, 0x4, R178 ;  /* 0x0000000459b27825 */ /* 0x040fe200078e02b2 */
[----:B------:R1:W-:Y:S03]  /*22410*/  STL.64 [R1+0x568], R20 ;  /* 0x0005681401007387 */ /* 0x0003e60000100a00 */
[C---:B------:R-:W-:Y:S01]  /*22420*/  IMAD.WIDE R162, R89.reuse, 0x4, R162 ;  /* 0x0000000459a27825 */ /* 0x040fe200078e02a2 */
        /* <DEDUP_REMOVED lines=9> */
[----:B---3--:R-:W-:-:S05]  /*224c0*/  IMAD.WIDE R222, R89, 0x4, R222 ;  /* 0x0000000459de7825 */ /* 0x008fca00078e02de */
[----:B------:R1:W-:Y:S04]  /*224d0*/  STL.64 [R1+0x540], R222 ;  /* 0x000540de01007387 */ /* 0x0003e80000100a00 */
[----:B-1----:R-:W3:Y:S01]  /*224e0*/  LDL.LU.64 R222, [R1+0xdf0] ;  /* 0x000df00001de7983 */ /* 0x002ee20000300a00 */
[----:B------:R-:W-:-:S04]  /*224f0*/  IMAD.WIDE R242, R89, 0x4, R242 ;  /* 0x0000000459f27825 */ /* 0x000fc800078e02f2 */
[C---:B------:R-:W-:Y:S01]  /*22500*/  IMAD.WIDE R250, R89.reuse, 0x4, R250 ;  /* 0x0000000459fa7825 */ /* 0x040fe200078e02fa */
[----:B------:R1:W-:Y:S04]  /*22510*/  STL.64 [R1+0x538], R242 ;  /* 0x000538f201007387 */ /* 0x0003e80000100a00 */
[----:B------:R-:W-:Y:S01]  /*22520*/  STL.64 [R1+0x530], R250 ;  /* 0x000530fa01007387 */ /* 0x000fe20000100a00 */
[----:B------:R-:W-:-:S04]  /*22530*/  IMAD.WIDE R8, R89, 0x4, R8 ;  /* 0x0000000459087825 */ /* 0x000fc800078e0208 */
[----:B-1----:R-:W-:-:S04]  /*22540*/  IMAD.WIDE R242, R89, 0x4, R2 ;  /* 0x0000000459f27825 */ /* 0x002fc800078e0202 */
[C---:B------:R-:W-:Y:S01]  /*22550*/  IMAD.WIDE R2, R89.reuse, 0x4, R4 ;  /* 0x0000000459027825 */ /* 0x040fe200078e0204 */
[----:B------:R-:W-:Y:S03]  /*22560*/  STL.64 [R1+0x520], R242 ;  /* 0x000520f201007387 */ /* 0x000fe60000100a00 */
[C---:B------:R-:W-:Y:S01]  /*22570*/  IMAD.WIDE R4, R89.reuse, 0x4, R10 ;  /* 0x0000000459047825 */ /* 0x040fe200078e020a */
[----:B------:R1:W-:Y:S04]  /*22580*/  STL.64 [R1+0x518], R2 ;  /* 0x0005180201007387 */ /* 0x0003e80000100a00 */
[----:B------:R2:W-:Y:S04]  /*22590*/  STL.64 [R1+0x510], R4 ;  /* 0x0005100401007387 */ /* 0x0005e80000100a00 */
[----:B------:R-:W-:Y:S01]  /*225a0*/  STL.64 [R1+0x500], R8 ;  /* 0x0005000801007387 */ /* 0x000fe20000100a00 */
[----:B-1----:R-:W-:-:S04]  /*225b0*/  IMAD.WIDE R2, R89, 0x4, R6 ;  /* 0x0000000459027825 */ /* 0x002fc800078e0206 */
[C---:B--2---:R-:W-:Y:S01]  /*225c0*/  IMAD.WIDE R4, R89.reuse, 0x4, R248 ;  /* 0x0000000459047825 */ /* 0x044fe200078e02f8 */
[----:B------:R1:W-:Y:S03]  /*225d0*/  STL.64 [R1+0x4f8], R2 ;  /* 0x0004f80201007387 */ /* 0x0003e60000100a00 */
[C---:B------:R-:W-:Y:S01]  /*225e0*/  IMAD.WIDE R6, R89.reuse, 0x4, R246 ;  /* 0x0000000459067825 */ /* 0x040fe200078e02f6 */
[----:B------:R2:W-:Y:S04]  /*225f0*/  STL.64 [R1+0x4f0], R4 ;  /* 0x0004f00401007387 */ /* 0x0005e80000100a00 */
[----:B------:R2:W-:Y:S01]  /*22600*/  STL.64 [R1+0x4e8], R6 ;  /* 0x0004e80601007387 */ /* 0x0005e20000100a00 */
[----:B-1----:R-:W-:-:S04]  /*22610*/  IMAD.WIDE R2, R89, 0x4, R244 ;  /* 0x0000000459027825 */ /* 0x002fc800078e02f4 */
[C---:B--2---:R-:W-:Y:S01]  /*22620*/  IMAD.WIDE R4, R89.reuse, 0x4, R228 ;  /* 0x0000000459047825 */ /* 0x044fe200078e02e4 */
[----:B------:R1:W-:Y:S03]  /*22630*/  STL.64 [R1+0x4e0], R2 ;  /* 0x0004e00201007387 */ /* 0x0003e60000100a00 */
[C---:B------:R-:W-:Y:S01]  /*22640*/  IMAD.WIDE R6, R89.reuse, 0x4, R232 ;  /* 0x0000000459067825 */ /* 0x040fe200078e02e8 */
[----:B------:R2:W-:Y:S04]  /*22650*/  STL.64 [R1+0x4d8], R4 ;  /* 0x0004d80401007387 */ /* 0x0005e80000100a00 */
[----:B------:R-:W-:Y:S01]  /*22660*/  STL.64 [R1+0x4c8], R6 ;  /* 0x0004c80601007387 */ /* 0x000fe20000100a00 */
[----:B-1----:R-:W-:-:S04]  /*22670*/  IMAD.WIDE R2, R89, 0x4, R224 ;  /* 0x0000000459027825 */ /* 0x002fc800078e02e0 */
[C---:B--2---:R-:W-:Y:S01]  /*22680*/  IMAD.WIDE R4, R89.reuse, 0x4, R236 ;  /* 0x0000000459047825 */ /* 0x044fe200078e02ec */
[----:B------:R1:W-:Y:S04]  /*22690*/  STL.64 [R1+0x4c0], R2 ;  /* 0x0004c00201007387 */ /* 0x0003e80000100a00 */
[----:B------:R2:W-:Y:S01]  /*226a0*/  STL.64 [R1+0x4b8], R4 ;  /* 0x0004b80401007387 */ /* 0x0005e20000100a00 */
[----:B-1----:R-:W-:-:S04]  /*226b0*/  IMAD.WIDE R2, R89, 0x4, R240 ;  /* 0x0000000459027825 */ /* 0x002fc800078e02f0 */
[----:B--2---:R-:W-:-:S04]  /*226c0*/  IMAD.WIDE R4, R89, 0x4, R36 ;  /* 0x0000000459047825 */ /* 0x004fc800078e0224 */
[----:B------:R-:W-:-:S04]  /*226d0*/  IMAD.WIDE R8, R89, 0x4, R80 ;  /* 0x0000000459087825 */ /* 0x000fc800078e0250 */
[----:B------:R-:W-:-:S04]  /*226e0*/  IMAD.WIDE R10, R89, 0x4, R96 ;  /* 0x00000004590a7825 */ /* 0x000fc800078e0260 */
[----:B------:R-:W-:-:S04]  /*226f0*/  IMAD.WIDE R244, R89, 0x4, R146 ;  /* 0x0000000459f47825 */ /* 0x000fc800078e0292 */
[----:B----4-:R-:W-:-:S04]  /*22700*/  IMAD.WIDE R162, R89, 0x4, R162 ;  /* 0x0000000459a27825 */ /* 0x010fc800078e02a2 */
[----:B------:R-:W-:-:S04]  /*22710*/  IMAD.WIDE R160, R89, 0x4, R160 ;  /* 0x0000000459a07825 */ /* 0x000fc800078e02a0 */
[----:B------:R-:W-:-:S04]  /*22720*/  IMAD.WIDE R164, R89, 0x4, R164 ;  /* 0x0000000459a47825 */ /* 0x000fc800078e02a4 */
[----:B---3--:R-:W-:-:S05]  /*22730*/  IMAD.WIDE R6, R89, 0x4, R222 ;  /* 0x0000000459067825 */ /* 0x008fca00078e02de */
[----:B------:R1:W-:Y:S04]  /*22740*/  STL.64 [R1+0x4b0], R6 ;  /* 0x0004b00601007387 */ /* 0x0003e80000100a00 */
        /* <DEDUP_REMOVED lines=43> */
[----:B------:R-:W-:Y:S01]  /*22a00*/  STL.64 [R1+0x3f0], R8 ;  /* 0x0003f00801007387 */ /* 0x000fe20000100a00 */
[----:B-1----:R-:W-:-:S03]  /*22a10*/  IMAD.WIDE R6, R89, 0x4, R82 ;  /* 0x0000000459067825 */ /* 0x002fc600078e0252 */
[----:B------:R-:W-:Y:S01]  /*22a20*/  STL.64 [R1+0x3f8], R4 ;  /* 0x0003f80401007387 */ /* 0x000fe20000100a00 */
[----:B--2---:R-:W-:-:S03]  /*22a30*/  IMAD.WIDE R2, R89, 0x4, R84 ;  /* 0x0000000459027825 */ /* 0x004fc600078e0254 */
[----:B------:R1:W-:Y:S04]  /*22a40*/  STL.64 [R1+0x3e8], R6 ;  /* 0x0003e80601007387 */ /* 0x0003e80000100a00 */
[----:B------:R2:W-:Y:S04]  /*22a50*/  STL.64 [R1+0xd58], R4 ;  /* 0x000d580401007387 */ /* 0x0005e80000100a00 */
[----:B------:R3:W-:Y:S01]  /*22a60*/  STL.64 [R1+0x3e0], R2 ;  /* 0x0003e00201007387 */ /* 0x0007e20000100a00 */
[----:B-1----:R-:W-:-:S04]  /*22a70*/  IMAD.WIDE R6, R89, 0x4, R90 ;  /* 0x0000000459067825 */ /* 0x002fc800078e025a */
[----:B--2---:R-:W-:-:S04]  /*22a80*/  IMAD.WIDE R4, R89, 0x4, R92 ;  /* 0x0000000459047825 */ /* 0x004fc800078e025c */
        /* <DEDUP_REMOVED lines=11> */
[----:B------:R1:W-:Y:S04]  /*22b40*/  STL.64 [R1+0x3a8], R4 ;  /* 0x0003a80401007387 */ /* 0x0003e80000100a00 */
[----:B------:R-:W-:Y:S01]  /*22b50*/  STL.64 [R1+0xd60], R10 ;  /* 0x000d600a01007387 */ /* 0x000fe20000100a00 */
[----:B--2---:R-:W-:-:S03]  /*22b60*/  IMAD.WIDE R6, R89, 0x4, R106 ;  /* 0x0000000459067825 */ /* 0x004fc600078e026a */
[----:B------:R2:W-:Y:S01]  /*22b70*/  STL.64 [R1+0x3a0], R2 ;  /* 0x0003a00201007387 */ /* 0x0005e20000100a00 */
[----:B-1----:R-:W-:-:S04]  /*22b80*/  IMAD.WIDE R4, R89, 0x4, R108 ;  /* 0x0000000459047825 */ /* 0x002fc800078e026c */
[----:B--2---:R-:W-:-:S05]  /*22b90*/  IMAD.WIDE R2, R89, 0x4, R104 ;  /* 0x0000000459027825 */ /* 0x004fca00078e0268 */
[----:B------:R1:W-:Y:S01]  /*22ba0*/  STL.64 [R1+0x398], R2 ;  /* 0x0003980201007387 */ /* 0x0003e20000100a00 */
[----:B------:R-:W-:-:S03]  /*22bb0*/  IMAD.WIDE R8, R89, 0x4, R112 ;  /* 0x0000000459087825 */ /* 0x000fc600078e0270 */
        /* <DEDUP_REMOVED lines=9> */
[----:B------:R1:W-:Y:S01]  /*22c50*/  STL.64 [R1+0x368], R4 ;  /* 0x0003680401007387 */ /* 0x0003e20000100a00 */
[----:B--2---:R-:W-:-:S03]  /*22c60*/  IMAD.WIDE R6, R89, 0x4, R120 ;  /* 0x0000000459067825 */ /* 0x004fc600078e0278 */
[----:B------:R2:W-:Y:S04]  /*22c70*/  STL.64 [R1+0xd68], R8 ;  /* 0x000d680801007387 */ /* 0x0005e80000100a00 */
[----:B------:R3:W-:Y:S01]  /*22c80*/  STL.64 [R1+0x360], R2 ;  /* 0x0003600201007387 */ /* 0x0007e20000100a00 */
[----:B-1----:R-:W-:-:S03]  /*22c90*/  IMAD.WIDE R4, R89, 0x4, R124 ;  /* 0x0000000459047825 */ /* 0x002fc600078e027c */
[----:B------:R1:W-:Y:S01]  /*22ca0*/  STL.64 [R1+0x358], R6 ;  /* 0x0003580601007387 */ /* 0x0003e20000100a00 */
[----:B--2---:R-:W-:-:S04]  /*22cb0*/  IMAD.WIDE R8, R89, 0x4, R126 ;  /* 0x0000000459087825 */ /* 0x004fc800078e027e */
[----:B---3--:R-:W-:-:S05]  /*22cc0*/  IMAD.WIDE R2, R89, 0x4, R122 ;  /* 0x0000000459027825 */ /* 0x008fca00078e027a */
[----:B------:R-:W-:Y:S01]  /*22cd0*/  STL.64 [R1+0x350], R2 ;  /* 0x0003500201007387 */ /* 0x000fe20000100a00 */
[----:B-1----:R-:W-:-:S03]  /*22ce0*/  IMAD.WIDE R6, R89, 0x4, R130 ;  /* 0x0000000459067825 */ /* 0x002fc600078e0282 */
[----:B------:R1:W-:Y:S04]  /*22cf0*/  STL.64 [R1+0x348], R4 ;  /* 0x0003480401007387 */ /* 0x0003e80000100a00 */
[----:B------:R-:W-:Y:S04]  /*22d00*/  STL.64 [R1+0x340], R8 ;  /* 0x0003400801007387 */ /* 0x000fe80000100a00 */
[----:B------:R2:W-:Y:S01]  /*22d10*/  STL.64 [R1+0x330], R6 ;  /* 0x0003300601007387 */ /* 0x0005e20000100a00 */
[----:B-1----:R-:W-:-:S03]  /*22d20*/  IMAD.WIDE R4, R89, 0x4, R132 ;  /* 0x0000000459047825 */ /* 0x002fc600078e0284 */
[----:B------:R-:W-:Y:S01]  /*22d30*/  STL.64 [R1+0xd70], R8 ;  /* 0x000d700801007387 */ /* 0x000fe20000100a00 */
[----:B------:R-:W-:-:S03]  /*22d40*/  IMAD.WIDE R2, R89, 0x4, R128 ;  /* 0x0000000459027825 */ /* 0x000fc600078e0280 */
[----:B------:R1:W-:Y:S04]  /*22d50*/  STL.64 [R1+0x328], R4 ;  /* 0x0003280401007387 */ /* 0x0003e80000100a00 */
[----:B------:R-:W-:Y:S01]  /*22d60*/  STL.64 [R1+0x338], R2 ;  /* 0x0003380201007387 */ /* 0x000fe20000100a00 */
[----:B--2---:R-:W-:-:S03]  /*22d70*/  IMAD.WIDE R6, R89, 0x4, R136 ;  /* 0x0000000459067825 */ /* 0x004fc600078e0288 */
[----:B------:R2:W-:Y:S01]  /*22d80*/  STL.64 [R1+0xd78], R2 ;  /* 0x000d780201007387 */ /* 0x0005e20000100a00 */
[----:B-1----:R-:W-:-:S05]  /*22d90*/  IMAD.WIDE R4, R89, 0x4, R134 ;  /* 0x0000000459047825 */ /* 0x002fca00078e0286 */
[----:B------:R1:W-:Y:S01]  /*22da0*/  STL.64 [R1+0x320], R4 ;  /* 0x0003200401007387 */ /* 0x0003e20000100a00 */
[----:B--2---:R-:W-:-:S03]  /*22db0*/  IMAD.WIDE R2, R89, 0x4, R140 ;  /* 0x0000000459027825 */ /* 0x004fc600078e028c */
[----:B------:R2:W-:Y:S01]  /*22dc0*/  STL.64 [R1+0x318], R6 ;  /* 0x0003180601007387 */ /* 0x0005e20000100a00 */
[----:B------:R-:W-:-:S04]  /*22dd0*/  IMAD.WIDE R10, R89, 0x4, R142 ;  /* 0x00000004590a7825 */ /* 0x000fc800078e028e */
[----:B-1----:R-:W-:-:S05]  /*22de0*/  IMAD.WIDE R4, R89, 0x4, R138 ;  /* 0x0000000459047825 */ /* 0x002fca00078e028a */
[----:B------:R-:W-:Y:S04]  /*22df0*/  STL.64 [R1+0x310], R4 ;  /* 0x0003100401007387 */ /* 0x000fe80000100a00 */
[----:B------:R1:W-:Y:S01]  /*22e00*/  STL.64 [R1+0x308], R2 ;  /* 0x0003080201007387 */ /* 0x0003e20000100a00 */
[----:B--2---:R-:W-:-:S03]  /*22e10*/  IMAD.WIDE R6, R89, 0x4, R144 ;  /* 0x0000000459067825 */ /* 0x004fc600078e0290 */
[----:B------:R-:W-:Y:S04]  /*22e20*/  STL.64 [R1+0x300], R10 ;  /* 0x0003000a01007387 */ /* 0x000fe80000100a00 */
[----:B------:R-:W-:Y:S01]  /*22e30*/  STL.64 [R1+0xd88], R10 ;  /* 0x000d880a01007387 */ /* 0x000fe20000100a00 */
[----:B-1----:R-:W-:-:S05]  /*22e40*/  IMAD.WIDE R2, R89, 0x4, R148 ;  /* 0x0000000459027825 */ /* 0x002fca00078e0294 */
[----:B------:R1:W-:Y:S04]  /*22e50*/  STL.64 [R1+0x2e8], R2 ;  /* 0x0002e80201007387 */ /* 0x0003e80000100a00 */
[----:B------:R-:W-:Y:S04]  /*22e60*/  STL.64 [R1+0x2f0], R244 ;  /* 0x0002f0f401007387 */ /* 0x000fe80000100a00 */
[----:B------:R2:W-:Y:S01]  /*22e70*/  STL.64 [R1+0xdc0], R244 ;  /* 0x000dc0f401007387 */ /* 0x0005e20000100a00 */
[----:B-1----:R-:W-:-:S03]  /*22e80*/  IMAD.WIDE R2, R89, 0x4, R150 ;  /* 0x0000000459027825 */ /* 0x002fc600078e0296 */
[----:B------:R-:W-:Y:S04]  /*22e90*/  STL.64 [R1+0x2f8], R6 ;  /* 0x0002f80601007387 */ /* 0x000fe80000100a00 */
[----:B------:R-:W-:Y:S04]  /*22ea0*/  STL.64 [R1+0xd90], R6 ;  /* 0x000d900601007387 */ /* 0x000fe80000100a00 */
[----:B------:R1:W-:Y:S04]  /*22eb0*/  STL.64 [R1+0x2e0], R2 ;  /* 0x0002e00201007387 */ /* 0x0003e80000100a00 */
[----:B--2---:R-:W2:Y:S01]  /*22ec0*/  LDL.LU.64 R244, [R1+0x60] ;  /* 0x0000600001f47983 */ /* 0x004ea20000300a00 */
[----:B------:R-:W-:-:S03]  /*22ed0*/  IMAD.WIDE R4, R89, 0x4, R158 ;  /* 0x0000000459047825 */ /* 0x000fc600078e029e */
[----:B------:R-:W3:Y:S01]  /*22ee0*/  LDL.LU.64 R242, [R1+0x70] ;  /* 0x0000700001f27983 */ /* 0x000ee20000300a00 */
[----:B-1----:R-:W-:-:S04]  /*22ef0*/  IMAD.WIDE R2, R89, 0x4, R152 ;  /* 0x0000000459027825 */ /* 0x002fc800078e0298 */
[C---:B------:R-:W-:Y:S01]  /*22f00*/  IMAD.WIDE R152, R89.reuse, 0x4, R154 ;  /* 0x0000000459987825 */ /* 0x040fe200078e029a */
[----:B------:R1:W-:Y:S03]  /*22f10*/  STL.64 [R1+0x2b8], R2 ;  /* 0x0002b80201007387 */ /* 0x0003e60000100a00 */
[C---:B-1----:R-:W-:Y:S02]  /*22f20*/  IMAD.WIDE R2, R89.reuse, 0x4, R156 ;  /* 0x0000000459027825 */ /* 0x042fe400078e029c */
[----:B------:R-:W4:Y:S04]  /*22f30*/  LDL.LU.64 R156, [R1+0x50] ;  /* 0x00005000019c7983 */ /* 0x000f280000300a00 */
[----:B------:R-:W4:Y:S04]  /*22f40*/  LDL.LU.64 R158, [R1+0x40] ;  /* 0x00004000019e7983 */ /* 0x000f280000300a00 */
[----:B------:R-:W-:Y:S04]  /*22f50*/  STL.64 [R1+0x2b0], R152 ;  /* 0x0002b09801007387 */ /* 0x000fe80000100a00 */
[----:B------:R-:W-:Y:S04]  /*22f60*/  STL.64 [R1+0xd98], R152 ;  /* 0x000d989801007387 */ /* 0x000fe80000100a00 */
[----:B------:R-:W-:Y:S04]  /*22f70*/  STL.64 [R1+0x2a8], R2 ;  /* 0x0002a80201007387 */ /* 0x000fe80000100a00 */
[----:B------:R-:W-:Y:S04]  /*22f80*/  STL.64 [R1+0xda0], R2 ;  /* 0x000da00201007387 */ /* 0x000fe80000100a00 */
[----:B------:R-:W-:Y:S04]  /*22f90*/  STL.64 [R1+0x270], R162 ;  /* 0x000270a201007387 */ /* 0x000fe80000100a00 */
[----:B------:R1:W-:Y:S04]  /*22fa0*/  STL.64 [R1+0xdc8], R162 ;  /* 0x000dc8a201007387 */ /* 0x0003e80000100a00 */
[----:B-1----:R-:W4:Y:S04]  /*22fb0*/  LDL.LU.64 R162, [R1+0x30] ;  /* 0x0000300001a27983 */ /* 0x002f280000300a00 */
        /* <DEDUP_REMOVED lines=8> */
[----:B-1----:R-:W4:Y:S01]  /*23040*/  LDL.LU.64 R164, [R1] ;  /* 0x0000000001a47983 */ /* 0x002f220000300a00 */
[----:B------:R-:W-:-:S04]  /*23050*/  IMAD.WIDE R166, R89, 0x4, R166 ;  /* 0x0000000459a67825 */ /* 0x000fc800078e02a6 */
[C---:B------:R-:W-:Y:S01]  /*23060*/  IMAD.WIDE R2, R89.reuse, 0x4, R168 ;  /* 0x0000000459027825 */ /* 0x040fe200078e02a8 */
[----:B------:R-:W-:Y:S03]  /*23070*/  STL.64 [R1+0x238], R166 ;  /* 0x000238a601007387 */ /* 0x000fe60000100a00 */
[C---:B------:R-:W-:Y:S01]  /*23080*/  IMAD.WIDE R10, R89.reuse, 0x4, R170 ;  /* 0x00000004590a7825 */ /* 0x040fe200078e02aa */
[----:B------:R1:W-:Y:S03]  /*23090*/  STL.64 [R1+0xde8], R166 ;  /* 0x000de8a601007387 */ /* 0x0003e60000100a00 */
[C---:B------:R-:W-:Y:S01]  /*230a0*/  IMAD.WIDE R8, R89.reuse, 0x4, R172 ;  /* 0x0000000459087825 */ /* 0x040fe200078e02ac */
[----:B------:R-:W-:Y:S03]  /*230b0*/  STL.64 [R1+0x218], R2 ;  /* 0x0002180201007387 */ /* 0x000fe60000100a00 */
        /* <DEDUP_REMOVED lines=23> */
[----:B------:R1:W-:Y:S03]  /*23230*/  STL.64 [R1+0x48], R194 ;  /* 0x000048c201007387 */ /* 0x0003e60000100a00 */
[C---:B------:R-:W-:Y:S01]  /*23240*/  IMAD.WIDE R246, R89.reuse, 0x4, R198 ;  /* 0x0000000459f67825 */ /* 0x040fe200078e02c6 */
[----:B------:R-:W-:Y:S03]  /*23250*/  STL.64 [R1+0x58], R192 ;  /* 0x000058c001007387 */ /* 0x000fe60000100a00 */
[C---:B------:R-:W-:Y:S01]  /*23260*/  IMAD.WIDE R6, R89.reuse, 0x4, R200 ;  /* 0x0000000459067825 */ /* 0x040fe200078e02c8 */
[----:B------:R1:W-:Y:S03]  /*23270*/  STL.64 [R1+0x38], R196 ;  /* 0x000038c401007387 */ /* 0x0003e60000100a00 */
[C---:B------:R-:W-:Y:S01]  /*23280*/  IMAD.WIDE R202, R89.reuse, 0x4, R202 ;  /* 0x0000000459ca7825 */ /* 0x040fe200078e02ca */
[----:B------:R1:W-:Y:S03]  /*23290*/  STL.64 [R1+0x28], R246 ;  /* 0x000028f601007387 */ /* 0x0003e60000100a00 */
[C---:B------:R-:W-:Y:S01]  /*232a0*/  IMAD.WIDE R46, R89.reuse, 0x4, R238 ;  /* 0x00000004592e7825 */ /* 0x040fe200078e02ee */
[----:B------:R1:W-:Y:S03]  /*232b0*/  STL.64 [R1+0x18], R6 ;  /* 0x0000180601007387 */ /* 0x0003e60000100a00 */
[C---:B------:R-:W-:Y:S01]  /*232c0*/  IMAD.WIDE R44, R89.reuse, 0x4, R234 ;  /* 0x00000004592c7825 */ /* 0x040fe200078e02ea */
[----:B------:R1:W-:Y:S03]  /*232d0*/  STL.64 [R1+0x8], R202 ;  /* 0x000008ca01007387 */ /* 0x0003e60000100a00 */
[C---:B------:R-:W-:Y:S01]  /*232e0*/  IMAD.WIDE R42, R89.reuse, 0x4, R230 ;  /* 0x00000004592a7825 */ /* 0x040fe200078e02e6 */
[----:B------:R-:W4:Y:S03]  /*232f0*/  LDL.LU.64 R238, [R1+0x80] ;  /* 0x0000800001ee7983 */ /* 0x000f260000300a00 */
        /* <DEDUP_REMOVED lines=13> */
[----:B------:R-:W4:Y:S04]  /*233d0*/  LDL.LU.64 R212, [R1+0xd0] ;  /* 0x0000d00001d47983 */ /* 0x000f280000300a00 */
[----:B------:R-:W4:Y:S01]  /*233e0*/  LDL.LU.64 R210, [R1+0xd8] ;  /* 0x0000d80001d27983 */ /* 0x000f220000300a00 */
[----:B------:R-:W-:-:S03]  /*233f0*/  IMAD.WIDE R236, R89, 0x4, R206 ;  /* 0x0000000459ec7825 */ /* 0x000fc600078e02ce */
[----:B------:R-:W4:Y:S01]  /*23400*/  LDL.LU.64 R208, [R1+0xe0] ;  /* 0x0000e00001d07983 */ /* 0x000f220000300a00 */
[----:B------:R-:W-:-:S04]  /*23410*/  IMAD.WIDE R240, R89, 0x4, R204 ;  /* 0x0000000459f07825 */ /* 0x000fc800078e02cc */
[----:B--2---:R-:W-:-:S04]  /*23420*/  IMAD.WIDE R60, R89, 0x4, R244 ;  /* 0x00000004593c7825 */ /* 0x004fc800078e02f4 */
[----:B---3--:R-:W-:-:S04]  /*23430*/  IMAD.WIDE R62, R89, 0x4, R242 ;  /* 0x00000004593e7825 */ /* 0x008fc800078e02f2 */
[C---:B----4-:R-:W-:Y:S02]  /*23440*/  IMAD.WIDE R58, R89.reuse, 0x4, R156 ;  /* 0x00000004593a7825 */ /* 0x050fe400078e029c */
[----:B------:R-:W2:Y:S04]  /*23450*/  LDL.LU.64 R156, [R1+0xe8] ;  /* 0x0000e800019c7983 */ /* 0x000ea80000300a00 */
[----:B------:R-:W3:Y:S04]  /*23460*/  LDL.LU.64 R206, [R1+0xf0] ;  /* 0x0000f00001ce7983 */ /* 0x000ee80000300a00 */
[----:B------:R-:W4:Y:S04]  /*23470*/  LDL.LU.64 R204, [R1+0xf8] ;  /* 0x0000f80001cc7983 */ /* 0x000f280000300a00 */
[----:B------:R-:W4:Y:S04]  /*23480*/  LDL.LU.64 R200, [R1+0x100] ;  /* 0x0001000001c87983 */ /* 0x000f280000300a00 */
[----:B------:R-:W4:Y:S04]  /*23490*/  LDL.LU.64 R198, [R1+0x108] ;  /* 0x0001080001c67983 */ /* 0x000f280000300a00 */
[----:B------:R-:W4:Y:S04]  /*234a0*/  LDL.LU.64 R188, [R1+0x110] ;  /* 0x0001100001bc7983 */ /* 0x000f280000300a00 */
[----:B------:R-:W4:Y:S04]  /*234b0*/  LDL.LU.64 R186, [R1+0x118] ;  /* 0x0001180001ba7983 */ /* 0x000f280000300a00 */
[----:B------:R-:W4:Y:S04]  /*234c0*/  LDL.LU.64 R184, [R1+0x120] ;  /* 0x0001200001b87983 */ /* 0x000f280000300a00 */
[----:B------:R-:W4:Y:S04]  /*234d0*/  LDL.LU.64 R174, [R1+0x128] ;  /* 0x0001280001ae7983 */ /* 0x000f280000300a00 */
[----:B------:R-:W4:Y:S04]  /*234e0*/  LDL.LU.64 R172, [R1+0x130] ;  /* 0x0001300001ac7983 */ /* 0x000f280000300a00 */
[----:B-1----:R-:W3:Y:S04]  /*234f0*/  LDL.LU.64 R166, [R1+0x138] ;  /* 0x0001380001a67983 */ /* 0x002ee80000300a00 */
[----:B------:R-:W4:Y:S01]  /*23500*/  LDL.LU.64 R170, [R1+0x140] ;  /* 0x0001400001aa7983 */ /* 0x000f220000300a00 */
[----:B------:R-:W-:-:S03]  /*23510*/  IMAD.WIDE R54, R89, 0x4, R162 ;  /* 0x0000000459367825 */ /* 0x000fc600078e02a2 */
[----:B------:R-:W4:Y:S01]  /*23520*/  LDL.LU.64 R168, [R1+0x148] ;  /* 0x0001480001a87983 */ /* 0x000f220000300a00 */
[----:B------:R-:W-:-:S04]  /*23530*/  IMAD.WIDE R56, R89, 0x4, R158 ;  /* 0x0000000459387825 */ /* 0x000fc800078e029e */
[----:B------:R-:W-:-:S04]  /*23540*/  IMAD.WIDE R52, R89, 0x4, R4 ;  /* 0x0000000459347825 */ /* 0x000fc800078e0204 */
[----:B------:R-:W-:-:S04]  /*23550*/  IMAD.WIDE R50, R89, 0x4, R160 ;  /* 0x0000000459327825 */ /* 0x000fc800078e02a0 */
[C---:B------:R-:W-:Y:S02]  /*23560*/  IMAD.WIDE R48, R89.reuse, 0x4, R164 ;  /* 0x0000000459307825 */ /* 0x040fe400078e02a4 */
[----:B------:R-:W4:Y:S04]  /*23570*/  LDL.LU.64 R164, [R1+0x150] ;  /* 0x0001500001a47983 */ /* 0x000f280000300a00 */
[----:B------:R-:W4:Y:S04]  /*23580*/  LDL.LU.64 R160, [R1+0x158] ;  /* 0x0001580001a07983 */ /* 0x000f280000300a00 */
[----:B------:R-:W4:Y:S04]  /*23590*/  LDL.LU.64 R4, [R1+0x160] ;  /* 0x0001600001047983 */ /* 0x000f280000300a00 */
[----:B------:R-:W4:Y:S04]  /*235a0*/  LDL.LU.64 R162, [R1+0x170] ;  /* 0x0001700001a27983 */ /* 0x000f280000300a00 */
[----:B------:R-:W4:Y:S04]  /*235b0*/  LDL.LU.64 R158, [R1+0x178] ;  /* 0x00017800019e7983 */ /* 0x000f280000300a00 */
[----:B------:R-:W4:Y:S04]  /*235c0*/  LDL.LU.64 R244, [R1+0x180] ;  /* 0x0001800001f47983 */ /* 0x000f280000300a00 */
[----:B------:R-:W4:Y:S01]  /*235d0*/  LDL.LU.64 R242, [R1+0x190] ;  /* 0x0001900001f27983 */ /* 0x000f220000300a00 */
[----:B--2---:R-:W-:-:S03]  /*235e0*/  IMAD.WIDE R84, R89, 0x4, R156 ;  /* 0x0000000459547825 */ /* 0x004fc600078e029c */
        /* <DEDUP_REMOVED lines=24> */
[----:B------:R-:W4:Y:S01]  /*23770*/  LDL.64 R218, [R1+0x900] ;  /* 0x0009000001da7983 */ /* 0x000f220000100a00 */
        /* <DEDUP_REMOVED lines=34> */
[----:B--2---:R-:W-:-:S03]  /*239a0*/  IMAD.WIDE R126, R89, 0x4, R156 ;  /* 0x00000004597e7825 */ /* 0x004fc600078e029c */
[----:B------:R-:W2:Y:S01]  /*239b0*/  LDL.64 R156, [R1+0x330] ;  /* 0x00033000019c7983 */ /* 0x000ea20000100a00 */
[----:B---3--:R-:W-:-:S03]  /*239c0*/  IMAD.WIDE R128, R89, 0x4, R166 ;  /* 0x0000000459807825 */ /* 0x008fc600078e02a6 */
[----:B------:R-:W3:Y:S01]  /*239d0*/  LDL.LU.64 R166, [R1+0xde8] ;  /* 0x000de80001a67983 */ /* 0x000ee20000300a00 */
[----:B----4-:R-:W-:-:S03]  /*239e0*/  IMAD.WIDE R130, R89, 0x4, R164 ;  /* 0x0000000459827825 */ /* 0x010fc600078e02a4 */
[----:B------:R-:W4:Y:S01]  /*239f0*/  LDL.LU.64 R164, [R1+0xde0] ;  /* 0x000de00001a47983 */ /* 0x000f220000300a00 */
[----:B------:R-:W-:-:S03]  /*23a00*/  IMAD.WIDE R132, R89, 0x4, R160 ;  /* 0x0000000459847825 */ /* 0x000fc600078e02a0 */
[----:B------:R-:W3:Y:S01]  /*23a10*/  LDL.LU.64 R160, [R1+0xdd8] ;  /* 0x000dd80001a07983 */ /* 0x000ee20000300a00 */
[----:B------:R-:W-:-:S03]  /*23a20*/  IMAD.WIDE R134, R89, 0x4, R4 ;  /* 0x0000000459867825 */ /* 0x000fc600078e0204 */
[----:B------:R-:W3:Y:S01]  /*23a30*/  LDL.LU.64 R4, [R1+0xdd0] ;  /* 0x000dd00001047983 */ /* 0x000ee20000300a00 */
[----:B------:R-:W-:-:S03]  /*23a40*/  IMAD.WIDE R136, R89, 0x4, R162 ;  /* 0x0000000459887825 */ /* 0x000fc600078e02a2 */
[----:B------:R-:W4:Y:S01]  /*23a50*/  LDL.LU.64 R162, [R1+0xdc8] ;  /* 0x000dc80001a27983 */ /* 0x000f220000300a00 */
[----:B------:R-:W-:-:S03]  /*23a60*/  IMAD.WIDE R138, R89, 0x4, R244 ;  /* 0x00000004598a7825 */ /* 0x000fc600078e02f4 */
[----:B------:R-:W3:Y:S01]  /*23a70*/  LDL.LU.64 R244, [R1+0xdc0] ;  /* 0x000dc00001f47983 */ /* 0x000ee20000300a00 */
[----:B------:R-:W-:-:S03]  /*23a80*/  IMAD.WIDE R140, R89, 0x4, R242 ;  /* 0x00000004598c7825 */ /* 0x000fc600078e02f2 */
[----:B------:R-:W2:Y:S04]  /*23a90*/  LDL.LU.64 R242, [R1+0xdb8] ;  /* 0x000db80001f27983 */ /* 0x000ea80000300a00 */
        /* <DEDUP_REMOVED lines=19> */
[----:B---3--:R-:W-:Y:S04]  /*23bd0*/  LDGSTS.E [R243+0x44c00], desc[UR18][R244.64], P0 ;  /* 0x44c00000f4f37fae */ /* 0x008fe80008121852 */
[----:B----4-:R-:W-:Y:S04]  /*23be0*/  LDGSTS.E [R243+0x45000], desc[UR18][R162.64], P0 ;  /* 0x45000000a2f37fae */ /* 0x010fe80008121852 */
[----:B------:R-:W-:Y:S04]  /*23bf0*/  LDGSTS.E [R243+0x45400], desc[UR18][R178.64], P0 ;  /* 0x45400000b2f37fae */ /* 0x000fe80008121852 */
[----:B------:R-:W2:Y:S04]  /*23c00*/  LDL.LU.64 R244, [R1+0xdb0] ;  /* 0x000db00001f47983 */ /* 0x000ea80000300a00 */
[----:B------:R-:W2:Y:S04]  /*23c10*/  LDL.64 R214, [R1+0x4d0] ;  /* 0x0004d00001d67983 */ /* 0x000ea80000100a00 */
[----:B------:R-:W3:Y:S04]  /*23c20*/  LDL.64 R212, [R1+0x508] ;  /* 0x0005080001d47983 */ /* 0x000ee80000100a00 */
[----:B------:R-:W4:Y:S04]  /*23c30*/  LDL.64 R210, [R1+0x528] ;  /* 0x0005280001d27983 */ /* 0x000f280000100a00 */
[----:B------:R-:W4:Y:S04]  /*23c40*/  LDL.64 R208, [R1+0x5b0] ;  /* 0x0005b00001d07983 */ /* 0x000f280000100a00 */
[----:B------:R-:W4:Y:S04]  /*23c50*/  LDL.64 R206, [R1+0x5e8] ;  /* 0x0005e80001ce7983 */ /* 0x000f280000100a00 */
[----:B------:R-:W4:Y:S04]  /*23c60*/  LDL.64 R204, [R1+0x638] ;  /* 0x0006380001cc7983 */ /* 0x000f280000100a00 */
[----:B------:R-:W4:Y:S04]  /*23c70*/  LDL.64 R200, [R1+0x658] ;  /* 0x0006580001c87983 */ /* 0x000f280000100a00 */
[----:B------:R-:W-:Y:S04]  /*23c80*/  LDGSTS.E [R243+0x45800], desc[UR18][R194.64], P0 ;  /* 0x45800000c2f37fae */ /* 0x000fe80008121852 */
        /* <DEDUP_REMOVED lines=12> */
[----:B------:R-:W4:Y:S01]  /*23d50*/  LDL.64 R156, [R1+0x2e8] ;  /* 0x0002e800019c7983 */ /* 0x000f220000100a00 */
[----:B------:R-:W-:-:S03]  /*23d60*/  IMAD.WIDE R20, R89, 0x4, R20 ;  /* 0x0000000459147825 */ /* 0x000fc600078e0214 */
        /* <DEDUP_REMOVED lines=12> */
[----:B--2---:R-:W-:Y:S04]  /*23e30*/  LDGSTS.E [R244+0x40080], desc[UR18][R214.64], P0 ;  /* 0x40080000d6f47fae */ /* 0x004fe80008121852 */
[----:B---3--:R-:W-:Y:S04]  /*23e40*/  LDGSTS.E [R244+0x40480], desc[UR18][R212.64], P0 ;  /* 0x40480000d4f47fae */ /* 0x008fe80008121852 */
[----:B----4-:R-:W-:Y:S04]  /*23e50*/  LDGSTS.E [R244+0x40880], desc[UR18][R210.64], P0 ;  /* 0x40880000d2f47fae */ /* 0x010fe80008121852 */
[----:B------:R-:W-:Y:S04]  /*23e60*/  LDGSTS.E [R244+0x40c80], desc[UR18][R208.64], P0 ;  /* 0x40c80000d0f47fae */ /* 0x000fe80008121852 */
[----:B------:R-:W-:Y:S04]  /*23e70*/  LDGSTS.E [R244+0x41080], desc[UR18][R206.64], P0 ;  /* 0x41080000cef47fae */ /* 0x000fe80008121852 */
[----:B------:R-:W-:Y:S04]  /*23e80*/  LDGSTS.E [R244+0x41480], desc[UR18][R204.64], P0 ;  /* 0x41480000ccf47fae */ /* 0x000fe80008121852 */
[----:B------:R-:W-:Y:S04]  /*23e90*/  LDGSTS.E [R244+0x41880], desc[UR18][R200.64], P0 ;  /* 0x41880000c8f47fae */ /* 0x000fe80008121852 */
[----:B------:R-:W2:Y:S04]  /*23ea0*/  LDL.64 R208, [R1+0x8f0] ;  /* 0x0008f00001d07983 */ /* 0x000ea80000100a00 */
[----:B------:R-:W-:Y:S04]  /*23eb0*/  LDGSTS.E [R244+0x41c80], desc[UR18][R198.64], P0 ;  /* 0x41c80000c6f47fae */ /* 0x000fe80008121852 */
[----:B------:R-:W3:Y:S04]  /*23ec0*/  LDL.64 R206, [R1+0x8b0] ;  /* 0x0008b00001ce7983 */ /* 0x000ee80000100a00 */
        /* <DEDUP_REMOVED lines=13> */
[----:B------:R-:W4:Y:S04]  /*23fa0*/  LDL.64 R204, [R1+0x870] ;  /* 0x0008700001cc7983 */ /* 0x000f280000100a00 */
[----:B------:R-:W-:Y:S04]  /*23fb0*/  LDGSTS.E [R244+0x45480], desc[UR18][R180.64], P0 ;  /* 0x45480000b4f47fae */ /* 0x000fe80008121852 */
        /* <DEDUP_REMOVED lines=28> */
[----:B------:R1:W-:Y:S04]  /*24180*/  STL.64 [R1+0xd10], R224 ;  /* 0x000d10e001007387 */ /* 0x0003e80000100a00 */
[----:B------:R-:W-:Y:S04]  /*24190*/  STL.64 [R1+0xd20], R22 ;  /* 0x000d201601007387 */ /* 0x000fe80000100a00 */
[----:B--2---:R-:W-:Y:S04]  /*241a0*/  LDGSTS.E [R245+0x40100], desc[UR18][R208.64], P0 ;  /* 0x40100000d0f57fae */ /* 0x004fe80008121852 */
[----:B---3--:R-:W-:Y:S04]  /*241b0*/  LDGSTS.E [R245+0x40500], desc[UR18][R206.64], P0 ;  /* 0x40500000cef57fae */ /* 0x008fe80008121852 */
[----:B----4-:R-:W-:Y:S04]  /*241c0*/  LDGSTS.E [R245+0x40900], desc[UR18][R204.64], P0 ;  /* 0x40900000ccf57fae */ /* 0x010fe80008121852 */
        /* <DEDUP_REMOVED lines=39> */
[----:B------:R-:W-:Y:S01]  /*24440*/  LDGSTS.E [R245+0x45900], desc[UR18][R246.64], P0 ;  /* 0x45900000f6f57fae */ /* 0x000fe20008121852 */
[----:B------:R-:W-:-:S03]  /*24450*/  IMAD.WIDE R24, R89, 0x4, R24 ;  /* 0x0000000459187825 */ /* 0x000fc600078e0218 */
[----:B------:R-:W-:Y:S04]  /*24460*/  LDGSTS.E [R245+0x45d00], desc[UR18][R222.64], P0 ;  /* 0x45d00000def57fae */ /* 0x000fe80008121852 */
[----:B------:R-:W-:Y:S04]  /*24470*/  LDGSTS.E [R245+0x46100], desc[UR18][R24.64], P0 ;  /* 0x4610000018f57fae */ /* 0x000fe80008121852 */
        /* <DEDUP_REMOVED lines=17> */
[----:B------:R-:W4:Y:S04]  /*24590*/  LDL.64 R196, [R1+0x860] ;  /* 0x0008600001c47983 */ /* 0x000f280000100a00 */
        /* <DEDUP_REMOVED lines=30> */
[----:B------:R-:W-:Y:S04]  /*24780*/  LDGSTS.E [R246+0x45180], desc[UR18][R2.64], P0 ;  /* 0x4518000002f67fae */ /* 0x000fe80008121852 */
[----:B------:R-:W-:Y:S01]  /*24790*/  LDGSTS.E [R246+0x45580], desc[UR18][R152.64], P0 ;  /* 0x4558000098f67fae */ /* 0x000fe20008121852 */
[----:B------:R-:W-:-:S03]  /*247a0*/  IMAD.WIDE R220, R89, 0x4, R220 ;  /* 0x0000000459dc7825 */ /* 0x000fc600078e02dc */
[----:B------:R-:W-:Y:S04]  /*247b0*/  LDGSTS.E [R246+0x45980], desc[UR18][R6.64], P0 ;  /* 0x4598000006f67fae */ /* 0x000fe80008121852 */
[----:B------:R-:W4:Y:S04]  /*247c0*/  LDL.LU.64 R2, [R1+0xda0] ;  /* 0x000da00001027983 */ /* 0x000f280000300a00 */
[----:B------:R-:W4:Y:S01]  /*247d0*/  LDL.LU.64 R152, [R1+0xd98] ;  /* 0x000d980001987983 */ /* 0x000f220000300a00 */
        /* <DEDUP_REMOVED lines=41> */
[----:B------:R-:W-:Y:S04]  /*24a70*/  LDGSTS.E [R247+0x44600], desc[UR18][R158.64], P0 ;  /* 0x446000009ef77fae */ /* 0x000fe80008121852 */
[----:B------:R-:W-:Y:S04]  /*24a80*/  LDGSTS.E [R247+0x44a00], desc[UR18][R156.64], P0 ;  /* 0x44a000009cf77fae */ /* 0x000fe80008121852 */
[----:B------:R-:W4:Y:S04]  /*24a90*/  LDL.64 R164, [R1+0x448] ;  /* 0x0004480001a47983 */ /* 0x000f280000100a00 */
[----:B------:R-:W4:Y:S04]  /*24aa0*/  LDL.64 R162, [R1+0x408] ;  /* 0x0004080001a27983 */ /* 0x000f280000100a00 */
[----:B------:R-:W4:Y:S04]  /*24ab0*/  LDL.64 R158, [R1+0x3c8] ;  /* 0x0003c800019e7983 */ /* 0x000f280000100a00 */
[----:B------:R-:W4:Y:S04]  /*24ac0*/  LDL.64 R156, [R1+0x388] ;  /* 0x00038800019c7983 */ /* 0x000f280000100a00 */
[----:B------:R-:W-:Y:S04]  /*24ad0*/  LDGSTS.E [R247+0x44e00], desc[UR18][R152.64], P0 ;  /* 0x44e0000098f77fae */ /* 0x000fe80008121852 */
[----:B------:R-:W-:Y:S04]  /*24ae0*/  LDGSTS.E [R247+0x45200], desc[UR18][R10.64], P0 ;  /* 0x452000000af77fae */ /* 0x000fe80008121852 */
[----:B------:R-:W-:Y:S04]  /*24af0*/  LDGSTS.E [R247+0x45600], desc[UR18][R248.64], P0 ;  /* 0x45600000f8f77fae */ /* 0x000fe80008121852 */
[----:B------:R-:W4:Y:S04]  /*24b00*/  LDL.64 R152, [R1+0x348] ;  /* 0x0003480001987983 */ /* 0x000f280000100a00 */
[----:B------:R-:W4:Y:S04]  /*24b10*/  LDL.LU.64 R10, [R1+0xd88] ;  /* 0x000d8800010a7983 */ /* 0x000f280000300a00 */
[----:B------:R-:W2:Y:S01]  /*24b20*/  LDL.LU.64 R248, [R1+0xd80] ;  /* 0x000d800001f87983 */ /* 0x000ea20000300a00 */
[----:B------:R-:W-:-:S03]  /*24b30*/  IMAD.WIDE R12, R89, 0x4, R12 ;  /* 0x00000004590c7825 */ /* 0x000fc600078e020c */
[----:B------:R-:W-:Y:S01]  /*24b40*/  LDGSTS.E [R247+0x45a00], desc[UR18][R202.64], P0 ;  /* 0x45a00000caf77fae */ /* 0x000fe20008121852 */
[----:B------:R-:W-:-:S03]  /*24b50*/  IMAD.WIDE R28, R89, 0x4, R28 ;  /* 0x00000004591c7825 */ /* 0x000fc600078e021c */
[----:B------:R-:W-:Y:S01]  /*24b60*/  LDGSTS.E [R247+0x45e00], desc[UR18][R12.64], P0 ;  /* 0x45e000000cf77fae */ /* 0x000fe20008121852 */
        /* <DEDUP_REMOVED lines=9> */
[----:B--2---:R-:W-:Y:S04]  /*24c00*/  LDGSTS.E [R248+0x40280], desc[UR18][R196.64], P0 ;  /* 0x40280000c4f87fae */ /* 0x004fe80008121852 */
[----:B---3--:R-:W-:Y:S04]  /*24c10*/  LDGSTS.E [R248+0x40680], desc[UR18][R194.64], P0 ;  /* 0x40680000c2f87fae */ /* 0x008fe80008121852 */
[----:B----4-:R-:W-:Y:S04]  /*24c20*/  LDGSTS.E [R248+0x40a80], desc[UR18][R184.64], P0 ;  /* 0x40a80000b8f87fae */ /* 0x010fe80008121852 */
[----:B------:R-:W-:Y:S04]  /*24c30*/  LDGSTS.E [R248+0x40e80], desc[UR18][R188.64], P0 ;  /* 0x40e80000bcf87fae */ /* 0x000fe80008121852 */
[----:B------:R-:W-:Y:S04]  /*24c40*/  LDGSTS.E [R248+0x41280], desc[UR18][R186.64], P0 ;  /* 0x41280000baf87fae */ /* 0x000fe80008121852 */
[----:B------:R-:W2:Y:S04]  /*24c50*/  LDL.64 R184, [R1+0x308] ;  /* 0x0003080001b87983 */ /* 0x000ea80000100a00 */
[----:B------:R-:W-:Y:S04]  /*24c60*/  LDGSTS.E [R248+0x41680], desc[UR18][R182.64], P0 ;  /* 0x41680000b6f87fae */ /* 0x000fe80008121852 */
[----:B------:R-:W-:Y:S04]  /*24c70*/  LDGSTS.E [R248+0x41a80], desc[UR18][R180.64], P0 ;  /* 0x41a80000b4f87fae */ /* 0x000fe80008121852 */
        /* <DEDUP_REMOVED lines=26> */
[----:B--2---:R-:W-:Y:S04]  /*24e20*/  LDGSTS.E [R248+0x44a80], desc[UR18][R184.64], P0 ;  /* 0x44a80000b8f87fae */ /* 0x004fe80008121852 */
[----:B------:R-:W-:Y:S04]  /*24e30*/  LDGSTS.E [R248+0x44e80], desc[UR18][R2.64], P0 ;  /* 0x44e8000002f87fae */ /* 0x000fe80008121852 */
[----:B------:R-:W-:Y:S04]  /*24e40*/  LDGSTS.E [R248+0x45280], desc[UR18][R8.64], P0 ;  /* 0x4528000008f87fae */ /* 0x000fe80008121852 */
[----:B------:R-:W-:Y:S04]  /*24e50*/  LDGSTS.E [R248+0x45680], desc[UR18][R154.64], P0 ;  /* 0x456800009af87fae */ /* 0x000fe80008121852 */
[----:B------:R-:W2:Y:S04]  /*24e60*/  LDL.LU.64 R2, [R1+0xd78] ;  /* 0x000d780001027983 */ /* 0x000ea80000300a00 */
[----:B------:R-:W2:Y:S04]  /*24e70*/  LDL.LU.64 R8, [R1+0xd70] ;  /* 0x000d700001087983 */ /* 0x000ea80000300a00 */
[----:B------:R-:W2:Y:S04]  /*24e80*/  LDL.64 R154, [R1+0x3c0] ;  /* 0x0003c000019a7983 */ /* 0x000ea80000100a00 */
[----:B------:R-:W2:Y:S01]  /*24e90*/  LDL.64 R184, [R1+0x380] ;  /* 0x0003800001b87983 */ /* 0x000ea20000100a00 */
        /* <DEDUP_REMOVED lines=28> */
[----:B------:R-:W3:Y:S04]  /*25060*/  LDL.64 R182, [R1+0x8c8] ;  /* 0x0008c80001b67983 */ /* 0x000ee80000100a00 */
        /* <DEDUP_REMOVED lines=15> */
[----:B------:R-:W2:Y:S04]  /*25160*/  LDL.64 R154, [R1+0x438] ;  /* 0x00043800019a7983 */ /* 0x000ea80000100a00 */
[----:B------:R-:W-:Y:S04]  /*25170*/  LDGSTS.E [R249+0x44b00], desc[UR18][R10.64], P0 ;  /* 0x44b000000af97fae */ /* 0x000fe80008121852 */
[----:B------:R-:W2:Y:S04]  /*25180*/  LDL.LU.64 R8, [R1+0xd68] ;  /* 0x000d680001087983 */ /* 0x000ea80000300a00 */
[----:B------:R-:W-:Y:S04]  /*25190*/  LDGSTS.E [R249+0x44f00], desc[UR18][R4.64], P0 ;  /* 0x44f0000004f97fae */ /* 0x000fe80008121852 */
[----:B------:R-:W2:Y:S04]  /*251a0*/  LDL.LU.64 R10, [R1+0xd60] ;  /* 0x000d6000010a7983 */ /* 0x000ea80000300a00 */
[----:B------:R-:W-:Y:S04]  /*251b0*/  LDGSTS.E [R249+0x45300], desc[UR18][R250.64], P0 ;  /* 0x45300000faf97fae */ /* 0x000fe80008121852 */
[----:B------:R-:W2:Y:S01]  /*251c0*/  LDL.LU.64 R4, [R1+0xd58] ;  /* 0x000d580001047983 */ /* 0x000ea20000300a00 */
[----:B------:R-:W-:-:S03]  /*251d0*/  IMAD.WIDE R16, R89, 0x4, R16 ;  /* 0x0000000459107825 */ /* 0x000fc600078e0210 */
[----:B------:R-:W-:Y:S04]  /*251e0*/  LDGSTS.E [R249+0x45700], desc[UR18][R190.64], P0 ;  /* 0x45700000bef97fae */ /* 0x000fe80008121852 */
[----:B------:R-:W3:Y:S01]  /*251f0*/  LDL.LU.64 R250, [R1+0xd50] ;  /* 0x000d500001fa7983 */ /* 0x000ee20000300a00 */
        /* <DEDUP_REMOVED lines=20> */
[----:B------:R3:W-:Y:S04]  /*25340*/  LDGSTS.E [R250+0x42380], desc[UR18][R152.64], P0 ;  /* 0x4238000098fa7fae */ /* 0x0007e80008121852 */
[----:B------:R-:W-:Y:S04]  /*25350*/  LDGSTS.E [R250+0x42780], desc[UR18][R164.64], P0 ;  /* 0x42780000a4fa7fae */ /* 0x000fe80008121852 */
[----:B------:R-:W-:Y:S04]  /*25360*/  LDGSTS.E [R250+0x42b80], desc[UR18][R162.64], P0 ;  /* 0x42b80000a2fa7fae */ /* 0x000fe80008121852 */
[----:B------:R-:W-:Y:S04]  /*25370*/  LDGSTS.E [R250+0x42f80], desc[UR18][R158.64], P0 ;  /* 0x42f800009efa7fae */ /* 0x000fe80008121852 */
[----:B------:R-:W-:Y:S04]  /*25380*/  LDGSTS.E [R250+0x43380], desc[UR18][R156.64], P0 ;  /* 0x433800009cfa7fae */ /* 0x000fe80008121852 */
[----:B--2---:R2:W-:Y:S04]  /*25390*/  LDGSTS.E [R250+0x43780], desc[UR18][R154.64], P0 ;  /* 0x437800009afa7fae */ /* 0x0045e80008121852 */
[----:B------:R-:W4:Y:S04]  /*253a0*/  LDL.LU.64 R152, [R1+0xb00] ;  /* 0x000b000001987983 */ /* 0x000f280000300a00 */
[----:B------:R-:W-:Y:S04]  /*253b0*/  LDGSTS.E [R250+0x43b80], desc[UR18][R4.64], P0 ;  /* 0x43b8000004fa7fae */ /* 0x000fe80008121852 */
[----:B------:R-:W-:Y:S04]  /*253c0*/  LDGSTS.E [R250+0x43f80], desc[UR18][R10.64], P0 ;  /* 0x43f800000afa7fae */ /* 0x000fe80008121852 */
[----:B------:R-:W-:Y:S04]  /*253d0*/  LDGSTS.E [R250+0x44380], desc[UR18][R8.64], P0 ;  /* 0x4438000008fa7fae */ /* 0x000fe80008121852 */
[----:B------:R-:W2:Y:S04]  /*253e0*/  LDL.LU.64 R4, [R1+0xd48] ;  /* 0x000d480001047983 */ /* 0x000ea80000300a00 */
[----:B------:R-:W2:Y:S04]  /*253f0*/  LDL.LU.64 R10, [R1+0xd40] ;  /* 0x000d4000010a7983 */ /* 0x000ea80000300a00 */
[----:B------:R-:W2:Y:S04]  /*25400*/  LDL.LU.64 R8, [R1+0xd38] ;  /* 0x000d380001087983 */ /* 0x000ea80000300a00 */
[----:B------:R-:W-:Y:S04]  /*25410*/  LDGSTS.E [R250+0x44780], desc[UR18][R2.64], P0 ;  /* 0x4478000002fa7fae */ /* 0x000fe80008121852 */
[----:B------:R-:W-:Y:S04]  /*25420*/  LDGSTS.E [R250+0x44b80], desc[UR18][R6.64], P0 ;  /* 0x44b8000006fa7fae */ /* 0x000fe80008121852 */
[----:B------:R1:W-:Y:S04]  /*25430*/  LDGSTS.E [R250+0x44f80], desc[UR18][R160.64], P0 ;  /* 0x44f80000a0fa7fae */ /* 0x0003e80008121852 */
[----:B------:R-:W3:Y:S04]  /*25440*/  LDL.LU.64 R2, [R1+0xaf8] ;  /* 0x000af80001027983 */ /* 0x000ee80000300a00 */
[----:B------:R-:W2:Y:S04]  /*25450*/  LDL.LU.64 R6, [R1+0xd30] ;  /* 0x000d300001067983 */ /* 0x000ea80000300a00 */
[----:B------:R-:W2:Y:S04]  /*25460*/  LDL.LU.64 R166, [R1+0x220] ;  /* 0x0002200001a67983 */ /* 0x000ea80000300a00 */
[----:B------:R-:W2:Y:S04]  /*25470*/  LDL.LU.64 R162, [R1+0x228] ;  /* 0x0002280001a27983 */ /* 0x000ea80000300a00 */
[----:B------:R-:W2:Y:S04]  /*25480*/  LDL.LU.64 R164, [R1+0x230] ;  /* 0x0002300001a47983 */ /* 0x000ea80000300a00 */
[----:B------:R-:W1:Y:S01]  /*25490*/  LDL.LU.64 R160, [R1+0x240] ;  /* 0x0002400001a07983 */ /* 0x000e620000300a00 */
[----:B------:R-:W-:-:S02]  /*254a0*/  SEL R252, R252, RZ, P1 ;  /* 0x000000fffcfc7207 */ /* 0x000fc40000800000 */
[----:B------:R-:W-:Y:S01]  /*254b0*/  SEL R88, R88, RZ, P1 ;  /* 0x000000ff58587207 */ /* 0x000fe20000800000 */
[C---:B------:R-:W-:Y:S01]  /*254c0*/  IMAD.WIDE R18, R89.reuse, 0x4, R18 ;  /* 0x0000000459127825 */ /* 0x040fe200078e0212 */
[----:B------:R-:W-:Y:S01]  /*254d0*/  ISETP.NE.U32.AND P5, PT, R252, RZ, PT ;  /* 0x000000fffc00720c */ /* 0x000fe20003fa5070 */
[----:B------:R1:W-:Y:S01]  /*254e0*/  LDGSTS.E [R250+0x45380], desc[UR18][R176.64], P0 ;  /* 0x45380000b0fa7fae */ /* 0x0003e20008121852 */
[----:B------:R-:W4:Y:S01]  /*254f0*/  S2R R252, SR_TID.X ;  /* 0x0000000000fc7919 */ /* 0x000f220000002100 */
[----:B------:R-:W-:Y:S02]  /*25500*/  ISETP.NE.U32.AND P6, PT, R88, RZ, PT ;  /* 0x000000ff5800720c */ /* 0x000fe40003fc5070 */
[----:B------:R-:W-:Y:S01]  /*25510*/  SEL R88, RZ, 0x4, P2 ;  /* 0x00000004ff587807 */ /* 0x000fe20001000000 */
[C---:B------:R-:W-:Y:S01]  /*25520*/  IMAD.WIDE R34, R89.reuse, 0x4, R34 ;  /* 0x0000000459227825 */ /* 0x040fe200078e0222 */
[----:B------:R1:W-:Y:S04]  /*25530*/  LDGSTS.E [R250+0x45780], desc[UR18][R192.64], P0 ;  /* 0x45780000c0fa7fae */ /* 0x0003e80008121852 */
[----:B------:R-:W-:Y:S01]  /*25540*/  LDGSTS.E [R250+0x45b80], desc[UR18][R232.64], P0 ;  /* 0x45b80000e8fa7fae */ /* 0x000fe20008121852 */
[----:B------:R-:W-:-:S03]  /*25550*/  IMAD.WIDE R148, R89, 0x4, R226 ;  /* 0x0000000459947825 */ /* 0x000fc600078e02e2 */
[----:B------:R-:W-:Y:S04]  /*25560*/  LDGSTS.E [R250+0x45f80], desc[UR18][R18.64], P0 ;  /* 0x45f8000012fa7fae */ /* 0x000fe80008121852 */
[----:B------:R-:W-:Y:S04]  /*25570*/  LDGSTS.E [R250+0x46380], desc[UR18][R34.64], P0 ;  /* 0x4638000022fa7fae */ /* 0x000fe80008121852 */
[----:B------:R-:W-:Y:S04]  /*25580*/  LDGSTS.E [R250+0x46780], desc[UR18][R50.64], P0 ;  /* 0x4678000032fa7fae */ /* 0x000fe80008121852 */
[----:B------:R-:W-:Y:S04]  /*25590*/  LDGSTS.E [R250+0x46b80], desc[UR18][R66.64], P0 ;  /* 0x46b8000042fa7fae */ /* 0x000fe80008121852 */
[----:B------:R-:W-:Y:S01]  /*255a0*/  LDGSTS.E [R250+0x46f80], desc[UR18][R82.64], P0 ;  /* 0x46f8000052fa7fae */ /* 0x000fe20008121852 */
[----:B----4-:R-:W-:-:S03]  /*255b0*/  SHF.R.U32.HI R0, RZ, 0x6, R252 ;  /* 0x00000006ff007819 */ /* 0x010fc600000116fc */
[----:B------:R-:W-:Y:S01]  /*255c0*/  LDGSTS.E [R250+0x47380], desc[UR18][R100.64], P0 ;  /* 0x4738000064fa7fae */ /* 0x000fe20008121852 */
[----:B------:R-:W-:-:S03]  /*255d0*/  SHF.R.U32.HI R252, RZ, 0x6, R252 ;  /* 0x00000006fffc7819 */ /* 0x000fc600000116fc */
[----:B------:R-:W-:Y:S01]  /*255e0*/  LDGSTS.E [R250+0x47780], desc[UR18][R116.64], P0 ;  /* 0x4778000074fa7fae */ /* 0x000fe20008121852 */
[C---:B------:R-:W-:Y:S01]  /*255f0*/  IMAD.WIDE R150, R251.reuse, 0x4, R152 ;  /* 0x00000004fb967825 */ /* 0x040fe200078e0298 */
[----:B------:R-:W-:Y:S02]  /*25600*/  SGXT.U32 R252, R252, 0x1 ;  /* 0x00000001fcfc781a */ /* 0x000fe40000000000 */
[----:B------:R-:W-:Y:S01]  /*25610*/  LDGSTS.E [R250+0x47b80], desc[UR18][R132.64], P0 ;  /* 0x47b8000084fa7fae */ /* 0x000fe20008121852 */
[----:B---3--:R-:W-:Y:S01]  /*25620*/  IMAD.WIDE R152, R251, 0x4, R2 ;  /* 0x00000004fb987825 */ /* 0x008fe200078e0202 */
[----:B------:R-:W-:Y:S02]  /*25630*/  LOP3.LUT R252, R252, 0x42, RZ, 0xfc, !PT ;  /* 0x00000042fcfc7812 */ /* 0x000fe400078efcff */
[----:B------:R-:W3:Y:S02]  /*25640*/  LDL.LU.64 R2, [R1+0x248] ;  /* 0x0002480001027983 */ /* 0x000ee40000300a00 */
[----:B------:R-:W-:-:S02]  /*25650*/  ISETP.GE.AND P2, PT, R252, UR4, PT ;  /* 0x00000004fc007c0c */ /* 0x000fc4000bf46270 */
[----:B------:R-:W-:Y:S01]  /*25660*/  LDGSTS.E [R250+0x47f80], desc[UR18][R148.64], P0 ;  /* 0x47f8000094fa7fae */ /* 0x000fe20008121852 */
[----:B------:R-:W4:Y:S03]  /*25670*/  S2R R252, SR_TID.X ;  /* 0x0000000000fc7919 */ /* 0x000f260000002100 */
[----:B------:R-:W0:Y:S01]  /*25680*/  LDGDEPBAR ;  /* 0x00000000000079af */ /* 0x000e220000000000 */
[----:B------:R-:W-:Y:S01]  /*25690*/  BAR.SYNC.DEFER_BLOCKING 0x0 ;  /* 0x0000000000007b1d */ /* 0x000fe20000010000 */
[----:B------:R-:W-:-:S04]  /*256a0*/  SGXT.U32 R0, R0, 0x1 ;  /* 0x000000010000781a */ /* 0x000fc80000000000 */
[----:B------:R-:W-:Y:S02]  /*256b0*/  LOP3.LUT R0, R0, 0x60, RZ, 0xfc, !PT ;  /* 0x0000006000007812 */ /* 0x000fe400078efcff */
[----:B------:R-:W-:Y:S01]  /*256c0*/  SEL R88, R88, RZ, P1 ;  /* 0x000000ff58587207 */ /* 0x000fe20000800000 */
[----:B------:R-:W3:Y:S01]  /*256d0*/  LDL.LU.64 R176, [R1+0x250] ;  /* 0x0002500001b07983 */ /* 0x000ee20000300a00 */
[----:B------:R-:W-:Y:S02]  /*256e0*/  ISETP.GE.AND P0, PT, R0, UR4, PT ;  /* 0x0000000400007c0c */ /* 0x000fe4000bf06270 */
[----:B--2---:R-:W-:Y:S01]  /*256f0*/  SEL R154, RZ, 0x4, P2 ;  /* 0x00000004ff9a7807 */ /* 0x004fe20001000000 */
[----:B------:R-:W2:Y:S01]  /*25700*/  LDL.LU.64 R172, [R1+0xac0] ;  /* 0x000ac00001ac7983 */ /* 0x000ea20000300a00 */
[----:B----4-:R-:W-:-:S03]  /*25710*/  SHF.R.U32.HI R0, RZ, 0x6, R252 ;  /* 0x00000006ff007819 */ /* 0x010fc600000116fc */
[----:B------:R-:W-:Y:S01]  /*25720*/  @!PT LDS RZ, [RZ] ;  /* 0x00000000fffff984 */ /* 0x000fe20000000800 */
[----:B------:R-:W-:Y:S01]  /*25730*/  @!PT LDS RZ, [RZ] ;  /* 0x00000000fffff984 */ /* 0x000fe20000000800 */
[----:B------:R-:W-:Y:S01]  /*25740*/  @!PT LDS RZ, [RZ] ;  /* 0x00000000fffff984 */ /* 0x000fe20000000800 */
[----:B------:R-:W-:Y:S01]  /*25750*/  LDGSTS.E [R5+0x18000], desc[UR18][R150.64], P4 ;  /* 0x1800000096057fae */ /* 0x000fe2000a121852 */
[----:B------:R-:W-:-:S03]  /*25760*/  SGXT.U32 R0, R0, 0x1 ;  /* 0x000000010000781a */ /* 0x000fc60000000000 */
[----:B------:R-:W-:Y:S01]  /*25770*/  LDGSTS.E [R5+0x18008], desc[UR18][R152.64], P3 ;  /* 0x1800800098057fae */ /* 0x000fe20009921852 */
[----:B------:R-:W-:-:S03]  /*25780*/  LOP3.LUT R0, R0, 0x4, RZ, 0xfc, !PT ;  /* 0x0000000400007812 */ /* 0x000fc600078efcff */
[----:B------:R-:W4:Y:S01]  /*25790*/  LDL.LU.64 R174, [R1+0xab8] ;  /* 0x000ab80001ae7983 */ /* 0x000f220000300a00 */
[----:B------:R-:W-:Y:S02]  /*257a0*/  ISETP.NE.U32.AND P4, PT, R88, RZ, PT ;  /* 0x000000ff5800720c */ /* 0x000fe40003f85070 */
[----:B------:R-:W-:Y:S01]  /*257b0*/  SEL R88, RZ, 0x4, P0 ;  /* 0x00000004ff587807 */ /* 0x000fe20000000000 */
[----:B------:R-:W4:Y:S01]  /*257c0*/  LDL.LU.64 R170, [R1+0x260] ;  /* 0x0002600001aa7983 */ /* 0x000f220000300a00 */
[----:B------:R-:W-:Y:S02]  /*257d0*/  ISETP.GE.AND P0, PT, R0, UR4, PT ;  /* 0x0000000400007c0c */ /* 0x000fe4000bf06270 */
[----:B------:R-:W1:Y:S01]  /*257e0*/  S2R R0, SR_TID.X ;  /* 0x0000000000007919 */ /* 0x000e620000002100 */
[----:B------:R-:W-:-:S04]  /*257f0*/  SHF.R.U32.HI R252, RZ, 0x6, R252 ;  /* 0x00000006fffc7819 */ /* 0x000fc800000116fc */
[----:B------:R-:W-:-:S04]  /*25800*/  SGXT.U32 R252, R252, 0x1 ;  /* 0x00000001fcfc781a */ /* 0x000fc80000000000 */
[----:B------:R-:W-:Y:S02]  /*25810*/  LOP3.LUT R252, R252, 0x62, RZ, 0xfc, !PT ;  /* 0x00000062fcfc7812 */ /* 0x000fe400078efcff */
[----:B------:R-:W-:Y:S01]  /*25820*/  SEL R156, R154, RZ, P1 ;  /* 0x000000ff9a9c7207 */ /* 0x000fe20000800000 */
[----:B------:R-:W-:Y:S01]  /*25830*/  IMAD.WIDE R154, R251, 0x4, R166 ;  /* 0x00000004fb9a7825 */ /* 0x000fe200078e02a6 */
[----:B------:R-:W-:Y:S02]  /*25840*/  ISETP.GE.AND P2, PT, R252, UR4, PT ;  /* 0x00000004fc007c0c */ /* 0x000fe4000bf46270 */
[----:B------:R-:W-:Y:S02]  /*25850*/  SEL R88, R88, RZ, P1 ;  /* 0x000000ff58587207 */ /* 0x000fe40000800000 */
[----:B------:R-:W-:Y:S01]  /*25860*/  SEL R158, RZ, 0x4, P2 ;  /* 0x00000004ff9e7807 */ /* 0x000fe20001000000 */
[----:B------:R-:W-:Y:S01]  /*25870*/  LDGSTS.E [R5+0x1a000], desc[UR18][R154.64], P5 ;  /* 0x1a0000009a057fae */ /* 0x000fe2000a921852 */
[----:B------:R-:W-:-:S02]  /*25880*/  ISETP.NE.U32.AND P2, PT, R88, RZ, PT ;  /* 0x000000ff5800720c */ /* 0x000fc40003f45070 */
[----:B------:R-:W-:Y:S02]  /*25890*/  SEL R88, RZ, 0x4, P0 ;  /* 0x00000004ff587807 */ /* 0x000fe40000000000 */
[----:B-1----:R-:W-:-:S04]  /*258a0*/  SHF.R.U32.HI R0, RZ, 0x6, R0 ;  /* 0x00000006ff007819 */ /* 0x002fc80000011600 */
[----:B------:R-:W-:-:S04]  /*258b0*/  SGXT.U32 R0, R0, 0x1 ;  /* 0x000000010000781a */ /* 0x000fc80000000000 */
[----:B------:R-:W-:Y:S02]  /*258c0*/  LOP3.LUT R0, R0, 0x6, RZ, 0xfc, !PT ;  /* 0x0000000600007812 */ /* 0x000fe400078efcff */
[----:B------:R-:W-:Y:S02]  /*258d0*/  ISETP.NE.U32.AND P3, PT, R156, RZ, PT ;  /* 0x000000ff9c00720c */ /* 0x000fe40003f65070 */
[----:B------:R-:W-:Y:S01]  /*258e0*/  ISETP.GE.AND P5, PT, R0, UR4, PT ;  /* 0x0000000400007c0c */ /* 0x000fe2000bfa6270 */
[C---:B------:R-:W-:Y:S01]  /*258f0*/  IMAD.WIDE R156, R251.reuse, 0x4, R162 ;  /* 0x00000004fb9c7825 */ /* 0x040fe200078e02a2 */
[----:B------:R-:W-:Y:S02]  /*25900*/  SEL R88, R88, RZ, P1 ;  /* 0x000000ff58587207 */ /* 0x000fe40000800000 */
[----:B------:R-:W-:Y:S02]  /*25910*/  SEL R162, RZ, 0x4, P5 ;  /* 0x00000004ffa27807 */ /* 0x000fe40002800000 */
[----:B------:R-:W-:Y:S01]  /*25920*/  ISETP.NE.U32.AND P5, PT, R88, RZ, PT ;  /* 0x000000ff5800720c */ /* 0x000fe20003fa5070 */
[----:B------:R-:W1:Y:S01]  /*25930*/  S2R R0, SR_TID.X ;  /* 0x0000000000007919 */ /* 0x000e620000002100 */
[----:B------:R-:W-:Y:S01]  /*25940*/  SEL R88, R162, RZ, P1 ;  /* 0x000000ffa2587207 */ /* 0x000fe20000800000 */
[----:B------:R-:W-:Y:S01]  /*25950*/  LDGSTS.E [R5+0x1a008], desc[UR18][R156.64], P6 ;  /* 0x1a0080009c057fae */ /* 0x000fe2000b121852 */
[----:B---3--:R-:W-:-:S03]  /*25960*/  IMAD.WIDE R162, R251, 0x4, R2 ;  /* 0x00000004fba27825 */ /* 0x008fc600078e0202 */
[----:B------:R-:W3:Y:S01]  /*25970*/  LDL.LU.64 R2, [R1+0x268] ;  /* 0x0002680001027983 */ /* 0x000ee20000300a00 */
[----:B-1----:R-:W-:Y:S02]  /*25980*/  SHF.R.U32.HI R252, RZ, 0x6, R0 ;  /* 0x00000006fffc7819 */ /* 0x002fe40000011600 */
[----:B------:R-:W-:Y:S01]  /*25990*/  SEL R158, R158, RZ, P1 ;  /* 0x000000ff9e9e7207 */ /* 0x000fe20000800000 */
[----:B------:R-:W-:Y:S01]  /*259a0*/  IMAD.WIDE R160, R251, 0x4, R160 ;  /* 0x00000004fba07825 */ /* 0x000fe200078e02a0 */
[----:B------:R-:W-:Y:S01]  /*259b0*/  SGXT.U32 R252, R252, 0x1 ;  /* 0x00000001fcfc781a */ /* 0x000fe20000000000 */
[----:B------:R-:W4:Y:S03]  /*259c0*/  LDL.LU.64 R186, [R1+0x278] ;  /* 0x0002780001ba7983 */ /* 0x000f260000300a00 */
[----:B------:R-:W-:Y:S01]  /*259d0*/  LOP3.LUT R252, R252, 0x24, RZ, 0xfc, !PT ;  /* 0x00000024fcfc7812 */ /* 0x000fe200078efcff */
[----:B------:R-:W4:Y:S03]  /*259e0*/  LDL.LU.64 R182, [R1+0x280] ;  /* 0x0002800001b67983 */ /* 0x000f260000300a00 */
[----:B------:R-:W-:Y:S01]  /*259f0*/  ISETP.GE.AND P6, PT, R252, UR4, PT ;  /* 0x00000004fc007c0c */ /* 0x000fe2000bfc6270 */
[----:B------:R-:W4:Y:S01]  /*25a00*/  LDL.LU.64 R184, [R1+0x288] ;  /* 0x0002880001b87983 */ /* 0x000f220000300a00 */
[----:B------:R-:W1:Y:S01]  /*25a10*/  S2R R252, SR_TID.X ;  /* 0x0000000000fc7919 */ /* 0x000e620000002100 */
[----:B------:R-:W-:-:S02]  /*25a20*/  SHF.R.U32.HI R0, RZ, 0x6, R0 ;  /* 0x00000006ff007819 */ /* 0x000fc40000011600 */
[----:B------:R-:W-:Y:S01]  /*25a30*/  ISETP.NE.U32.AND P0, PT, R158, RZ, PT ;  /* 0x000000ff9e00720c */ /* 0x000fe20003f05070 */
[----:B------:R-:W4:Y:S01]  /*25a40*/  LDL.LU.64 R180, [R1+0x290] ;  /* 0x0002900001b47983 */ /* 0x000f220000300a00 */
[----:B------:R-:W-:Y:S01]  /*25a50*/  SGXT.U32 R0, R0, 0x1 ;  /* 0x000000010000781a */ /* 0x000fe20000000000 */
[----:B------:R-:W-:-:S03]  /*25a60*/  IMAD.WIDE R158, R251, 0x4, R164 ;  /* 0x00000004fb9e7825 */ /* 0x000fc600078e02a4 */
[----:B------:R-:W-:Y:S02]  /*25a70*/  LOP3.LUT R0, R0, 0x26, RZ, 0xfc, !PT ;  /* 0x0000002600007812 */ /* 0x000fe400078efcff */
[----:B------:R-:W-:Y:S02]  /*25a80*/  LDGSTS.E [R5+0x1c000], desc[UR18][R158.64], P4 ;  /* 0x1c0000009e057fae */ /* 0x000fe4000a121852 */
[----:B------:R-:W-:Y:S02]  /*25a90*/  ISETP.GE.AND P4, PT, R0, UR4, PT ;  /* 0x0000000400007c0c */ /* 0x000fe4000bf86270 */
[----:B------:R-:W-:Y:S01]  /*25aa0*/  LDGSTS.E [R5+0x1c008], desc[UR18][R160.64], P3 ;  /* 0x1c008000a0057fae */ /* 0x000fe20009921852 */
[----:B------:R-:W-:Y:S02]  /*25ab0*/  ISETP.NE.U32.AND P3, PT, R88, RZ, PT ;  /* 0x000000ff5800720c */ /* 0x000fe40003f65070 */
[----:B------:R-:W-:Y:S01]  /*25ac0*/  SEL R88, RZ, 0x4, P4 ;  /* 0x00000004ff587807 */ /* 0x000fe20002000000 */
[----:B------:R-:W-:Y:S01]  /*25ad0*/  LDGSTS.E [R5+0x1e000], desc[UR18][R162.64], P2 ;  /* 0x1e000000a2057fae */ /* 0x000fe20009121852 */
[----:B-1----:R-:W-:-:S04]  /*25ae0*/  SHF.R.U32.HI R0, RZ, 0x6, R252 ;  /* 0x00000006ff007819 */ /* 0x002fc800000116fc */
[----:B------:R-:W-:-:S04]  /*25af0*/  SGXT.U32 R0, R0, 0x1 ;  /* 0x000000010000781a */ /* 0x000fc80000000000 */
[----:B------:R-:W-:-:S04]  /*25b00*/  LOP3.LUT R0, R0, 0x46, RZ, 0xfc, !PT ;  /* 0x0000004600007812 */ /* 0x000fc800078efcff */
[----:B------:R-:W-:Y:S02]  /*25b10*/  ISETP.GE.AND P4, PT, R0, UR4, PT ;  /* 0x0000000400007c0c */ /* 0x000fe4000bf86270 */
[----:B------:R-:W1:Y:S01]  /*25b20*/  S2R R0, SR_TID.X ;  /* 0x0000000000007919 */ /* 0x000e620000002100 */
[----:B------:R-:W-:-:S04]  /*25b30*/  SHF.R.U32.HI R252, RZ, 0x6, R252 ;  /* 0x00000006fffc7819 */ /* 0x000fc800000116fc */
[----:B------:R-:W-:-:S04]  /*25b40*/  SGXT.U32 R252, R252, 0x1 ;  /* 0x00000001fcfc781a */ /* 0x000fc80000000000 */
[----:B------:R-:W-:Y:S02]  /*25b50*/  LOP3.LUT R252, R252, 0x44, RZ, 0xfc, !PT ;  /* 0x00000044fcfc7812 */ /* 0x000fe400078efcff */
[----:B------:R-:W-:Y:S02]  /*25b60*/  SEL R164, RZ, 0x4, P6 ;  /* 0x00000004ffa47807 */ /* 0x000fe40003000000 */
[----:B------:R-:W-:Y:S02]  /*25b70*/  ISETP.GE.AND P6, PT, R252, UR4, PT ;  /* 0x00000004fc007c0c */ /* 0x000fe4000bfc6270 */
[----:B------:R-:W-:Y:S02]  /*25b80*/  SEL R88, R88, RZ, P1 ;  /* 0x000000ff58587207 */ /* 0x000fe40000800000 */
[----:B------:R-:W-:Y:S02]  /*25b90*/  SEL R168, RZ, 0x4, P6 ;  /* 0x00000004ffa87807 */ /* 0x000fe40003000000 */
[----:B------:R-:W-:-:S02]  /*25ba0*/  SEL R166, R164, RZ, P1 ;  /* 0x000000ffa4a67207 */ /* 0x000fc40000800000 */
[----:B------:R-:W-:Y:S02]  /*25bb0*/  ISETP.NE.U32.AND P6, PT, R88, RZ, PT ;  /* 0x000000ff5800720c */ /* 0x000fe40003fc5070 */
[----:B-1----:R-:W-:-:S04]  /*25bc0*/  SHF.R.U32.HI R0, RZ, 0x6, R0 ;  /* 0x00000006ff007819 */ /* 0x002fc80000011600 */
[----:B------:R-:W-:-:S04]  /*25bd0*/  SGXT.U32 R0, R0, 0x1 ;  /* 0x000000010000781a */ /* 0x000fc80000000000 */
[----:B------:R-:W-:Y:S02]  /*25be0*/  LOP3.LUT R0, R0, 0x64, RZ, 0xfc, !PT ;  /* 0x0000006400007812 */ /* 0x000fe400078efcff */
[----:B------:R-:W-:Y:S02]  /*25bf0*/  SEL R88, RZ, 0x4, P4 ;  /* 0x00000004ff587807 */ /* 0x000fe40002000000 */
[----:B------:R-:W-:Y:S02]  /*25c00*/  ISETP.GE.AND P4, PT, R0, UR4, PT ;  /* 0x0000000400007c0c */ /* 0x000fe4000bf86270 */
[----:B------:R-:W-:Y:S01]  /*25c10*/  ISETP.NE.U32.AND P2, PT, R166, RZ, PT ;  /* 0x000000ffa600720c */ /* 0x000fe20003f45070 */
[----:B--2---:R-:W-:Y:S01]  /*25c20*/  IMAD.WIDE R166, R251, 0x4, R172 ;  /* 0x00000004fba67825 */ /* 0x004fe200078e02ac */
[----:B------:R-:W-:Y:S02]  /*25c30*/  SEL R88, R88, RZ, P1 ;  /* 0x000000ff58587207 */ /* 0x000fe40000800000 */
[----:B------:R-:W-:-:S02]  /*25c40*/  SEL R172, RZ, 0x4, P4 ;  /* 0x00000004ffac7807 */ /* 0x000fc40002000000 */
[----:B------:R-:W-:Y:S02]  /*25c50*/  ISETP.NE.U32.AND P4, PT, R88, RZ, PT ;  /* 0x000000ff5800720c */ /* 0x000fe40003f85070 */
[----:B------:R-:W-:Y:S01]  /*25c60*/  SEL R88, R172, RZ, P1 ;  /* 0x000000ffac587207 */ /* 0x000fe20000800000 */
[----:B------:R-:W1:Y:S01]  /*25c70*/  S2R R0, SR_TID.X ;  /* 0x0000000000007919 */ /* 0x000e620000002100 */
[C---:B---3--:R-:W-:Y:S02]  /*25c80*/  IMAD.WIDE R172, R251.reuse, 0x4, R2 ;  /* 0x00000004fbac7825 */ /* 0x048fe400078e0202 */
[----:B------:R-:W2:Y:S01]  /*25c90*/  LDL.LU.64 R2, [R1+0xa80] ;  /* 0x000a800001027983 */ /* 0x000ea20000300a00 */
[----:B-1----:R-:W-:Y:S01]  /*25ca0*/  SHF.R.U32.HI R252, RZ, 0x6, R0 ;  /* 0x00000006fffc7819 */ /* 0x002fe20000011600 */
[----:B------:R-:W-:Y:S01]  /*25cb0*/  IMAD.WIDE R164, R251, 0x4, R176 ;  /* 0x00000004fba47825 */ /* 0x000fe200078e02b0 */
[----:B------:R-:W-:Y:S01]  /*25cc0*/  SEL R168, R168, RZ, P1 ;  /* 0x000000ffa8a87207 */ /* 0x000fe20000800000 */
[----:B------:R-:W3:Y:S01]  /*25cd0*/  LDL.LU.64 R196, [R1+0xa78] ;  /* 0x000a780001c47983 */ /* 0x000ee20000300a00 */
[----:B------:R-:W-:-:S03]  /*25ce0*/  SGXT.U32 R252, R252, 0x1 ;  /* 0x00000001fcfc781a */ /* 0x000fc60000000000 */
[----:B------:R-:W-:Y:S01]  /*25cf0*/  LDGSTS.E [R5+0x1e008], desc[UR18][R164.64], P0 ;  /* 0x1e008000a4057fae */ /* 0x000fe20008121852 */
[----:B------:R-:W-:-:S03]  /*25d00*/  LOP3.LUT R252, R252, 0x66, RZ, 0xfc, !PT ;  /* 0x00000066fcfc7812 */ /* 0x000fc600078efcff */
[----:B------:R-:W-:Y:S01]  /*25d10*/  LDGSTS.E [R6+0x18000], desc[UR18][R166.64], P5 ;  /* 0x18000000a6067fae */ /* 0x000fe2000a921852 */
[----:B------:R-:W-:Y:S02]  /*25d20*/  ISETP.GE.AND P5, PT, R252, UR4, PT ;  /* 0x00000004fc007c0c */ /* 0x000fe4000bfa6270 */
[----:B------:R-:W1:Y:S01]  /*25d30*/  S2R R252, SR_TID.X ;  /* 0x0000000000fc7919 */ /* 0x000e620000002100 */
[----:B------:R-:W-:Y:S02]  /*25d40*/  SHF.R.U32.HI R0, RZ, 0x6, R0 ;  /* 0x00000006ff007819 */ /* 0x000fe40000011600 */
[----:B------:R-:W-:Y:S01]  /*25d50*/  ISETP.NE.U32.AND P0, PT, R168, RZ, PT ;  /* 0x000000ffa800720c */ /* 0x000fe20003f05070 */
[C---:B----4-:R-:W-:Y:S01]  /*25d60*/  IMAD.WIDE R170, R251.reuse, 0x4, R170 ;  /* 0x00000004fbaa7825 */ /* 0x050fe200078e02aa */
[----:B------:R-:W-:Y:S01]  /*25d70*/  SGXT.U32 R0, R0, 0x1 ;  /* 0x000000010000781a */ /* 0x000fe20000000000 */
[----:B------:R-:W4:Y:S02]  /*25d80*/  LDL.LU.64 R192, [R1+0xa70] ;  /* 0x000a700001c07983 */ /* 0x000f240000300a00 */
[----:B------:R-:W-:Y:S01]  /*25d90*/  IMAD.WIDE R168, R251, 0x4, R174 ;  /* 0x00000004fba87825 */ /* 0x000fe200078e02ae */
[----:B------:R-:W-:Y:S01]  /*25da0*/  LOP3.LUT R0, R0, 0x8, RZ, 0xfc, !PT ;  /* 0x0000000800007812 */ /* 0x000fe200078efcff */
[----:B------:R-:W3:Y:S04]  /*25db0*/  LDL.LU.64 R194, [R1+0xa68] ;  /* 0x000a680001c27983 */ /* 0x000ee80000300a00 */
[----:B------:R-:W-:Y:S01]  /*25dc0*/  LDGSTS.E [R6+0x18008], desc[UR18][R168.64], P3 ;  /* 0x18008000a8067fae */ /* 0x000fe20009921852 */
[----:B------:R-:W-:-:S03]  /*25dd0*/  ISETP.GE.AND P3, PT, R0, UR4, PT ;  /* 0x0000000400007c0c */ /* 0x000fc6000bf66270 */
[----:B------:R-:W-:Y:S01]  /*25de0*/  LDGSTS.E [R6+0x1a000], desc[UR18][R170.64], P2 ;  /* 0x1a000000aa067fae */ /* 0x000fe20009121852 */
[----:B------:R-:W-:Y:S02]  /*25df0*/  ISETP.NE.U32.AND P2, PT, R88, RZ, PT ;  /* 0x000000ff5800720c */ /* 0x000fe40003f45070 */
[----:B------:R-:W-:Y:S01]  /*25e00*/  SEL R174, RZ, 0x4, P5 ;  /* 0x00000004ffae7807 */ /* 0x000fe20002800000 */
[----:B------:R-:W-:Y:S04]  /*25e10*/  LDGSTS.E [R6+0x1a008], desc[UR18][R172.64], P6 ;  /* 0x1a008000ac067fae */ /* 0x000fe8000b121852 */
[----:B------:R-:W3:Y:S01]  /*25e20*/  LDL.LU.64 R190, [R1+0x2c0] ;  /* 0x0002c00001be7983 */ /* 0x000ee20000300a00 */
[----:B-1----:R-:W-:-:S04]  /*25e30*/  SHF.R.U32.HI R0, RZ, 0x6, R252 ;  /* 0x00000006ff007819 */ /* 0x002fc800000116fc */
[----:B------:R-:W-:-:S04]  /*25e40*/  SGXT.U32 R0, R0, 0x1 ;  /* 0x000000010000781a */ /* 0x000fc80000000000 */
[----:B------:R-:W-:Y:S02]  /*25e50*/  LOP3.LUT R0, R0, 0x28, RZ, 0xfc, !PT ;  /* 0x0000002800007812 */ /* 0x000fe400078efcff */
[----:B------:R-:W-:Y:S02]  /*25e60*/  SEL R88, RZ, 0x4, P3 ;  /* 0x00000004ff587807 */ /* 0x000fe40001800000 */
[----:B------:R-:W-:Y:S02]  /*25e70*/  ISETP.GE.AND P3, PT, R0, UR4, PT ;  /* 0x0000000400007c0c */ /* 0x000fe4000bf66270 */
[----:B------:R-:W1:Y:S01]  /*25e80*/  S2R R0, SR_TID.X ;  /* 0x0000000000007919 */ /* 0x000e620000002100 */
[----:B------:R-:W-:-:S04]  /*25e90*/  SHF.R.U32.HI R252, RZ, 0x6, R252 ;  /* 0x00000006fffc7819 */ /* 0x000fc800000116fc */
[----:B------:R-:W-:Y:S02]  /*25ea0*/  SGXT.U32 R252, R252, 0x1 ;  /* 0x00000001fcfc781a */ /* 0x000fe40000000000 */
[----:B------:R-:W-:Y:S02]  /*25eb0*/  SEL R88, R88, RZ, P1 ;  /* 0x000000ff58587207 */ /* 0x000fe40000800000 */
[----:B------:R-:W-:Y:S02]  /*25ec0*/  LOP3.LUT R252, R252, 0xa, RZ, 0xfc, !PT ;  /* 0x0000000afcfc7812 */ /* 0x000fe400078efcff */
[----:B------:R-:W-:Y:S02]  /*25ed0*/  SEL R176, R174, RZ, P1 ;  /* 0x000000ffaeb07207 */ /* 0x000fe40000800000 */
[----:B------:R-:W-:Y:S02]  /*25ee0*/  ISETP.GE.AND P5, PT, R252, UR4, PT ;  /* 0x00000004fc007c0c */ /* 0x000fe4000bfa6270 */
[----:B------:R-:W-:-:S02]  /*25ef0*/  ISETP.NE.U32.AND P6, PT, R88, RZ, PT ;  /* 0x000000ff5800720c */ /* 0x000fc40003fc5070 */
[----:B------:R-:W-:Y:S02]  /*25f00*/  SEL R88, RZ, 0x4, P3 ;  /* 0x00000004ff587807 */ /* 0x000fe40001800000 */
[----:B------:R-:W-:Y:S02]  /*25f10*/  SEL R178, RZ, 0x4, P5 ;  /* 0x00000004ffb27807 */ /* 0x000fe40002800000 */
[----:B-1----:R-:W-:-:S04]  /*25f20*/  SHF.R.U32.HI R0, RZ, 0x6, R0 ;  /* 0x00000006ff007819 */ /* 0x002fc80000011600 */
[----:B------:R-:W-:-:S04]  /*25f30*/  SGXT.U32 R0, R0, 0x1 ;  /* 0x000000010000781a */ /* 0x000fc80000000000 */
[----:B------:R-:W-:Y:S02]  /*25f40*/  LOP3.LUT R0, R0, 0x2a, RZ, 0xfc, !PT ;  /* 0x0000002a00007812 */ /* 0x000fe400078efcff */
[----:B------:R-:W-:Y:S02]  /*25f50*/  ISETP.NE.U32.AND P5, PT, R176, RZ, PT ;  /* 0x000000ffb000720c */ /* 0x000fe40003fa5070 */
[----:B------:R-:W-:Y:S01]  /*25f60*/  ISETP.GE.AND P3, PT, R0, UR4, PT ;  /* 0x0000000400007c0c */ /* 0x000fe2000bf66270 */
[----:B------:R-:W-:Y:S01]  /*25f70*/  IMAD.WIDE R176, R251, 0x4, R182 ;  /* 0x00000004fbb07825 */ /* 0x000fe200078e02b6 */
[----:B------:R-:W-:Y:S02]  /*25f80*/  SEL R88, R88, RZ, P1 ;  /* 0x000000ff58587207 */ /* 0x000fe40000800000 */
[----:B------:R-:W-:Y:S02]  /*25f90*/  SEL R182, RZ, 0x4, P3 ;  /* 0x00000004ffb67807 */ /* 0x000fe40001800000 */
[----:B------:R-:W-:-:S02]  /*25fa0*/  ISETP.NE.U32.AND P3, PT, R88, RZ, PT ;  /* 0x000000ff5800720c */ /* 0x000fc40003f65070 */
[----:B------:R-:W-:Y:S01]  /*25fb0*/  SEL R88, R182, RZ, P1 ;  /* 0x000000ffb6587207 */ /* 0x000fe20000800000 */
[----:B------:R-:W1:Y:S01]  /*25fc0*/  S2R R0, SR_TID.X ;  /* 0x0000000000007919 */ /* 0x000e620000002100 */
[C---:B--2---:R-:W-:Y:S02]  /*25fd0*/  IMAD.WIDE R182, R251.reuse, 0x4, R2 ;  /* 0x00000004fbb67825 */ /* 0x044fe400078e0202 */
        /* <DEDUP_REMOVED lines=13> */
[C---:B------:R-:W-:Y:S01]  /*260b0*/  IMAD.WIDE R180, R251.reuse, 0x4, R180 ;  /* 0x00000004fbb47825 */ /* 0x040fe200078e02b4 */
[----:B------:R-:W-:Y:S01]  /*260c0*/  SGXT.U32 R0, R0, 0x1 ;  /* 0x000000010000781a */ /* 0x000fe20000000000 */
[----:B------:R-:W3:Y:S02]  /*260d0*/  LDL.LU.64 R202, [R1+0x2d8] ;  /* 0x0002d80001ca7983 */ /* 0x000ee40000300a00 */
        /* <DEDUP_REMOVED lines=17> */
[----:B------:R-:W-:-:S04]  /*261f0*/  SGXT.U32 R252, R252, 0x1 ;  /* 0x00000001fcfc781a */ /* 0x000fc80000000000 */
[----:B------:R-:W-:Y:S02]  /*26200*/  LOP3.LUT R252, R252, 0x68, RZ, 0xfc, !PT ;  /* 0x00000068fcfc7812 */ /* 0x000fe400078efcff */
[----:B------:R-:W-:Y:S02]  /*26210*/  SEL R88, R88, RZ, P1 ;  /* 0x000000ff58587207 */ /* 0x000fe40000800000 */
[----:B------:R-:W-:Y:S02]  /*26220*/  ISETP.GE.AND P4, PT, R252, UR4, PT ;  /* 0x00000004fc007c0c */ /* 0x000fe4000bf86270 */
[----:B------:R-:W-:Y:S02]  /*26230*/  SEL R186, R184, RZ, P1 ;  /* 0x000000ffb8ba7207 */ /* 0x000fe40000800000 */
[----:B------:R-:W-:Y:S02]  /*26240*/  SEL R188, RZ, 0x4, P4 ;  /* 0x00000004ffbc7807 */ /* 0x000fe40002000000 */
[----:B------:R-:W-:-:S02]  /*26250*/  ISETP.NE.U32.AND P4, PT, R88, RZ, PT ;  /* 0x000000ff5800720c */ /* 0x000fc40003f85070 */
[----:B------:R-:W-:Y:S02]  /*26260*/  SEL R88, RZ, 0x4, P2 ;  /* 0x00000004ff587807 */ /* 0x000fe40001000000 */
[----:B-1----:R-:W-:-:S04]  /*26270*/  SHF.R.U32.HI R0, RZ, 0x6, R0 ;  /* 0x00000006ff007819 */ /* 0x002fc80000011600 */
[----:B------:R-:W-:-:S04]  /*26280*/  SGXT.U32 R0, R0, 0x1 ;  /* 0x000000010000781a */ /* 0x000fc80000000000 */
[----:B------:R-:W-:Y:S02]  /*26290*/  LOP3.LUT R0, R0, 0xc, RZ, 0xfc, !PT ;  /* 0x0000000c00007812 */ /* 0x000fe400078efcff */
[----:B------:R-:W-:Y:S02]  /*262a0*/  ISETP.NE.U32.AND P6, PT, R186, RZ, PT ;  /* 0x000000ffba00720c */ /* 0x000fe40003fc5070 */
[----:B------:R-:W-:Y:S01]  /*262b0*/  ISETP.GE.AND P2, PT, R0, UR4, PT ;  /* 0x0000000400007c0c */ /* 0x000fe2000bf46270 */
[----:B----4-:R-:W-:Y:S01]  /*262c0*/  IMAD.WIDE R186, R251, 0x4, R192 ;  /* 0x00000004fbba7825 */ /* 0x010fe200078e02c0 */
        /* <DEDUP_REMOVED lines=8> */
[----:B---3--:R-:W-:Y:S01]  /*26350*/  IMAD.WIDE R184, R251, 0x4, R196 ;  /* 0x00000004fbb87825 */ /* 0x008fe200078e02c4 */
        /* <DEDUP_REMOVED lines=12> */
[----:B------:R-:W4:Y:S02]  /*26420*/  LDL.LU.64 R212, [R1+0xa20] ;  /* 0x000a200001d47983 */ /* 0x000f240000300a00 */
[----:B------:R-:W-:Y:S01]  /*26430*/  IMAD.WIDE R188, R251, 0x4, R194 ;  /* 0x00000004fbbc7825 */ /* 0x000fe200078e02c2 */
[----:B------:R-:W-:Y:S01]  /*26440*/  LOP3.LUT R0, R0, 0x2c, RZ, 0xfc, !PT ;  /* 0x0000002c00007812 */ /* 0x000fe200078efcff */
[----:B------:R-:W4:Y:S04]  /*26450*/  LDL.LU.64 R214, [R1+0xa18] ;  /* 0x000a180001d67983 */ /* 0x000f280000300a00 */
[----:B------:R-:W-:Y:S01]  /*26460*/  LDGSTS.E [R7+0x1a008], desc[UR18][R188.64], P5 ;  /* 0x1a008000bc077fae */ /* 0x000fe2000a921852 */
[----:B------:R-:W-:-:S03]  /*26470*/  ISETP.GE.AND P5, PT, R0, UR4, PT ;  /* 0x0000000400007c0c */ /* 0x000fc6000bfa6270 */
[----:B------:R-:W-:Y:S01]  /*26480*/  LDGSTS.E [R7+0x1c000], desc[UR18][R190.64], P6 ;  /* 0x1c000000be077fae */ /* 0x000fe2000b121852 */
[----:B------:R-:W-:Y:S02]  /*26490*/  ISETP.NE.U32.AND P6, PT, R88, RZ, PT ;  /* 0x000000ff5800720c */ /* 0x000fe40003fc5070 */
[----:B------:R-:W-:Y:S01]  /*264a0*/  SEL R194, RZ, 0x4, P3 ;  /* 0x00000004ffc27807 */ /* 0x000fe20001800000 */
[----:B------:R-:W-:Y:S04]  /*264b0*/  LDGSTS.E [R7+0x1c008], desc[UR18][R192.64], P4 ;  /* 0x1c008000c0077fae */ /* 0x000fe8000a121852 */
[----:B------:R-:W4:Y:S01]  /*264c0*/  LDL.LU.64 R210, [R1+0xa10] ;  /* 0x000a100001d27983 */ /* 0x000f220000300a00 */
        /* <DEDUP_REMOVED lines=12> */
[----:B------:R-:W-:Y:S01]  /*26590*/  ISETP.NE.U32.AND P4, PT, R88, RZ, PT ;  /* 0x000000ff5800720c */ /* 0x000fe20003f85070 */
[----:B------:R-:W-:Y:S01]  /*265a0*/  IMAD.WIDE R194, R251, 0x4, R206 ;  /* 0x00000004fbc27825 */ /* 0x000fe200078e02ce */
[----:B------:R-:W-:-:S02]  /*265b0*/  SEL R198, RZ, 0x4, P3 ;  /* 0x00000004ffc67807 */ /* 0x000fc40001800000 */
[----:B------:R-:W-:Y:S02]  /*265c0*/  SEL R88, RZ, 0x4, P5 ;  /* 0x00000004ff587807 */ /* 0x000fe40002800000 */
[----:B-1----:R-:W-:Y:S01]  /*265d0*/  SHF.R.U32.HI R0, RZ, 0x6, R0 ;  /* 0x00000006ff007819 */ /* 0x002fe20000011600 */
[----:B------:R-:W-:Y:S03]  /*265e0*/  LDGSTS.E [R7+0x1e000], desc[UR18][R194.64], P0 ;  /* 0x1e000000c2077fae */ /* 0x000fe60008121852 */
[----:B------:R-:W-:-:S04]  /*265f0*/  SGXT.U32 R0, R0, 0x1 ;  /* 0x000000010000781a */ /* 0x000fc80000000000 */
[----:B------:R-:W-:Y:S02]  /*26600*/  LOP3.LUT R0, R0, 0x4e, RZ, 0xfc, !PT ;  /* 0x0000004e00007812 */ /* 0x000fe400078efcff */
[----:B------:R-:W-:Y:S01]  /*26610*/  ISETP.NE.U32.AND P3, PT, R196, RZ, PT ;  /* 0x000000ffc400720c */ /* 0x000fe20003f65070 */
[----:B------:R-:W-:Y:S01]  /*26620*/  IMAD.WIDE R196, R251, 0x4, R202 ;  /* 0x00000004fbc47825 */ /* 0x000fe200078e02ca */
[----:B------:R-:W-:Y:S02]  /*26630*/  ISETP.GE.AND P5, PT, R0, UR4, PT ;  /* 0x0000000400007c0c */ /* 0x000fe4000bfa6270 */
[----:B------:R-:W-:Y:S02]  /*26640*/  SEL R88, R88, RZ, P1 ;  /* 0x000000ff58587207 */ /* 0x000fe40000800000 */
[----:B------:R-:W-:Y:S01]  /*26650*/  SEL R202, RZ, 0x4, P5 ;  /* 0x00000004ffca7807 */ /* 0x000fe20002800000 */
[----:B------:R-:W-:Y:S01]  /*26660*/  LDGSTS.E [R7+0x1e008], desc[UR18][R196.64], P2 ;  /* 0x1e008000c4077fae */ /* 0x000fe20009121852 */
[----:B------:R-:W-:-:S02]  /*26670*/  ISETP.NE.U32.AND P2, PT, R88, RZ, PT ;  /* 0x000000ff5800720c */ /* 0x000fc40003f45070 */
[----:B------:R-:W-:Y:S01]  /*26680*/  SEL R88, R202, RZ, P1 ;  /* 0x000000ffca587207 */ /* 0x000fe20000800000 */
[----:B------:R-:W1:Y:S01]  /*26690*/  S2R R0, SR_TID.X ;  /* 0x0000000000007919 */ /* 0x000e620000002100 */
[C---:B--2---:R-:W-:Y:S02]  /*266a0*/  IMAD.WIDE R202, R251.reuse, 0x4, R2 ;  /* 0x00000004fbca7825 */ /* 0x044fe400078e0202 */
[----:B------:R-:W2:Y:S01]  /*266b0*/  LDL.LU.64 R2, [R1+0xa08] ;  /* 0x000a080001027983 */ /* 0x000ea20000300a00 */
[----:B-1----:R-:W-:Y:S02]  /*266c0*/  SHF.R.U32.HI R252, RZ, 0x6, R0 ;  /* 0x00000006fffc7819 */ /* 0x002fe40000011600 */
[----:B------:R-:W-:Y:S01]  /*266d0*/  SEL R198, R198, RZ, P1 ;  /* 0x000000ffc6c67207 */ /* 0x000fe20000800000 */
[----:B------:R-:W-:Y:S01]  /*266e0*/  IMAD.WIDE R200, R251, 0x4, R200 ;  /* 0x00000004fbc87825 */ /* 0x000fe200078e02c8 */
[----:B------:R-:W-:Y:S01]  /*266f0*/  SGXT.U32 R252, R252, 0x1 ;  /* 0x00000001fcfc781a */ /* 0x000fe20000000000 */
[----:B------:R-:W2:Y:S03]  /*26700*/  LDL.LU.64 R238, [R1+0xa00] ;  /* 0x000a000001ee7983 */ /* 0x000ea60000300a00 */
[----:B------:R-:W-:Y:S01]  /*26710*/  LOP3.LUT R252, R252, 0x6c, RZ, 0xfc, !PT ;  /* 0x0000006cfcfc7812 */ /* 0x000fe200078efcff */
[----:B------:R-:W2:Y:S03]  /*26720*/  LDL.LU.64 R230, [R1+0x9f8] ;  /* 0x0009f80001e67983 */ /* 0x000ea60000300a00 */
[----:B------:R-:W-:Y:S01]  /*26730*/  ISETP.GE.AND P5, PT, R252, UR4, PT ;  /* 0x00000004fc007c0c */ /* 0x000fe2000bfa6270 */
[----:B------:R-:W2:Y:S01]  /*26740*/  LDL.LU.64 R234, [R1+0x9f0] ;  /* 0x0009f00001ea7983 */ /* 0x000ea20000300a00 */
[----:B------:R-:W1:Y:S01]  /*26750*/  S2R R252, SR_TID.X ;  /* 0x0000000000fc7919 */ /* 0x000e620000002100 */
[----:B------:R-:W-:-:S02]  /*26760*/  SHF.R.U32.HI R0, RZ, 0x6, R0 ;  /* 0x00000006ff007819 */ /* 0x000fc40000011600 */
[----:B------:R-:W-:Y:S01]  /*26770*/  ISETP.NE.U32.AND P0, PT, R198, RZ, PT ;  /* 0x000000ffc600720c */ /* 0x000fe20003f05070 */
[----:B------:R-:W2:Y:S01]  /*26780*/  LDL.LU.64 R226, [R1+0x9e8] ;  /* 0x0009e80001e27983 */ /* 0x000ea20000300a00 */
        /* <DEDUP_REMOVED lines=20> */
[----:B------:R-:W-:Y:S02]  /*268d0*/  SEL R206, R204, RZ, P1 ;  /* 0x000000ffccce7207 */ /* 0x000fe40000800000 */
[----:B------:R-:W-:-:S02]  /*268e0*/  SEL R208, RZ, 0x4, P5 ;  /* 0x00000004ffd07807 */ /* 0x000fc40002800000 */
[----:B------:R-:W-:Y:S02]  /*268f0*/  ISETP.NE.U32.AND P5, PT, R88, RZ, PT ;  /* 0x000000ff5800720c */ /* 0x000fe40003fa5070 */
[----:B-1----:R-:W-:-:S04]  /*26900*/  SHF.R.U32.HI R0, RZ, 0x6, R0 ;  /* 0x00000006ff007819 */ /* 0x002fc80000011600 */
[----:B------:R-:W-:-:S04]  /*26910*/  SGXT.U32 R0, R0, 0x1 ;  /* 0x000000010000781a */ /* 0x000fc80000000000 */
[----:B------:R-:W-:Y:S01]  /*26920*/  LOP3.LUT R0, R0, 0x30, RZ, 0xfc, !PT ;  /* 0x0000003000007812 */ /* 0x000fe200078efcff */
[C---:B---3--:R-:W-:Y:S01]  /*26930*/  IMAD.WIDE R204, R251.reuse, 0x4, R216 ;  /* 0x00000004fbcc7825 */ /* 0x048fe200078e02d8 */
[----:B------:R-:W-:Y:S02]  /*26940*/  SEL R88, RZ, 0x4, P6 ;  /* 0x00000004ff587807 */ /* 0x000fe40003000000 */
[----:B------:R-:W-:Y:S01]  /*26950*/  ISETP.NE.U32.AND P4, PT, R206, RZ, PT ;  /* 0x000000ffce00720c */ /* 0x000fe20003f85070 */
[----:B----4-:R-:W-:Y:S01]  /*26960*/  IMAD.WIDE R206, R251, 0x4, R212 ;  /* 0x00000004fbce7825 */ /* 0x010fe200078e02d4 */
[----:B------:R-:W-:Y:S01]  /*26970*/  ISETP.GE.AND P6, PT, R0, UR4, PT ;  /* 0x0000000400007c0c */ /* 0x000fe2000bfc6270 */
[----:B------:R-:W-:Y:S01]  /*26980*/  LDGSTS.E [R8+0x1a008], desc[UR18][R204.64], P0 ;  /* 0x1a008000cc087fae */ /* 0x000fe20008121852 */
[----:B------:R-:W-:Y:S02]  /*26990*/  SEL R88, R88, RZ, P1 ;  /* 0x000000ff58587207 */ /* 0x000fe40000800000 */
[----:B------:R-:W-:Y:S01]  /*269a0*/  SEL R212, RZ, 0x4, P6 ;  /* 0x00000004ffd47807 */ /* 0x000fe20003000000 */
[----:B------:R-:W-:Y:S01]  /*269b0*/  LDGSTS.E [R8+0x1c000], desc[UR18][R206.64], P2 ;  /* 0x1c000000ce087fae */ /* 0x000fe20009121852 */
[----:B------:R-:W-:-:S02]  /*269c0*/  ISETP.NE.U32.AND P2, PT, R88, RZ, PT ;  /* 0x000000ff5800720c */ /* 0x000fc40003f45070 */
[----:B------:R-:W-:Y:S01]  /*269d0*/  SEL R88, R212, RZ, P1 ;  /* 0x000000ffd4587207 */ /* 0x000fe20000800000 */
[----:B------:R-:W1:Y:S02]  /*269e0*/  S2R R0, SR_TID.X ;  /* 0x0000000000007919 */ /* 0x000e640000002100 */
[----:B-1----:R-:W-:-:S04]  /*269f0*/  SHF.R.U32.HI R252, RZ, 0x6, R0 ;  /* 0x00000006fffc7819 */ /* 0x002fc80000011600 */
[----:B------:R-:W-:-:S04]  /*26a00*/  SGXT.U32 R252, R252, 0x1 ;  /* 0x00000001fcfc781a */ /* 0x000fc80000000000 */
[----:B------:R-:W-:Y:S01]  /*26a10*/  LOP3.LUT R252, R252, 0x32, RZ, 0xfc, !PT ;  /* 0x00000032fcfc7812 */ /* 0x000fe200078efcff */
[----:B--2---:R-:W-:Y:S02]  /*26a20*/  IMAD.WIDE R212, R251, 0x4, R2 ;  /* 0x00000004fbd47825 */ /* 0x004fe400078e0202 */
[----:B------:R-:W2:Y:S04]  /*26a30*/  LDL.LU.64 R2, [R1+0x9e0] ;  /* 0x0009e00001027983 */ /* 0x000ea80000300a00 */
[----:B------:R-:W3:Y:S04]  /*26a40*/  LDL.LU.64 R224, [R1+0x9d8] ;  /* 0x0009d80001e07983 */ /* 0x000ee80000300a00 */
[----:B------:R-:W4:Y:S04]  /*26a50*/  LDL.LU.64 R20, [R1+0x9d0] ;  /* 0x0009d00001147983 */ /* 0x000f280000300a00 */
[----:B------:R-:W4:Y:S04]  /*26a60*/  LDL.LU.64 R228, [R1+0x9c8] ;  /* 0x0009c80001e47983 */ /* 0x000f280000300a00 */
[----:B------:R-:W4:Y:S01]  /*26a70*/  LDL.LU.64 R242, [R1+0x9c0] ;  /* 0x0009c00001f27983 */ /* 0x000f220000300a00 */
[----:B------:R-:W-:-:S02]  /*26a80*/  ISETP.GE.AND P6, PT, R252, UR4, PT ;  /* 0x00000004fc007c0c */ /* 0x000fc4000bfc6270 */
[----:B------:R-:W1:Y:S01]  /*26a90*/  S2R R252, SR_TID.X ;  /* 0x0000000000fc7919 */ /* 0x000e620000002100 */
[----:B------:R-:W-:Y:S02]  /*26aa0*/  SHF.R.U32.HI R0, RZ, 0x6, R0 ;  /* 0x00000006ff007819 */ /* 0x000fe40000011600 */
[----:B------:R-:W-:Y:S02]  /*26ab0*/  SEL R208, R208, RZ, P1 ;  /* 0x000000ffd0d07207 */ /* 0x000fe40000800000 */
[----:B------:R-:W-:Y:S02]  /*26ac0*/  SGXT.U32 R0, R0, 0x1 ;  /* 0x000000010000781a */ /* 0x000fe40000000000 */
[----:B------:R-:W-:Y:S01]  /*26ad0*/  ISETP.NE.U32.AND P0, PT, R208, RZ, PT ;  /* 0x000000ffd000720c */ /* 0x000fe20003f05070 */
[----:B------:R-:W-:Y:S01]  /*26ae0*/  IMAD.WIDE R208, R251, 0x4, R214 ;  /* 0x00000004fbd07825 */ /* 0x000fe200078e02d6 */
[----:B------:R-:W-:-:S04]  /*26af0*/  LOP3.LUT R0, R0, 0x50, RZ, 0xfc, !PT ;  /* 0x0000005000007812 */ /* 0x000fc800078efcff */
[----:B------:R-:W-:Y:S01]  /*26b00*/  LDGSTS.E [R8+0x1c008], desc[UR18][R208.64], P3 ;  /* 0x1c008000d0087fae */ /* 0x000fe20009921852 */
[----:B------:R-:W-:Y:S01]  /*26b10*/  ISETP.GE.AND P3, PT, R0, UR4, PT ;  /* 0x0000000400007c0c */ /* 0x000fe2000bf66270 */
[----:B------:R-:W-:-:S05]  /*26b20*/  IMAD.WIDE R210, R251, 0x4, R210 ;  /* 0x00000004fbd27825 */ /* 0x000fca00078e02d2 */
[----:B------:R-:W-:Y:S01]  /*26b30*/  LDGSTS.E [R8+0x1e000], desc[UR18][R210.64], P4 ;  /* 0x1e000000d2087fae */ /* 0x000fe2000a121852 */
[----:B------:R-:W-:Y:S02]  /*26b40*/  ISETP.NE.U32.AND P4, PT, R88, RZ, PT ;  /* 0x000000ff5800720c */ /* 0x000fe40003f85070 */
[----:B-1----:R-:W-:Y:S01]  /*26b50*/  SHF.R.U32.HI R0, RZ, 0x6, R252 ;  /* 0x00000006ff007819 */ /* 0x002fe200000116fc */
[----:B------:R-:W-:Y:S03]  /*26b60*/  LDGSTS.E [R8+0x1e008], desc[UR18][R212.64], P5 ;  /* 0x1e008000d4087fae */ /* 0x000fe6000a921852 */
[----:B------:R-:W-:-:S04]  /*26b70*/  SGXT.U32 R0, R0, 0x1 ;  /* 0x000000010000781a */ /* 0x000fc80000000000 */
[----:B------:R-:W-:Y:S02]  /*26b80*/  LOP3.LUT R0, R0, 0x70, RZ, 0xfc, !PT ;  /* 0x0000007000007812 */ /* 0x000fe400078efcff */
[----:B------:R-:W-:Y:S02]  /*26b90*/  SEL R88, RZ, 0x4, P3 ;  /* 0x00000004ff587807 */ /* 0x000fe40001800000 */
[----:B------:R-:W-:Y:S02]  /*26ba0*/  ISETP.GE.AND P3, PT, R0, UR4, PT ;  /* 0x0000000400007c0c */ /* 0x000fe4000bf66270 */
[----:B------:R-:W1:Y:S01]  /*26bb0*/  S2R R0, SR_TID.X ;  /* 0x0000000000007919 */ /* 0x000e620000002100 */
[----:B------:R-:W-:-:S04]  /*26bc0*/  SEL R88, R88, RZ, P1 ;  /* 0x000000ff58587207 */ /* 0x000fc80000800000 */
[----:B------:R-:W-:Y:S02]  /*26bd0*/  ISETP.NE.U32.AND P5, PT, R88, RZ, PT ;  /* 0x000000ff5800720c */ /* 0x000fe40003fa5070 */
[----:B------:R-:W-:Y:S02]  /*26be0*/  SEL R88, RZ, 0x4, P3 ;  /* 0x00000004ff587807 */ /* 0x000fe40001800000 */
        /* <DEDUP_REMOVED lines=12> */
[----:B------:R-:W-:Y:S01]  /*26cb0*/  ISETP.NE.U32.AND P6, PT, R216, RZ, PT ;  /* 0x000000ffd800720c */ /* 0x000fe20003fc5070 */
[----:B------:R-:W-:Y:S01]  /*26cc0*/  IMAD.WIDE R216, R251, 0x4, R230 ;  /* 0x00000004fbd87825 */ /* 0x000fe200078e02e6 */
[----:B-1----:R-:W-:-:S04]  /*26cd0*/  SHF.R.U32.HI R252, RZ, 0x6, R0 ;  /* 0x00000006fffc7819 */ /* 0x002fc80000011600 */
[----:B------:R-:W-:-:S04]  /*26ce0*/  SGXT.U32 R252, R252, 0x1 ;  /* 0x00000001fcfc781a */ /* 0x000fc80000000000 */
[----:B------:R-:W-:Y:S02]  /*26cf0*/  LOP3.LUT R252, R252, 0x14, RZ, 0xfc, !PT ;  /* 0x00000014fcfc7812 */ /* 0x000fe400078efcff */
[----:B------:R-:W-:Y:S02]  /*26d00*/  SEL R230, RZ, 0x4, P3 ;  /* 0x00000004ffe67807 */ /* 0x000fe40001800000 */
[----:B------:R-:W-:Y:S02]  /*26d10*/  ISETP.GE.AND P3, PT, R252, UR4, PT ;  /* 0x00000004fc007c0c */ /* 0x000fe4000bf66270 */
[----:B------:R-:W1:Y:S01]  /*26d20*/  S2R R252, SR_TID.X ;  /* 0x0000000000fc7919 */ /* 0x000e620000002100 */
[----:B------:R-:W-:Y:S01]  /*26d30*/  IMAD.WIDE R214, R251, 0x4, R238 ;  /* 0x00000004fbd67825 */ /* 0x000fe200078e02ee */
[----:B------:R-:W-:-:S04]  /*26d40*/  SEL R88, R88, RZ, P1 ;  /* 0x000000ff58587207 */ /* 0x000fc80000800000 */
[----:B------:R-:W-:Y:S04]  /*26d50*/  LDGSTS.E [R9+0x18000], desc[UR18][R214.64], P0 ;  /* 0x18000000d6097fae */ /* 0x000fe80008121852 */
[----:B------:R-:W-:Y:S01]  /*26d60*/  LDGSTS.E [R9+0x18008], desc[UR18][R216.64], P2 ;  /* 0x18008000d8097fae */ /* 0x000fe20009121852 */
[----:B------:R-:W-:Y:S02]  /*26d70*/  ISETP.NE.U32.AND P2, PT, R88, RZ, PT ;  /* 0x000000ff5800720c */ /* 0x000fe40003f45070 */
[----:B------:R-:W-:Y:S02]  /*26d80*/  SEL R88, R230, RZ, P1 ;  /* 0x000000ffe6587207 */ /* 0x000fe40000800000 */
[----:B------:R-:W-:Y:S02]  /*26d90*/  SHF.R.U32.HI R0, RZ, 0x6, R0 ;  /* 0x00000006ff007819 */ /* 0x000fe40000011600 */
[----:B------:R-:W-:-:S02]  /*26da0*/  SEL R218, R218, RZ, P1 ;  /* 0x000000ffdada7207 */ /* 0x000fc40000800000 */
[----:B------:R-:W-:Y:S02]  /*26db0*/  SGXT.U32 R0, R0, 0x1 ;  /* 0x000000010000781a */ /* 0x000fe40000000000 */
[----:B------:R-:W-:Y:S01]  /*26dc0*/  ISETP.NE.U32.AND P0, PT, R218, RZ, PT ;  /* 0x000000ffda00720c */ /* 0x000fe20003f05070 */
[----:B------:R-:W-:Y:S01]  /*26dd0*/  IMAD.WIDE R218, R251, 0x4, R234 ;  /* 0x00000004fbda7825 */ /* 0x000fe200078e02ea */
[----:B------:R-:W-:-:S04]  /*26de0*/  LOP3.LUT R0, R0, 0x16, RZ, 0xfc, !PT ;  /* 0x0000001600007812 */ /* 0x000fc800078efcff */
[----:B------:R-:W-:Y:S01]  /*26df0*/  LDGSTS.E [R9+0x1a000], desc[UR18][R218.64], P4 ;  /* 0x1a000000da097fae */ /* 0x000fe2000a121852 */
[----:B------:R-:W-:Y:S02]  /*26e00*/  ISETP.GE.AND P4, PT, R0, UR4, PT ;  /* 0x0000000400007c0c */ /* 0x000fe4000bf86270 */
[--C-:B-1----:R-:W-:Y:S02]  /*26e10*/  SHF.R.U32.HI R0, RZ, 0x6, R252.reuse ;  /* 0x00000006ff007819 */ /* 0x102fe400000116fc */
[----:B------:R-:W-:Y:S01]  /*26e20*/  SHF.R.U32.HI R252, RZ, 0x6, R252 ;  /* 0x00000006fffc7819 */ /* 0x000fe200000116fc */
[----:B------:R-:W-:-:S03]  /*26e30*/  IMAD.WIDE R226, R251, 0x4, R226 ;  /* 0x00000004fbe27825 */ /* 0x000fc600078e02e2 */
[----:B------:R-:W-:Y:S02]  /*26e40*/  SGXT.U32 R252, R252, 0x1 ;  /* 0x00000001fcfc781a */ /* 0x000fe40000000000 */
[----:B------:R-:W-:Y:S01]  /*26e50*/  SEL R234, RZ, 0x4, P3 ;  /* 0x00000004ffea7807 */ /* 0x000fe20001800000 */
[----:B------:R-:W-:Y:S01]  /*26e60*/  LDGSTS.E [R9+0x1a008], desc[UR18][R226.64], P6 ;  /* 0x1a008000e2097fae */ /* 0x000fe2000b121852 */
[----:B------:R-:W-:Y:S02]  /*26e70*/  LOP3.LUT R252, R252, 0x34, RZ, 0xfc, !PT ;  /* 0x00000034fcfc7812 */ /* 0x000fe400078efcff */
[----:B------:R-:W-:Y:S02]  /*26e80*/  ISETP.NE.U32.AND P6, PT, R88, RZ, PT ;  /* 0x000000ff5800720c */ /* 0x000fe40003fc5070 */
[----:B------:R-:W-:Y:S02]  /*26e90*/  ISETP.GE.AND P3, PT, R252, UR4, PT ;  /* 0x00000004fc007c0c */ /* 0x000fe4000bf66270 */
[----:B------:R-:W-:-:S02]  /*26ea0*/  SEL R238, R234, RZ, P1 ;  /* 0x000000ffeaee7207 */ /* 0x000fc40000800000 */
[----:B------:R-:W-:Y:S02]  /*26eb0*/  SEL R252, RZ, 0x4, P3 ;  /* 0x00000004fffc7807 */ /* 0x000fe40001800000 */
[----:B------:R-:W-:Y:S01]  /*26ec0*/  ISETP.NE.U32.AND P3, PT, R238, RZ, PT ;  /* 0x000000ffee00720c */ /* 0x000fe20003f65070 */
[C---:B--2---:R-:W-:Y:S02]  /*26ed0*/  IMAD.WIDE R230, R251.reuse, 0x4, R2 ;  /* 0x00000004fbe67825 */ /* 0x044fe400078e0202 */
[----:B------:R-:W2:Y:S02]  /*26ee0*/  LDL.LU.64 R2, [R1+0x9b8] ;  /* 0x0009b80001027983 */ /* 0x000ea40000300a00 */
[C---:B---3--:R-:W-:Y:S02]  /*26ef0*/  IMAD.WIDE R234, R251.reuse, 0x4, R224 ;  /* 0x00000004fbea7825 */ /* 0x048fe400078e02e0 */
[----:B------:R-:W3:Y:S02]  /*26f00*/  LDL.LU.64 R222, [R1+0x9b0] ;  /* 0x0009b00001de7983 */ /* 0x000ee40000300a00 */
[----:B----4-:R-:W-:-:S02]  /*26f10*/  IMAD.WIDE R238, R251, 0x4, R20 ;  /* 0x00000004fbee7825 */ /* 0x010fc400078e0214 */
[----:B------:R-:W-:Y:S02]  /*26f20*/  LDGSTS.E [R9+0x1c000], desc[UR18][R230.64], P5 ;  /* 0x1c000000e6097fae */ /* 0x000fe4000a921852 */
[C---:B------:R-:W-:Y:S02]  /*26f30*/  IMAD.WIDE R228, R251.reuse, 0x4, R228 ;  /* 0x00000004fbe47825 */ /* 0x040fe400078e02e4 */
[----:B------:R-:W4:Y:S02]  /*26f40*/  LDL.LU.64 R20, [R1+0x9a8] ;  /* 0x0009a80001147983 */ /* 0x000f240000300a00 */
[----:B------:R-:W-:Y:S02]  /*26f50*/  IMAD.WIDE R22, R251, 0x4, R242 ;  /* 0x00000004fb167825 */ /* 0x000fe400078e02f2 */
[----:B------:R-:W-:Y:S04]  /*26f60*/  LDGSTS.E [R9+0x1c008], desc[UR18][R234.64], P0 ;  /* 0x1c008000ea097fae */ /* 0x000fe80008121852 */
[----:B------:R1:W-:Y:S04]  /*26f70*/  STL.64 [R1], R228 ;  /* 0x000000e401007387 */ /* 0x0003e80000100a00 */
[----:B------:R-:W-:Y:S04]  /*26f80*/  LDGSTS.E [R9+0x1e000], desc[UR18][R238.64], P2 ;  /* 0x1e000000ee097fae */ /* 0x000fe80009121852 */
[----:B------:R-:W4:Y:S04]  /*26f90*/  LDL.LU.64 R224, [R1+0x9a0] ;  /* 0x0009a00001e07983 */ /* 0x000f280000300a00 */
[----:B------:R2:W-:Y:S04]  /*26fa0*/  STL.64 [R1+0x10], R22 ;  /* 0x0000101601007387 */ /* 0x0005e80000100a00 */
[----:B------:R-:W-:Y:S01]  /*26fb0*/  LDGSTS.E [R9+0x1e008], desc[UR18][R228.64], P6 ;  /* 0x1e008000e4097fae */ /* 0x000fe2000b121852 */
[----:B------:R-:W-:-:S02]  /*26fc0*/  SGXT.U32 R0, R0, 0x1 ;  /* 0x000000010000781a */ /* 0x000fc40000000000 */
[----:B------:R-:W-:Y:S02]  /*26fd0*/  SEL R88, RZ, 0x4, P4 ;  /* 0x00000004ff587807 */ /* 0x000fe40002000000 */
[----:B------:R-:W-:Y:S01]  /*26fe0*/  SEL R252, R252, RZ, P1 ;  /* 0x000000fffcfc7207 */ /* 0x000fe20000800000 */
[----:B------:R-:W1:Y:S02]  /*26ff0*/  S2R R243, SR_TID.X ;  /* 0x0000000000f37919 */ /* 0x000e640000002100 */
[----:B-1----:R-:W4:Y:S01]  /*27000*/  LDL.LU.64 R228, [R1+0x998] ;  /* 0x0009980001e47983 */ /* 0x002f220000300a00 */
[----:B------:R-:W-:-:S03]  /*27010*/  LOP3.LUT R0, R0, 0x36, RZ, 0xfc, !PT ;  /* 0x0000003600007812 */ /* 0x000fc600078efcff */
[----:B------:R2:W-:Y:S01]  /*27020*/  LDGSTS.E [R10+0x18000], desc[UR18][R22.64], P3 ;  /* 0x18000000160a7fae */ /* 0x0005e20009921852 */
        /* <DEDUP_REMOVED lines=10> */
[----:B------:R-:W-:Y:S02]  /*270d0*/  ISETP.NE.U32.AND P0, PT, R252, RZ, PT ;  /* 0x000000fffc00720c */ /* 0x000fe40003f05070 */
[----:B------:R-:W-:Y:S02]  /*270e0*/  SEL R252, RZ, 0x4, P4 ;  /* 0x00000004fffc7807 */ /* 0x000fe40002000000 */
[----:B-1----:R-:W-:-:S04]  /*270f0*/  SHF.R.U32.HI R0, RZ, 0x6, R0 ;  /* 0x00000006ff007819 */ /* 0x002fc80000011600 */
[----:B------:R-:W-:-:S04]  /*27100*/  SGXT.U32 R0, R0, 0x1 ;  /* 0x000000010000781a */ /* 0x000fc80000000000 */
[----:B------:R-:W-:-:S04]  /*27110*/  LOP3.LUT R0, R0, 0x56, RZ, 0xfc, !PT ;  /* 0x0000005600007812 */ /* 0x000fc800078efcff */
[----:B------:R-:W-:Y:S02]  /*27120*/  ISETP.GE.AND P4, PT, R0, UR4, PT ;  /* 0x0000000400007c0c */ /* 0x000fe4000bf86270 */
[----:B------:R-:W1:Y:S01]  /*27130*/  S2R R0, SR_TID.X ;  /* 0x0000000000007919 */ /* 0x000e620000002100 */
[----:B------:R-:W-:-:S04]  /*27140*/  SEL R88, R88, RZ, P1 ;  /* 0x000000ff58587207 */ /* 0x000fc80000800000 */
[----:B------:R-:W-:Y:S02]  /*27150*/  ISETP.NE.U32.AND P2, PT, R88, RZ, PT ;  /* 0x000000ff5800720c */ /* 0x000fe40003f45070 */
[----:B------:R-:W-:Y:S02]  /*27160*/  SEL R88, R252, RZ, P1 ;  /* 0x000000fffc587207 */ /* 0x000fe40000800000 */
[----:B-1----:R-:W-:-:S04]  /*27170*/  SHF.R.U32.HI R0, RZ, 0x6, R0 ;  /* 0x00000006ff007819 */ /* 0x002fc80000011600 */
[----:B------:R-:W-:-:S04]  /*27180*/  SGXT.U32 R0, R0, 0x1 ;  /* 0x000000010000781a */ /* 0x000fc80000000000 */
[----:B------:R-:W-:-:S04]  /*27190*/  LOP3.LUT R0, R0, 0x74, RZ, 0xfc, !PT ;  /* 0x0000007400007812 */ /* 0x000fc800078efcff */
[----:B------:R-:W-:Y:S02]  /*271a0*/  ISETP.GE.AND P6, PT, R0, UR4, PT ;  /* 0x0000000400007c0c */ /* 0x000fe4000bfc6270 */
[--C-:B------:R-:W-:Y:S02]  /*271b0*/  SHF.R.U32.HI R0, RZ, 0x6, R243.reuse ;  /* 0x00000006ff007819 */ /* 0x100fe400000116f3 */
[----:B------:R-:W-:-:S04]  /*271c0*/  SHF.R.U32.HI R243, RZ, 0x6, R243 ;  /* 0x00000006fff37819 */ /* 0x000fc800000116f3 */
[----:B------:R-:W-:-:S04]  /*271d0*/  SGXT.U32 R243, R243, 0x1 ;  /* 0x00000001f3f3781a */ /* 0x000fc80000000000 */
[----:B------:R-:W-:Y:S02]  /*271e0*/  LOP3.LUT R243, R243, 0x76, RZ, 0xfc, !PT ;  /* 0x00000076f3f37812 */ /* 0x000fe400078efcff */
[----:B------:R-:W-:Y:S02]  /*271f0*/  SEL R252, RZ, 0x4, P4 ;  /* 0x00000004fffc7807 */ /* 0x000fe40002000000 */
[----:B------:R-:W-:Y:S02]  /*27200*/  ISETP.GE.AND P4, PT, R243, UR4, PT ;  /* 0x00000004f3007c0c */ /* 0x000fe4000bf86270 */
[----:B------:R-:W-:Y:S02]  /*27210*/  ISETP.NE.U32.AND P3, PT, R88, RZ, PT ;  /* 0x000000ff5800720c */ /* 0x000fe40003f65070 */
[----:B------:R-:W-:Y:S02]  /*27220*/  SEL R242, RZ, 0x4, P4 ;  /* 0x00000004fff27807 */ /* 0x000fe40002000000 */
[----:B------:R-:W-:-:S04]  /*27230*/  SEL R252, R252, RZ, P1 ;  /* 0x000000fffcfc7207 */ /* 0x000fc80000800000 */
[----:B------:R-:W-:Y:S02]  /*27240*/  ISETP.NE.U32.AND P4, PT, R252, RZ, PT ;  /* 0x000000fffc00720c */ /* 0x000fe40003f85070 */
[----:B------:R-:W-:Y:S01]  /*27250*/  SEL R252, R242, RZ, P1 ;  /* 0x000000fff2fc7207 */ /* 0x000fe20000800000 */
[C---:B--2---:R-:W-:Y:S02]  /*27260*/  IMAD.WIDE R22, R251.reuse, 0x4, R2 ;  /* 0x00000004fb167825 */ /* 0x044fe400078e0202 */
[----:B------:R-:W2:Y:S02]  /*27270*/  LDL.LU.64 R2, [R1+0x990] ;  /* 0x0009900001027983 */ /* 0x000ea40000300a00 */
[C---:B---3--:R-:W-:Y:S02]  /*27280*/  IMAD.WIDE R222, R251.reuse, 0x4, R222 ;  /* 0x00000004fbde7825 */ /* 0x048fe400078e02de */
[----:B------:R1:W-:Y:S04]  /*27290*/  STL.64 [R1+0x20], R22 ;  /* 0x0000201601007387 */ /* 0x0003e80000100a00 */
[----:B------:R-:W-:Y:S01]  /*272a0*/  LDGSTS.E [R10+0x18008], desc[UR18][R22.64], P5 ;  /* 0x18008000160a7fae */ /* 0x000fe2000a921852 */
[----:B----4-:R-:W-:-:S03]  /*272b0*/  IMAD.WIDE R20, R251, 0x4, R20 ;  /* 0x00000004fb147825 */ /* 0x010fc600078e0214 */
[----:B------:R3:W-:Y:S04]  /*272c0*/  LDGSTS.E [R10+0x1a000], desc[UR18][R222.64], P0 ;  /* 0x1a000000de0a7fae */ /* 0x0007e80008121852 */
[----:B------:R-:W-:Y:S04]  /*272d0*/  LDGSTS.E [R10+0x1a008], desc[UR18][R20.64], P2 ;  /* 0x1a008000140a7fae */ /* 0x000fe80009121852 */
[----:B-1----:R-:W4:Y:S04]  /*272e0*/  LDL.LU.64 R22, [R1+0x988] ;  /* 0x0009880001167983 */ /* 0x002f280000300a00 */
[----:B------:R-:W-:Y:S01]  /*272f0*/  STL.64 [R1+0x30], R222 ;  /* 0x000030de01007387 */ /* 0x000fe20000100a00 */
[----:B------:R-:W-:-:S03]  /*27300*/  IMAD.WIDE R224, R251, 0x4, R224 ;  /* 0x00000004fbe07825 */ /* 0x000fc600078e02e0 */
[----:B------:R-:W4:Y:S04]  /*27310*/  LDL.LU.64 R242, [R1+0x980] ;  /* 0x0009800001f27983 */ /* 0x000f280000300a00 */
[----:B------:R1:W-:Y:S04]  /*27320*/  STL.64 [R1+0x40], R20 ;  /* 0x0000401401007387 */ /* 0x0003e80000100a00 */
[----:B------:R3:W-:Y:S04]  /*27330*/  STL.64 [R1+0x50], R224 ;  /* 0x000050e001007387 */ /* 0x0007e80000100a00 */
[----:B------:R-:W-:Y:S04]  /*27340*/  LDGSTS.E [R10+0x1c000], desc[UR18][R224.64], P3 ;  /* 0x1c000000e00a7fae */ /* 0x000fe80009921852 */
[----:B-1----:R-:W4:Y:S01]  /*27350*/  LDL.LU.64 R20, [R1+0x978] ;  /* 0x0009780001147983 */ /* 0x002f220000300a00 */
[----:B---3--:R-:W-:-:S05]  /*27360*/  IMAD.WIDE R222, R251, 0x4, R228 ;  /* 0x00000004fbde7825 */ /* 0x008fca00078e02e4 */
[----:B------:R1:W-:Y:S04]  /*27370*/  STL.64 [R1+0x60], R222 ;  /* 0x000060de01007387 */ /* 0x0003e80000100a00 */
[----:B------:R-:W3:Y:S01]  /*27380*/  LDL.LU.64 R224, [R1+0x970] ;  /* 0x0009700001e07983 */ /* 0x000ee20000300a00 */
[----:B------:R-:W-:Y:S02]  /*27390*/  SGXT.U32 R0, R0, 0x1 ;  /* 0x000000010000781a */ /* 0x000fe40000000000 */
[----:B------:R-:W-:Y:S01]  /*273a0*/  SEL R88, RZ, 0x4, P6 ;  /* 0x00000004ff587807 */ /* 0x000fe20003000000 */
[----:B------:R1:W-:Y:S01]  /*273b0*/  LDGSTS.E [R10+0x1c008], desc[UR18][R222.64], P4 ;  /* 0x1c008000de0a7fae */ /* 0x0003e2000a121852 */
[----:B------:R-:W-:-:S04]  /*273c0*/  LOP3.LUT R0, R0, 0x18, RZ, 0xfc, !PT ;  /* 0x0000001800007812 */ /* 0x000fc800078efcff */
        /* <DEDUP_REMOVED lines=19> */
[----:B------:R-:W-:-:S04]  /*27500*/  LOP3.LUT R0, R0, 0x3a, RZ, 0xfc, !PT ;  /* 0x0000003a00007812 */ /* 0x000fc800078efcff */
[----:B------:R-:W-:Y:S02]  /*27510*/  ISETP.GE.AND P3, PT, R0, UR4, PT ;  /* 0x0000000400007c0c */ /* 0x000fe4000bf66270 */
[----:B------:R-:W-:-:S04]  /*27520*/  SEL R88, R88, RZ, P1 ;  /* 0x000000ff58587207 */ /* 0x000fc80000800000 */
[----:B------:R-:W-:Y:S02]  /*27530*/  ISETP.NE.U32.AND P2, PT, R88, RZ, PT ;  /* 0x000000ff5800720c */ /* 0x000fe40003f45070 */
[----:B------:R-:W-:Y:S02]  /*27540*/  SEL R88, R252, RZ, P1 ;  /* 0x000000fffc587207 */ /* 0x000fe40000800000 */
[----:B-1----:R-:W-:-:S04]  /*27550*/  SHF.R.U32.HI R0, RZ, 0x6, R229 ;  /* 0x00000006ff007819 */ /* 0x002fc800000116e5 */
[----:B------:R-:W-:-:S04]  /*27560*/  SGXT.U32 R0, R0, 0x1 ;  /* 0x000000010000781a */ /* 0x000fc80000000000 */
[----:B------:R-:W-:Y:S02]  /*27570*/  LOP3.LUT R0, R0, 0x5a, RZ, 0xfc, !PT ;  /* 0x0000005a00007812 */ /* 0x000fe400078efcff */
[----:B------:R-:W-:Y:S02]  /*27580*/  ISETP.NE.U32.AND P4, PT, R88, RZ, PT ;  /* 0x000000ff5800720c */ /* 0x000fe40003f85070 */
[----:B------:R-:W-:Y:S02]  /*27590*/  SEL R88, RZ, 0x4, P3 ;  /* 0x00000004ff587807 */ /* 0x000fe40001800000 */
[----:B------:R-:W-:Y:S02]  /*275a0*/  ISETP.GE.AND P3, PT, R0, UR4, PT ;  /* 0x0000000400007c0c */ /* 0x000fe4000bf66270 */
[----:B------:R-:W1:Y:S01]  /*275b0*/  S2R R0, SR_TID.X ;  /* 0x0000000000007919 */ /* 0x000e620000002100 */
[----:B------:R-:W-:-:S04]  /*275c0*/  SHF.R.U32.HI R229, RZ, 0x6, R229 ;  /* 0x00000006ffe57819 */ /* 0x000fc800000116e5 */
[----:B------:R-:W-:-:S04]  /*275d0*/  SGXT.U32 R229, R229, 0x1 ;  /* 0x00000001e5e5781a */ /* 0x000fc80000000000 */
[----:B------:R-:W-:Y:S02]  /*275e0*/  LOP3.LUT R229, R229, 0x58, RZ, 0xfc, !PT ;  /* 0x00000058e5e57812 */ /* 0x000fe400078efcff */
[----:B------:R-:W-:Y:S02]  /*275f0*/  SEL R252, RZ, 0x4, P6 ;  /* 0x00000004fffc7807 */ /* 0x000fe40003000000 */
[----:B------:R-:W-:Y:S02]  /*27600*/  ISETP.GE.AND P6, PT, R229, UR4, PT ;  /* 0x00000004e5007c0c */ /* 0x000fe4000bfc6270 */
[----:B------:R-:W3:Y:S01]  /*27610*/  LDL.LU.64 R228, [R1+0x968] ;  /* 0x0009680001e47983 */ /* 0x000ee20000300a00 */
[----:B------:R-:W-:Y:S02]  /*27620*/  SEL R88, R88, RZ, P1 ;  /* 0x000000ff58587207 */ /* 0x000fe40000800000 */
[----:B-1----:R-:W-:-:S04]  /*27630*/  SHF.R.U32.HI R0, RZ, 0x6, R0 ;  /* 0x00000006ff007819 */ /* 0x002fc80000011600 */
[----:B------:R-:W-:-:S04]  /*27640*/  SGXT.U32 R0, R0, 0x1 ;  /* 0x000000010000781a */ /* 0x000fc80000000000 */
[----:B------:R-:W-:Y:S02]  /*27650*/  LOP3.LUT R0, R0, 0x78, RZ, 0xfc, !PT ;  /* 0x0000007800007812 */ /* 0x000fe400078efcff */
[----:B------:R-:W-:Y:S02]  /*27660*/  SEL R252, R252, RZ, P1 ;  /* 0x000000fffcfc7207 */ /* 0x000fe40000800000 */
[----:B------:R-:W-:Y:S02]  /*27670*/  SEL R222, RZ, 0x4, P6 ;  /* 0x00000004ffde7807 */ /* 0x000fe40003000000 */
[----:B------:R-:W-:Y:S02]  /*27680*/  ISETP.NE.U32.AND P6, PT, R252, RZ, PT ;  /* 0x000000fffc00720c */ /* 0x000fe40003fc5070 */
[----:B------:R-:W-:Y:S01]  /*27690*/  SEL R252, R222, RZ, P1 ;  /* 0x000000ffdefc7207 */ /* 0x000fe20000800000 */
[----:B--2---:R-:W-:-:S05]  /*276a0*/  IMAD.WIDE R2, R251, 0x4, R2 ;  /* 0x00000004fb027825 */ /* 0x004fca00078e0202 */
[----:B------:R-:W-:Y:S01]  /*276b0*/  LDGSTS.E [R10+0x1e000], desc[UR18][R2.64], P5 ;  /* 0x1e000000020a7fae */ /* 0x000fe2000a921852 */
[----:B------:R-:W-:Y:S02]  /*276c0*/  ISETP.NE.U32.AND P5, PT, R88, RZ, PT ;  /* 0x000000ff5800720c */ /* 0x000fe40003fa5070 */
[----:B------:R-:W-:Y:S02]  /*276d0*/  SEL R88, RZ, 0x4, P3 ;  /* 0x00000004ff587807 */ /* 0x000fe40001800000 */
[----:B------:R-:W-:Y:S02]  /*276e0*/  ISETP.GE.AND P3, PT, R0, UR4, PT ;  /* 0x0000000400007c0c */ /* 0x000fe4000bf66270 */
[----:B------:R-:W1:Y:S01]  /*276f0*/  S2R R0, SR_TID.X ;  /* 0x0000000000007919 */ /* 0x000e620000002100 */
[----:B------:R2:W-:Y:S01]  /*27700*/  STL.64 [R1+0x70], R2 ;  /* 0x0000700201007387 */ /* 0x0005e20000100a00 */
[----:B----4-:R-:W-:-:S05]  /*27710*/  IMAD.WIDE R22, R251, 0x4, R22 ;  /* 0x00000004fb167825 */ /* 0x010fca00078e0216 */
[----:B------:R-:W-:Y:S01]  /*27720*/  LDGSTS.E [R10+0x1e008], desc[UR18][R22.64], P0 ;  /* 0x1e008000160a7fae */ /* 0x000fe20008121852 */
[----:B------:R-:W-:-:S03]  /*27730*/  IMAD.WIDE R222, R251, 0x4, R242 ;  /* 0x00000004fbde7825 */ /* 0x000fc600078e02f2 */
[----:B--2---:R-:W2:Y:S04]  /*27740*/  LDL.LU.64 R2, [R1+0x960] ;  /* 0x0009600001027983 */ /* 0x004ea80000300a00 */
[----:B------:R4:W-:Y:S04]  /*27750*/  STL.64 [R1+0x80], R22 ;  /* 0x0000801601007387 */ /* 0x0009e80000100a00 */
[----:B------:R3:W-:Y:S04]  /*27760*/  STL.64 [R1+0x90], R222 ;  /* 0x000090de01007387 */ /* 0x0007e80000100a00 */
[----:B------:R3:W-:Y:S01]  /*27770*/  LDGSTS.E [R11+0x18000], desc[UR18][R222.64], P2 ;  /* 0x18000000de0b7fae */ /* 0x0007e20009121852 */
[----:B-1----:R-:W-:-:S03]  /*27780*/  SHF.R.U32.HI R243, RZ, 0x6, R0 ;  /* 0x00000006fff37819 */ /* 0x002fc60000011600 */
[----:B----4-:R-:W4:Y:S01]  /*27790*/  LDL.LU.64 R22, [R1+0x958] ;  /* 0x0009580001167983 */ /* 0x010f220000300a00 */
[----:B------:R-:W-:Y:S01]  /*277a0*/  IMAD.WIDE R20, R251, 0x4, R20 ;  /* 0x00000004fb147825 */ /* 0x000fe200078e0214 */
[----:B------:R-:W-:-:S04]  /*277b0*/  SGXT.U32 R243, R243, 0x1 ;  /* 0x00000001f3f3781a */ /* 0x000fc80000000000 */
[----:B------:R1:W-:Y:S01]  /*277c0*/  STL.64 [R1+0xa0], R20 ;  /* 0x0000a01401007387 */ /* 0x0003e20000100a00 */
[----:B------:R-:W-:Y:S01]  /*277d0*/  LOP3.LUT R243, R243, 0x7a, RZ, 0xfc, !PT ;  /* 0x0000007af3f37812 */ /* 0x000fe200078efcff */
[----:B---3--:R-:W-:Y:S01]  /*277e0*/  IMAD.WIDE R222, R251, 0x4, R224 ;  /* 0x00000004fbde7825 */ /* 0x008fe200078e02e0 */
[----:B------:R-:W-:Y:S01]  /*277f0*/  ISETP.NE.U32.AND P0, PT, R252, RZ, PT ;  /* 0x000000fffc00720c */ /* 0x000fe20003f05070 */
[----:B------:R1:W-:Y:S01]  /*27800*/  LDGSTS.E [R11+0x18008], desc[UR18][R20.64], P4 ;  /* 0x18008000140b7fae */ /* 0x0003e2000a121852 */
[----:B------:R-:W-:-:S03]  /*27810*/  SEL R252, RZ, 0x4, P3 ;  /* 0x00000004fffc7807 */ /* 0x000fc60001800000 */
[----:B------:R3:W-:Y:S01]  /*27820*/  STL.64 [R1+0xb0], R222 ;  /* 0x0000b0de01007387 */ /* 0x0007e20000100a00 */
[----:B------:R-:W-:-:S03]  /*27830*/  ISETP.GE.AND P3, PT, R243, UR4, PT ;  /* 0x00000004f3007c0c */ /* 0x000fc6000bf66270 */
[----:B------:R-:W4:Y:S04]  /*27840*/  LDL.LU.64 R224, [R1+0x950] ;  /* 0x0009500001e07983 */ /* 0x000f280000300a00 */
[----:B------:R-:W4:Y:S01]  /*27850*/  LDL.LU.64 R242, [R1+0x948] ;  /* 0x0009480001f27983 */ /* 0x000f220000300a00 */
[----:B-1----:R-:W1:Y:S01]  /*27860*/  S2R R21, SR_TID.X ;  /* 0x0000000000157919 */ /* 0x002e620000002100 */
[----:B------:R-:W-:Y:S02]  /*27870*/  SHF.R.U32.HI R0, RZ, 0x6, R0 ;  /* 0x00000006ff007819 */ /* 0x000fe40000011600 */
[----:B------:R-:W-:Y:S01]  /*27880*/  SEL R88, R88, RZ, P1 ;  /* 0x000000ff58587207 */ /* 0x000fe20000800000 */
[----:B------:R3:W-:Y:S01]  /*27890*/  LDGSTS.E [R11+0x1a000], desc[UR18][R222.64], P6 ;  /* 0x1a000000de0b7fae */ /* 0x0007e2000b121852 */
[----:B------:R-:W-:-:S04]  /*278a0*/  SGXT.U32 R0, R0, 0x1 ;  /* 0x000000010000781a */ /* 0x000fc80000000000 */
[----:B------:R-:W-:-:S04]  /*278b0*/  LOP3.LUT R0, R0, 0x1c, RZ, 0xfc, !PT ;  /* 0x0000001c00007812 */ /* 0x000fc800078efcff */
[----:B------:R-:W-:Y:S02]  /*278c0*/  ISETP.GE.AND P4, PT, R0, UR4, PT ;  /* 0x0000000400007c0c */ /* 0x000fe4000bf86270 */
[----:B------:R-:W-:Y:S02]  /*278d0*/  ISETP.NE.U32.AND P2, PT, R88, RZ, PT ;  /* 0x000000ff5800720c */ /* 0x000fe40003f45070 */
[----:B------:R-:W-:-:S04]  /*278e0*/  SEL R88, R252, RZ, P1 ;  /* 0x000000fffc587207 */ /* 0x000fc80000800000 */
[----:B------:R-:W-:Y:S02]  /*278f0*/  ISETP.NE.U32.AND P6, PT, R88, RZ, PT ;  /* 0x000000ff5800720c */ /* 0x000fe40003fc5070 */
[----:B-1----:R-:W-:-:S04]  /*27900*/  SHF.R.U32.HI R0, RZ, 0x6, R21 ;  /* 0x00000006ff007819 */ /* 0x002fc80000011615 */
[----:B------:R-:W-:-:S04]  /*27910*/  SGXT.U32 R0, R0, 0x1 ;  /* 0x000000010000781a */ /* 0x000fc80000000000 */
[----:B------:R-:W-:Y:S02]  /*27920*/  LOP3.LUT R0, R0, 0x3c, RZ, 0xfc, !PT ;  /* 0x0000003c00007812 */ /* 0x000fe400078efcff */
[----:B------:R-:W-:Y:S02]  /*27930*/  SEL R88, RZ, 0x4, P4 ;  /* 0x00000004ff587807 */ /* 0x000fe40002000000 */
[----:B------:R-:W-:Y:S02]  /*27940*/  ISETP.GE.AND P4, PT, R0, UR4, PT ;  /* 0x0000000400007c0c */ /* 0x000fe4000bf86270 */
[----:B------:R-:W1:Y:S01]  /*27950*/  S2R R0, SR_TID.X ;  /* 0x0000000000007919 */ /* 0x000e620000002100 */
[----:B------:R-:W-:Y:S02]  /*27960*/  SEL R88, R88, RZ, P1 ;  /* 0x000000ff58587207 */ /* 0x000fe40000800000 */
[----:B-1----:R-:W-:-:S04]  /*27970*/  SHF.R.U32.HI R0, RZ, 0x6, R0 ;  /* 0x00000006ff007819 */ /* 0x002fc80000011600 */
[----:B------:R-:W-:-:S04]  /*27980*/  SGXT.U32 R0, R0, 0x1 ;  /* 0x000000010000781a */ /* 0x000fc80000000000 */
[----:B------:R-:W-:Y:S02]  /*27990*/  LOP3.LUT R0, R0, 0x3e, RZ, 0xfc, !PT ;  /* 0x0000003e00007812 */ /* 0x000fe400078efcff */
[----:B------:R-:W-:-:S04]  /*279a0*/  SHF.R.U32.HI R21, RZ, 0x6, R21 ;  /* 0x00000006ff157819 */ /* 0x000fc80000011615 */
[----:B------:R-:W-:-:S04]  /*279b0*/  SGXT.U32 R21, R21, 0x1 ;  /* 0x000000011515781a */ /* 0x000fc80000000000 */
[----:B------:R-:W-:Y:S02]  /*279c0*/  LOP3.LUT R21, R21, 0x1e, RZ, 0xfc, !PT ;  /* 0x0000001e15157812 */ /* 0x000fe400078efcff */
[----:B------:R-:W-:Y:S02]  /*279d0*/  SEL R252, RZ, 0x4, P3 ;  /* 0x00000004fffc7807 */ /* 0x000fe40001800000 */
[----:B------:R-:W-:Y:S02]  /*279e0*/  ISETP.GE.AND P3, PT, R21, UR4, PT ;  /* 0x0000000415007c0c */ /* 0x000fe4000bf66270 */
[----:B------:R-:W-:Y:S01]  /*279f0*/  SEL R252, R252, RZ, P1 ;  /* 0x000000fffcfc7207 */ /* 0x000fe20000800000 */
[----:B------:R-:W4:Y:S01]  /*27a00*/  LDL.LU.64 R20, [R1+0x940] ;  /* 0x0009400001147983 */ /* 0x000f220000300a00 */
[----:B---3--:R-:W-:-:S05]  /*27a10*/  IMAD.WIDE R222, R251, 0x4, R228 ;  /* 0x00000004fbde7825 */ /* 0x008fca00078e02e4 */
[----:B------:R-:W-:Y:S01]  /*27a20*/  LDGSTS.E [R11+0x1a008], desc[UR18][R222.64], P5 ;  /* 0x1a008000de0b7fae */ /* 0x000fe2000a921852 */
[----:B------:R-:W-:Y:S02]  /*27a30*/  ISETP.NE.U32.AND P5, PT, R88, RZ, PT ;  /* 0x000000ff5800720c */ /* 0x000fe40003fa5070 */
[----:B------:R-:W-:Y:S02]  /*27a40*/  SEL R88, RZ, 0x4, P4 ;  /* 0x00000004ff587807 */ /* 0x000fe40002000000 */
[----:B------:R-:W-:Y:S02]  /*27a50*/  ISETP.GE.AND P4, PT, R0, UR4, PT ;  /* 0x0000000400007c0c */ /* 0x000fe4000bf86270 */
[----:B------:R-:W1:Y:S01]  /*27a60*/  S2R R0, SR_TID.X ;  /* 0x0000000000007919 */ /* 0x000e620000002100 */
[----:B------:R-:W-:Y:S02]  /*27a70*/  SEL R228, RZ, 0x4, P3 ;  /* 0x00000004ffe47807 */ /* 0x000fe40001800000 */
[----:B------:R-:W-:Y:S01]  /*27a80*/  ISETP.NE.U32.AND P3, PT, R252, RZ, PT ;  /* 0x000000fffc00720c */ /* 0x000fe20003f65070 */
[----:B------:R3:W-:Y:S01]  /*27a90*/  STL.64 [R1+0xb8], R222 ;  /* 0x0000b8de01007387 */ /* 0x0007e20000100a00 */
[----:B------:R-:W-:-:S03]  /*27aa0*/  SEL R252, R228, RZ, P1 ;  /* 0x000000ffe4fc7207 */ /* 0x000fc60000800000 */
[----:B---3--:R-:W3:Y:S01]  /*27ab0*/  LDL.LU.64 R222, [R1+0xd28] ;  /* 0x000d280001de7983 */ /* 0x008ee20000300a00 */
[----:B-1----:R-:W-:-:S04]  /*27ac0*/  SHF.R.U32.HI R0, RZ, 0x6, R0 ;  /* 0x00000006ff007819 */ /* 0x002fc80000011600 */
[----:B------:R-:W-:-:S04]  /*27ad0*/  SGXT.U32 R0, R0, 0x1 ;  /* 0x000000010000781a */ /* 0x000fc80000000000 */
[----:B------:R-:W-:Y:S01]  /*27ae0*/  LOP3.LUT R0, R0, 0x5c, RZ, 0xfc, !PT ;  /* 0x0000005c00007812 */ /* 0x000fe200078efcff */
[----:B--2---:R-:W-:-:S05]  /*27af0*/  IMAD.WIDE R2, R251, 0x4, R2 ;  /* 0x00000004fb027825 */ /* 0x004fca00078e0202 */
[----:B------:R1:W-:Y:S04]  /*27b00*/  STL.64 [R1+0xc0], R2 ;  /* 0x0000c00201007387 */ /* 0x0003e80000100a00 */
[----:B------:R2:W-:Y:S01]  /*27b10*/  LDGSTS.E [R11+0x1c000], desc[UR18][R2.64], P0 ;  /* 0x1c000000020b7fae */ /* 0x0005e20008121852 */
[----:B------:R-:W-:-:S03]  /*27b20*/  ISETP.NE.U32.AND P0, PT, R252, RZ, PT ;  /* 0x000000fffc00720c */ /* 0x000fc60003f05070 */
[----:B------:R-:W2:Y:S01]  /*27b30*/  LDL.LU.64 R228, [R1+0x938] ;  /* 0x0009380001e47983 */ /* 0x000ea20000300a00 */
[C---:B----4-:R-:W-:Y:S01]  /*27b40*/  IMAD.WIDE R22, R251.reuse, 0x4, R22 ;  /* 0x00000004fb167825 */ /* 0x050fe200078e0216 */
[----:B------:R-:W-:Y:S02]  /*27b50*/  SEL R252, RZ, 0x4, P4 ;  /* 0x00000004fffc7807 */ /* 0x000fe40002000000 */
[----:B------:R-:W-:Y:S01]  /*27b60*/  ISETP.GE.AND P4, PT, R0, UR4, PT ;  /* 0x0000000400007c0c */ /* 0x000fe2000bf86270 */
[----:B-1----:R-:W4:Y:S04]  /*27b70*/  LDL.LU.64 R2, [R1+0x930] ;  /* 0x0009300001027983 */ /* 0x002f280000300a00 */
[----:B------:R1:W-:Y:S04]  /*27b80*/  STL.64 [R1+0xc8], R22 ;  /* 0x0000c81601007387 */ /* 0x0003e80000100a00 */
[----:B------:R-:W-:Y:S01]  /*27b90*/  LDGSTS.E [R11+0x1c008], desc[UR18][R22.64], P2 ;  /* 0x1c008000160b7fae */ /* 0x000fe20009121852 */
[----:B------:R-:W-:-:S03]  /*27ba0*/  IMAD.WIDE R224, R251, 0x4, R224 ;  /* 0x00000004fbe07825 */ /* 0x000fc600078e02e0 */
[----:B-1----:R-:W3:Y:S04]  /*27bb0*/  LDL.LU.64 R22, [R1+0xd20] ;  /* 0x000d200001167983 */ /* 0x002ee80000300a00 */
[----:B------:R-:W3:Y:S01]  /*27bc0*/  LDL.LU R0, [R1+0xd18] ;  /* 0x000d180001007983 */ /* 0x000ee20000300800 */
[----:B------:R-:W-:-:S03]  /*27bd0*/  IMAD.WIDE R242, R251, 0x4, R242 ;  /* 0x00000004fbf27825 */ /* 0x000fc600078e02f2 */
[----:B------:R1:W-:Y:S04]  /*27be0*/  STL.64 [R1+0xd0], R224 ;  /* 0x0000d0e001007387 */ /* 0x0003e80000100a00 */
[----:B------:R-:W-:Y:S01]  /*27bf0*/  LDGSTS.E [R11+0x1e000], desc[UR18][R224.64], P6 ;  /* 0x1e000000e00b7fae */ /* 0x000fe2000b121852 */
[----:B------:R-:W-:-:S03]  /*27c00*/  ISETP.GE.AND P6, PT, R4, UR4, PT ;  /* 0x0000000404007c0c */ /* 0x000fc6000bfc6270 */
[----:B------:R-:W-:Y:S04]  /*27c10*/  LDGSTS.E [R11+0x1e008], desc[UR18][R242.64], P3 ;  /* 0x1e008000f20b7fae */ /* 0x000fe80009921852 */
[----:B-1----:R-:W3:Y:S04]  /*27c20*/  LDL.LU.64 R224, [R1+0xd10] ;  /* 0x000d100001e07983 */ /* 0x002ee80000300a00 */
[----:B------:R-:W3:Y:S04]  /*27c30*/  LDL.LU R4, [R1+0xd08] ;  /* 0x000d080001047983 */ /* 0x000ee80000300800 */
[----:B------:R1:W-:Y:S04]  /*27c40*/  STL.64 [R1+0xd8], R242 ;  /* 0x0000d8f201007387 */ /* 0x0003e80000100a00 */
[----:B-1----:R-:W3:Y:S01]  /*27c50*/  LDL.LU.64 R242, [R1+0xd00] ;  /* 0x000d000001f27983 */ /* 0x002ee20000300a00 */
[----:B------:R-:W-:-:S04]  /*27c60*/  SEL R252, R252, RZ, P1 ;  /* 0x000000fffcfc7207 */ /* 0x000fc80000800000 */
[----:B------:R-:W-:Y:S02]  /*27c70*/  ISETP.NE.U32.AND P3, PT, R252, RZ, PT ;  /* 0x000000fffc00720c */ /* 0x000fe40003f65070 */
[----:B------:R-:W1:Y:S01]  /*27c80*/  S2R R252, SR_TID.X ;  /* 0x0000000000fc7919 */ /* 0x000e620000002100 */
[----:B------:R-:W-:-:S04]  /*27c90*/  SEL R88, R88, RZ, P1 ;  /* 0x000000ff58587207 */ /* 0x000fc80000800000 */
[----:B------:R-:W-:Y:S02]  /*27ca0*/  ISETP.NE.U32.AND P2, PT, R88, RZ, PT ;  /* 0x000000ff5800720c */ /* 0x000fe40003f45070 */
[----:B------:R-:W-:-:S04]  /*27cb0*/  SEL R88, RZ, 0x4, P4 ;  /* 0x00000004ff587807 */ /* 0x000fc80002000000 */
[----:B------:R-:W-:Y:S02]  /*27cc0*/  SEL R88, R88, RZ, P1 ;  /* 0x000000ff58587207 */ /* 0x000fe40000800000 */
[----:B-1----:R-:W-:-:S04]  /*27cd0*/  SHF.R.U32.HI R252, RZ, 0x6, R252 ;  /* 0x00000006fffc7819 */ /* 0x002fc800000116fc */
[----:B------:R-:W-:-:S04]  /*27ce0*/  SGXT.U32 R252, R252, 0x1 ;  /* 0x00000001fcfc781a */ /* 0x000fc80000000000 */
[----:B------:R-:W-:-:S04]  /*27cf0*/  LOP3.LUT R252, R252, 0x7e, RZ, 0xfc, !PT ;  /* 0x0000007efcfc7812 */ /* 0x000fc800078efcff */
[----:B------:R-:W-:Y:S02]  /*27d00*/  ISETP.GE.AND P4, PT, R252, UR4, PT ;  /* 0x00000004fc007c0c */ /* 0x000fe4000bf86270 */
[----:B------:R-:W-:Y:S01]  /*27d10*/  SEL R252, RZ, 0x4, P6 ;  /* 0x00000004fffc7807 */ /* 0x000fe20003000000 */
[----:B------:R-:W-:-:S05]  /*27d20*/  IMAD.WIDE R20, R251, 0x4, R20 ;  /* 0x00000004fb147825 */ /* 0x000fca00078e0214 */
[----:B------:R1:W-:Y:S01]  /*27d30*/  STL.64 [R1+0xe0], R20 ;  /* 0x0000e01401007387 */ /* 0x0003e20000100a00 */
[----:B--2---:R-:W-:-:S04]  /*27d40*/  IMAD.WIDE R228, R251, 0x4, R228 ;  /* 0x00000004fbe47825 */ /* 0x004fc800078e02e4 */
[----:B----4-:R-:W-:Y:S01]  /*27d50*/  IMAD.WIDE R2, R251, 0x4, R2 ;  /* 0x00000004fb027825 */ /* 0x010fe200078e0202 */
[----:B---3--:R-:W-:Y:S02]  /*27d60*/  ISETP.GE.AND P6, PT, R0, UR4, PT ;  /* 0x0000000400007c0c */ /* 0x008fe4000bfc6270 */
[----:B------:R-:W-:Y:S02]  /*27d70*/  SEL R0, RZ, 0x4, P4 ;  /* 0x00000004ff007807 */ /* 0x000fe40002000000 */
[----:B------:R-:W-:Y:S02]  /*27d80*/  ISETP.NE.U32.AND P4, PT, R88, RZ, PT ;  /* 0x000000ff5800720c */ /* 0x000fe40003f85070 */
[----:B------:R-:W-:Y:S02]  /*27d90*/  SEL R88, R0, RZ, P1 ;  /* 0x000000ff00587207 */ /* 0x000fe40000800000 */
[----:B------:R-:W-:Y:S02]  /*27da0*/  SEL R0, RZ, 0x4, P6 ;  /* 0x00000004ff007807 */ /* 0x000fe40003000000 */
[----:B------:R-:W-:-:S02]  /*27db0*/  ISETP.NE.U32.AND P6, PT, R88, RZ, PT ;  /* 0x000000ff5800720c */ /* 0x000fc40003fc5070 */
[----:B------:R-:W-:Y:S01]  /*27dc0*/  SEL R88, R0, RZ, P1 ;  /* 0x000000ff00587207 */ /* 0x000fe20000800000 */
[----:B------:R-:W-:Y:S04]  /*27dd0*/  LDGSTS.E [R242+0x18000], desc[UR18][R20.64], P5 ;  /* 0x1800000014f27fae */ /* 0x000fe8000a921852 */
[----:B-1----:R-:W2:Y:S04]  /*27de0*/  LDL.LU.64 R20, [R1+0xcf8] ;  /* 0x000cf80001147983 */ /* 0x002ea80000300a00 */
[----:B------:R-:W5:Y:S04]  /*27df0*/  LDL.LU R0, [R1+0xcf0] ;  /* 0x000cf00001007983 */ /* 0x000f680000300800 */
[----:B------:R1:W-:Y:S04]  /*27e00*/  STL.64 [R1+0xe8], R228 ;  /* 0x0000e8e401007387 */ /* 0x0003e80000100a00 */
[----:B-1----:R-:W3:Y:S04]  /*27e10*/  LDL.LU.64 R228, [R1+0xce8] ;  /* 0x000ce80001e47983 */ /* 0x002ee80000300a00 */
[----:B------:R1:W-:Y:S04]  /*27e20*/  STL.64 [R1+0xf0], R2 ;  /* 0x0000f00201007387 */ /* 0x0003e80000100a00 */
[----:B-1----:R-:W4:Y:S01]  /*27e30*/  LDL.LU.64 R2, [R1+0xce0] ;  /* 0x000ce00001027983 */ /* 0x002f220000300a00 */
[----:B------:R-:W-:Y:S01]  /*27e40*/  SEL R252, R252, RZ, P1 ;  /* 0x000000fffcfc7207 */ /* 0x000fe20000800000 */
[----:B----4-:R-:W-:-:S05]  /*27e50*/  IMAD.WIDE R2, R251, 0x4, R2 ;  /* 0x00000004fb027825 */ /* 0x010fca00078e0202 */
[----:B------:R1:W-:Y:S04]  /*27e60*/  STL.64 [R1+0x100], R2 ;  /* 0x0001000201007387 */ /* 0x0003e80000100a00 */
[----:B-1----:R-:W4:Y:S01]  /*27e70*/  LDL.LU.64 R2, [R1+0xcd8] ;  /* 0x000cd80001027983 */ /* 0x002f220000300a00 */
[----:B------:R-:W-:-:S03]  /*27e80*/  ISETP.NE.U32.AND P5, PT, R252, RZ, PT ;  /* 0x000000fffc00720c */ /* 0x000fc60003fa5070 */
[----:B------:R1:W-:Y:S01]  /*27e90*/  STL.64 [R1+0x1448], R244 ;  /* 0x001448f401007387 */ /* 0x0003e20000100a00 */
[----:B------:R-:W-:Y:S01]  /*27ea0*/  ULDC UR5, c[0x0][0x230] ;  /* 0x00008c0000057ab9 */ /* 0x000fe20000000800 */
[----:B------:R-:W2:Y:S01]  /*27eb0*/  S2R R252, SR_TID.X ;  /* 0x0000000000fc7919 */ /* 0x000ea20000002100 */
[----:B------:R-:W-:Y:S01]  /*27ec0*/  IMAD.WIDE R18, R89, 0x4, R18 ;  /* 0x0000000459127825 */ /* 0x000fe200078e0212 */
[----:B------:R-:W-:Y:S01]  /*27ed0*/  ULDC UR12, c[0x0][0x230] ;  /* 0x00008c00000c7ab9 */ /* 0x000fe20000000800 */
[----:B-1----:R-:W3:Y:S04]  /*27ee0*/  LDL.64 R244, [R1+0xf0] ;  /* 0x0000f00001f47983 */ /* 0x002ee80000100a00 */
[----:B------:R1:W-:Y:S04]  /*27ef0*/  STL.64 [R1+0x13a8], R246 ;  /* 0x0013a8f601007387 */ /* 0x0003e80000100a00 */
[----:B-1----:R-:W4:Y:S04]  /*27f00*/  LDL.LU.64 R246, [R1+0x918] ;  /* 0x0009180001f67983 */ /* 0x002f280000300a00 */
[----:B------:R1:W-:Y:S04]  /*27f10*/  STL.64 [R1+0x12a8], R248 ;  /* 0x0012a8f801007387 */ /* 0x0003e80000100a00 */
[----:B-1----:R-:W4:Y:S04]  /*27f20*/  LDL.64 R248, [R1+0x100] ;  /* 0x0001000001f87983 */ /* 0x002f280000100a00 */
[----:B------:R1:W-:Y:S04]  /*27f30*/  STL.64 [R1+0x1178], R152 ;  /* 0x0011789801007387 */ /* 0x0003e80000100a00 */
[----:B-1----:R-:W4:Y:S04]  /*27f40*/  LDL.LU.64 R152, [R1+0x920] ;  /* 0x0009200001987983 */ /* 0x002f280000300a00 */
[----:B------:R1:W-:Y:S04]  /*27f50*/  STL.64 [R1+0x1170], R4 ;  /* 0x0011700401007387 */ /* 0x0003e80000100a00 */
[----:B-1----:R-:W3:Y:S01]  /*27f60*/  LDL.64 R4, [R1+0xe8] ;  /* 0x0000e80001047983 */ /* 0x002ee20000100a00 */
[----:B--2---:R-:W-:-:S03]  /*27f70*/  LOP3.LUT R252, R252, 0x7f, RZ, 0xc0, !PT ;  /* 0x0000007ffcfc7812 */ /* 0x004fc600078ec0ff */
[----:B------:R-:W-:Y:S04]  /*27f80*/  STL.64 [R1+0x1168], R154 ;  /* 0x0011689a01007387 */ /* 0x000fe80000100a00 */
        /* <DEDUP_REMOVED lines=9> */
[----:B------:R1:W-:Y:S04]  /*28020*/  STL.64 [R1+0x1118], R172 ;  /* 0x001118ac01007387 */ /* 0x0003e80000100a00 */
        /* <DEDUP_REMOVED lines=29> */
[----:B---3--:R2:W-:Y:S01]  /*28200*/  LDGSTS.E [R242+0x18008], desc[UR18][R4.64], P0 ;  /* 0x1800800004f27fae */ /* 0x0085e20008121852 */
[----:B------:R-:W-:Y:S01]  /*28210*/  ISETP.GE.AND P0, PT, R252, UR4, PT ;  /* 0x00000004fc007c0c */ /* 0x000fe2000bf06270 */
[----:B------:R-:W-:Y:S01]  /*28220*/  UIADD3 UR4, UR5, -0x200, URZ ;  /* 0xfffffe0005047890 */ /* 0x000fe2000fffe03f */
[----:B------:R-:W3:Y:S01]  /*28230*/  LDC R252, c[0x0][0x230] ;  /* 0x00008c00fffc7b82 */ /* 0x000ee20000000800 */
[----:B------:R-:W-:Y:S01]  /*28240*/  LDGSTS.E [R242+0x1a000], desc[UR18][R244.64], P2 ;  /* 0x1a000000f4f27fae */ /* 0x000fe20009121852 */
[----:B------:R-:W-:Y:S01]  /*28250*/  IMAD.WIDE R52, R89, 0x4, R52 ;  /* 0x0000000459347825 */ /* 0x000fe200078e0234 */
[----:B------:R-:W-:-:S02]  /*28260*/  ULDC UR5, c[0x0][0x230] ;  /* 0x00008c0000057ab9 */ /* 0x000fc40000000800 */
[----:B----4-:R4:W-:Y:S04]  /*28270*/  LDGSTS.E [R242+0x1a008], desc[UR18][R248.64], P3 ;  /* 0x1a008000f8f27fae */ /* 0x0109e80009921852 */
[----:B------:R-:W3:Y:S01]  /*28280*/  LDL.LU.64 R244, [R1+0x910] ;  /* 0x0009100001f47983 */ /* 0x000ee20000300a00 */
[----:B------:R-:W-:Y:S01]  /*28290*/  ISETP.NE.U32.AND P2, PT, R88, RZ, PT ;  /* 0x000000ff5800720c */ /* 0x000fe20003f45070 */
[----:B--2---:R-:W-:Y:S01]  /*282a0*/  IMAD.WIDE R4, R251, 0x4, R152 ;  /* 0x00000004fb047825 */ /* 0x004fe200078e0298 */
[----:B------:R-:W-:Y:S01]  /*282b0*/  SEL R88, RZ, 0x4, P0 ;  /* 0x00000004ff587807 */ /* 0x000fe20000000000 */
[----:B----4-:R-:W2:Y:S01]  /*282c0*/  S2R R249, SR_TID.X ;  /* 0x0000000000f97919 */ /* 0x010ea20000002100 */
[----:B------:R-:W-:Y:S02]  /*282d0*/  ISETP.GE.AND P3, PT, R3, UR4, PT ;  /* 0x0000000403007c0c */ /* 0x000fe4000bf66270 */
[----:B------:R4:W-:Y:S01]  /*282e0*/  STL.64 [R1+0x108], R4 ;  /* 0x0001080401007387 */ /* 0x0009e20000100a00 */
[----:B---3--:R-:W-:-:S03]  /*282f0*/  VIADD R252, R252, 0x7f ;  /* 0x0000007ffcfc7836 */ /* 0x008fc60000000000 */
[----:B------:R3:W-:Y:S02]  /*28300*/  STL.64 [R1+0x1180], R2 ;  /* 0x0011800201007387 */ /* 0x0007e40000100a00 */
[----:B------:R-:W-:Y:S02]  /*28310*/  ISETP.GT.AND P0, PT, R252, 0x27f, PT ;  /* 0x0000027ffc00780c */ /* 0x000fe40003f04270 */
[----:B-1----:R-:W3:Y:S01]  /*28320*/  LDL.LU.64 R172, [R1+0x908] ;  /* 0x0009080001ac7983 */ /* 0x002ee20000300a00 */
[----:B------:R-:W-:Y:S02]  /*28330*/  SEL R252, R88, RZ, P1 ;  /* 0x000000ff58fc7207 */ /* 0x000fe40000800000 */
[----:B------:R-:W-:Y:S01]  /*28340*/  SEL R88, RZ, 0x4, P3 ;  /* 0x00000004ff587807 */ /* 0x000fe20001800000 */
[----:B------:R4:W-:Y:S01]  /*28350*/  LDGSTS.E [R242+0x1c000], desc[UR18][R4.64], P4 ;  /* 0x1c00000004f27fae */ /* 0x0009e2000a121852 */
[----:B------:R-:W-:-:S03]  /*28360*/  ISETP.NE.U32.AND P3, PT, R252, RZ, PT ;  /* 0x000000fffc00720c */ /* 0x000fc60003f65070 */
[----:B------:R-:W3:Y:S01]  /*28370*/  LDL.LU.64 R170, [R1+0x900] ;  /* 0x0009000001aa7983 */ /* 0x000ee20000300a00 */
[----:B--2---:R-:W-:-:S04]  /*28380*/  SHF.R.U32.HI R248, RZ, 0x6, R249 ;  /* 0x00000006fff87819 */ /* 0x004fc800000116f9 */
[----:B------:R-:W-:-:S04]  /*28390*/  SGXT.U32 R248, R248, 0x1 ;  /* 0x00000001f8f8781a */ /* 0x000fc80000000000 */
[----:B------:R-:W-:-:S04]  /*283a0*/  LOP3.LUT R248, R248, 0x2, RZ, 0xfc, !PT ;  /* 0x00000002f8f87812 */ /* 0x000fc800078efcff */
[----:B------:R-:W-:Y:S02]  /*283b0*/  ISETP.GE.AND P1, PT, R248, UR4, PT ;  /* 0x00000004f8007c0c */ /* 0x000fe4000bf26270 */
[----:B------:R-:W-:-:S04]  /*283c0*/  SHF.R.U32.HI R248, RZ, 0x6, R249 ;  /* 0x00000006fff87819 */ /* 0x000fc800000116f9 */
[----:B------:R-:W-:-:S04]  /*283d0*/  SGXT.U32 R248, R248, 0x1 ;  /* 0x00000001f8f8781a */ /* 0x000fc80000000000 */
[----:B------:R-:W-:Y:S02]  /*283e0*/  LOP3.LUT R248, R248, 0x20, RZ, 0xfc, !PT ;  /* 0x00000020f8f87812 */ /* 0x000fe400078efcff */
[----:B------:R-:W-:Y:S02]  /*283f0*/  SHF.R.U32.HI R153, RZ, 0x6, R249 ;  /* 0x00000006ff997819 */ /* 0x000fe400000116f9 */
[----:B------:R-:W-:Y:S02]  /*28400*/  ISETP.GE.AND P4, PT, R248, UR4, PT ;  /* 0x00000004f8007c0c */ /* 0x000fe4000bf86270 */
[----:B------:R-:W2:Y:S04]  /*28410*/  LDL.LU.64 R248, [R1+0x4d0] ;  /* 0x0004d00001f87983 */ /* 0x000ea80000300a00 */
[----:B------:R-:W2:Y:S04]  /*28420*/  LDL.LU.64 R168, [R1+0x8f0] ;  /* 0x0008f00001a87983 */ /* 0x000ea80000300a00 */
[----:B------:R-:W2:Y:S01]  /*28430*/  LDL.LU.64 R166, [R1+0x8e8] ;  /* 0x0008e80001a67983 */ /* 0x000ea20000300a00 */
[----:B----4-:R-:W-:-:S03]  /*28440*/  IMAD.WIDE R4, R251, 0x4, R246 ;  /* 0x00000004fb047825 */ /* 0x010fc600078e02f6 */
[----:B------:R-:W4:Y:S04]  /*28450*/  LDL.LU.64 R160, [R1+0x8e0] ;  /* 0x0008e00001a07983 */ /* 0x000f280000300a00 */
[----:B------:R-:W4:Y:S01]  /*28460*/  LDL.LU.64 R246, [R1+0x8d8] ;  /* 0x0008d80001f67983 */ /* 0x000f220000300a00 */
[----:B------:R-:W-:Y:S02]  /*28470*/  SGXT.U32 R153, R153, 0x1 ;  /* 0x000000019999781a */ /* 0x000fe40000000000 */
[----:B------:R-:W-:Y:S01]  /*28480*/  SEL R252, RZ, 0x4, P1 ;  /* 0x00000004fffc7807 */ /* 0x000fe20000800000 */
[----:B------:R-:W4:Y:S01]  /*28490*/  LDL.LU.64 R158, [R1+0x8d0] ;  /* 0x0008d000019e7983 */ /* 0x000f220000300a00 */
[----:B------:R-:W-:Y:S02]  /*284a0*/  LOP3.LUT R153, R153, 0x22, RZ, 0xfc, !PT ;  /* 0x0000002299997812 */ /* 0x000fe400078efcff */
[----:B------:R-:W-:Y:S01]  /*284b0*/  SEL R6, RZ, 0x4, P4 ;  /* 0x00000004ff067807 */ /* 0x000fe20002000000 */
[----:B------:R1:W-:Y:S01]  /*284c0*/  STL.64 [R1+0x120], R4 ;  /* 0x0001200401007387 */ /* 0x0003e20000100a00 */
[----:B------:R-:W-:-:S02]  /*284d0*/  ISETP.GE.AND P1, PT, R153, UR4, PT ;  /* 0x0000000499007c0c */ /* 0x000fc4000bf26270 */
[----:B------:R-:W-:Y:S01]  /*284e0*/  SEL R8, R252, RZ, P0 ;  /* 0x000000fffc087207 */ /* 0x000fe20000000000 */
[----:B------:R-:W4:Y:S01]  /*284f0*/  LDL.LU.64 R152, [R1+0x8c8] ;  /* 0x0008c80001987983 */ /* 0x000f220000300a00 */
[----:B------:R-:W-:-:S03]  /*28500*/  SEL R252, R6, RZ, P0 ;  /* 0x000000ff06fc7207 */ /* 0x000fc60000000000 */
[----:B------:R-:W4:Y:S04]  /*28510*/  LDL.LU.64 R6, [R1+0x8c0] ;  /* 0x0008c00001067983 */ /* 0x000f280000300a00 */
[----:B------:R-:W4:Y:S01]  /*28520*/  LDL.LU.64 R164, [R1+0x508] ;  /* 0x0005080001a47983 */ /* 0x000f220000300a00 */
[----:B------:R-:W-:-:S03]  /*28530*/  SEL R88, R88, RZ, P0 ;  /* 0x000000ff58587207 */ /* 0x000fc60000000000 */
[----:B------:R-:W-:Y:S01]  /*28540*/  LDGSTS.E [R242+0x1c008], desc[UR18][R4.64], P2 ;  /* 0x1c00800004f27fae */ /* 0x000fe20009121852 */
[----:B------:R-:W-:Y:S02]  /*28550*/  ISETP.NE.U32.AND P4, PT, R88, RZ, PT ;  /* 0x000000ff5800720c */ /* 0x000fe40003f85070 */
[----:B------:R-:W-:Y:S02]  /*28560*/  SEL R88, RZ, 0x4, P1 ;  /* 0x00000004ff587807 */ /* 0x000fe40000800000 */
[----:B------:R-:W-:Y:S01]  /*28570*/  ISETP.NE.U32.AND P1, PT, R8, RZ, PT ;  /* 0x000000ff0800720c */ /* 0x000fe20003f25070 */
[----:B---3--:R-:W-:-:S05]  /*28580*/  IMAD.WIDE R2, R251, 0x4, R244 ;  /* 0x00000004fb027825 */ /* 0x008fca00078e02f4 */
[----:B------:R3:W-:Y:S04]  /*28590*/  STL.64 [R1+0x130], R2 ;  /* 0x0001300201007387 */ /* 0x0007e80000100a00 */
[----:B------:R-:W4:Y:S04]  /*285a0*/  LDL.LU.64 R162, [R1+0x8b0] ;  /* 0x0008b00001a27983 */ /* 0x000f280000300a00 */
[----:B------:R-:W4:Y:S04]  /*285b0*/  LDL.LU.64 R244, [R1+0x8a8] ;  /* 0x0008a80001f47983 */ /* 0x000f280000300a00 */
[----:B------:R-:W4:Y:S04]  /*285c0*/  LDL.LU.64 R156, [R1+0x8a0] ;  /* 0x0008a000019c7983 */ /* 0x000f280000300a00 */
[----:B------:R-:W4:Y:S04]  /*285d0*/  LDL.LU.64 R154, [R1+0x898] ;  /* 0x00089800019a7983 */ /* 0x000f280000300a00 */
[----:B------:R3:W-:Y:S04]  /*285e0*/  LDGSTS.E [R242+0x1e000], desc[UR18][R2.64], P5 ;  /* 0x1e00000002f27fae */ /* 0x0007e8000a921852 */
[----:B-1----:R-:W4:Y:S01]  /*285f0*/  LDL.LU.64 R4, [R1+0x890] ;  /* 0x0008900001047983 */ /* 0x002f220000300a00 */
[----:B------:R-:W-:-:S03]  /*28600*/  IMAD.WIDE R8, R89, 0x4, R170 ;  /* 0x0000000459087825 */ /* 0x000fc600078e02aa */
[----:B------:R-:W-:Y:S01]  /*28610*/  STL.64 [R1+0x1188], R250 ;  /* 0x001188fa01007387 */ /* 0x000fe20000100a00 */
[----:B---3--:R-:W-:-:S05]  /*28620*/  IMAD.WIDE R2, R251, 0x4, R172 ;  /* 0x00000004fb027825 */ /* 0x008fca00078e02ac */
[----:B------:R2:W-:Y:S02]  /*28630*/  STL.64 [R1+0x148], R2 ;  /* 0x0001480201007387 */ /* 0x0005e40000100a00 */
[C---:B--2---:R-:W-:Y:S02]  /*28640*/  IMAD.WIDE R2, R89.reuse, 0x4, R248 ;  /* 0x0000000459027825 */ /* 0x044fe400078e02f8 */
[----:B------:R-:W2:Y:S04]  /*28650*/  LDL.LU.64 R248, [R1+0x888] ;  /* 0x0008880001f87983 */ /* 0x000ea80000300a00 */
[----:B------:R1:W-:Y:S04]  /*28660*/  STL.64 [R1+0x150], R8 ;  /* 0x0001500801007387 */ /* 0x0003e80000100a00 */
[----:B------:R3:W-:Y:S04]  /*28670*/  STL.64 [R1+0x4d0], R2 ;  /* 0x0004d00201007387 */ /* 0x0007e80000100a00 */
[----:B------:R-:W2:Y:S01]  /*28680*/  LDL.LU.64 R170, [R1+0x880] ;  /* 0x0008800001aa7983 */ /* 0x000ea20000300a00 */
[----:B-1----:R-:W-:-:S04]  /*28690*/  IMAD.WIDE R8, R89, 0x4, R168 ;  /* 0x0000000459087825 */ /* 0x002fc800078e02a8 */
[C---:B---3--:R-:W-:Y:S01]  /*286a0*/  IMAD.WIDE R2, R89.reuse, 0x4, R166 ;  /* 0x0000000459027825 */ /* 0x048fe200078e02a6 */
[----:B------:R4:W-:Y:S04]  /*286b0*/  STL.64 [R1+0x6c0], R8 ;  /* 0x0006c00801007387 */ /* 0x0009e80000100a00 */
[----:B------:R-:W3:Y:S04]  /*286c0*/  LDL.LU.64 R168, [R1+0x528] ;  /* 0x0005280001a87983 */ /* 0x000ee80000300a00 */
[----:B------:R1:W-:Y:S04]  /*286d0*/  STL.64 [R1+0x758], R2 ;  /* 0x0007580201007387 */ /* 0x0003e80000100a00 */
[----:B------:R-:W3:Y:S01]  /*286e0*/  LDL.LU.64 R166, [R1+0x870] ;  /* 0x0008700001a67983 */ /* 0x000ee20000300a00 */
[----:B----4-:R-:W-:-:S03]  /*286f0*/  IMAD.WIDE R8, R89, 0x4, R246 ;  /* 0x0000000459087825 */ /* 0x010fc600078e02f6 */
[----:B------:R-:W4:Y:S01]  /*28700*/  LDL.LU.64 R246, [R1+0x868] ;  /* 0x0008680001f67983 */ /* 0x000f220000300a00 */
[----:B-1----:R-:W-:-:S05]  /*28710*/  IMAD.WIDE R2, R89, 0x4, R160 ;  /* 0x0000000459027825 */ /* 0x002fca00078e02a0 */
[----:B------:R1:W-:Y:S01]  /*28720*/  STL.64 [R1+0x8b8], R2 ;  /* 0x0008b80201007387 */ /* 0x0003e20000100a00 */
[----:B------:R-:W-:-:S03]  /*28730*/  IMAD.WIDE R186, R89, 0x4, R152 ;  /* 0x0000000459ba7825 */ /* 0x000fc600078e0298 */
[----:B------:R1:W-:Y:S04]  /*28740*/  STL.64 [R1+0x8d8], R8 ;  /* 0x0008d80801007387 */ /* 0x0003e80000100a00 */
[----:B------:R-:W4:Y:S01]  /*28750*/  LDL.LU.64 R160, [R1+0x860] ;  /* 0x0008600001a07983 */ /* 0x000f220000300a00 */
[----:B-1----:R-:W-:-:S04]  /*28760*/  IMAD.WIDE R2, R89, 0x4, R158 ;  /* 0x0000000459027825 */ /* 0x002fc800078e029e */
[C---:B------:R-:W-:Y:S01]  /*28770*/  IMAD.WIDE R8, R89.reuse, 0x4, R6 ;  /* 0x0000000459087825 */ /* 0x040fe200078e0206 */
[----:B------:R1:W-:Y:S03]  /*28780*/  STL.64 [R1+0x8d0], R2 ;  /* 0x0008d00201007387 */ /* 0x0003e60000100a00 */
[C---:B------:R-:W-:Y:S01]  /*28790*/  IMAD.WIDE R6, R89.reuse, 0x4, R164 ;  /* 0x0000000459067825 */ /* 0x040fe200078e02a4 */
[----:B------:R-:W4:Y:S04]  /*287a0*/  LDL.LU.64 R158, [R1+0x858] ;  /* 0x00085800019e7983 */ /* 0x000f280000300a00 */
[----:B------:R-:W4:Y:S04]  /*287b0*/  LDL.LU.64 R152, [R1+0x850] ;  /* 0x0008500001987983 */ /* 0x000f280000300a00 */
[----:B------:R-:W-:Y:S04]  /*287c0*/  STL.64 [R1+0x160], R8 ;  /* 0x0001600801007387 */ /* 0x000fe80000100a00 */
[----:B------:R-:W-:Y:S04]  /*287d0*/  STL.64 [R1+0x900], R186 ;  /* 0x000900ba01007387 */ /* 0x000fe80000100a00 */
[----:B------:R1:W-:Y:S04]  /*287e0*/  STL.64 [R1+0x508], R6 ;  /* 0x0005080601007387 */ /* 0x0003e80000100a00 */
[----:B------:R-:W-:Y:S01]  /*287f0*/  STL.64 [R1+0x1190], R186 ;  /* 0x001190ba01007387 */ /* 0x000fe20000100a00 */
[----:B-1----:R-:W-:-:S04]  /*28800*/  IMAD.WIDE R2, R89, 0x4, R162 ;  /* 0x0000000459027825 */ /* 0x002fc800078e02a2 */
[C---:B------:R-:W-:Y:S01]  /*28810*/  IMAD.WIDE R6, R89.reuse, 0x4, R244 ;  /* 0x0000000459067825 */ /* 0x040fe200078e02f4 */
[----:B------:R1:W-:Y:S04]  /*28820*/  STL.64 [R1+0x6a0], R2 ;  /* 0x0006a00201007387 */ /* 0x0003e80000100a00 */
[----:B------:R-:W4:Y:S04]  /*28830*/  LDL.LU.64 R244, [R1+0x828] ;  /* 0x0008280001f47983 */ /* 0x000f280000300a00 */
[----:B------:R1:W-:Y:S02]  /*28840*/  STL.64 [R1+0x738], R6 ;  /* 0x0007380601007387 */ /* 0x0003e40000100a00 */
[----:B-1----:R-:W-:-:S02]  /*28850*/  IMAD.WIDE R2, R89, 0x4, R156 ;  /* 0x0000000459027825 */ /* 0x002fc400078e029c */
[----:B------:R-:W4:Y:S04]  /*28860*/  LDL.LU.64 R176, [R1+0x820] ;  /* 0x0008200001b07983 */ /* 0x000f280000300a00 */
[----:B------:R-:W4:Y:S04]  /*28870*/  LDL.LU.64 R174, [R1+0x5b0] ;  /* 0x0005b00001ae7983 */ /* 0x000f280000300a00 */
[----:B------:R1:W-:Y:S01]  /*28880*/  STL.64 [R1+0x878], R2 ;  /* 0x0008780201007387 */ /* 0x0003e20000100a00 */
[----:B------:R-:W-:-:S03]  /*28890*/  IMAD.WIDE R8, R89, 0x4, R154 ;  /* 0x0000000459087825 */ /* 0x000fc600078e029a */
[----:B------:R-:W4:Y:S04]  /*288a0*/  LDL.LU.64 R6, [R1+0x810] ;  /* 0x0008100001067983 */ /* 0x000f280000300a00 */
[----:B------:R-:W4:Y:S01]  /*288b0*/  LDL.LU.64 R164, [R1+0x808] ;  /* 0x0008080001a47983 */ /* 0x000f220000300a00 */
[----:B-1----:R-:W-:-:S03]  /*288c0*/  IMAD.WIDE R2, R89, 0x4, R4 ;  /* 0x0000000459027825 */ /* 0x002fc600078e0204 */
[----:B------:R3:W-:Y:S04]  /*288d0*/  STL.64 [R1+0x898], R8 ;  /* 0x0008980801007387 */ /* 0x0007e80000100a00 */
[----:B------:R-:W4:Y:S04]  /*288e0*/  LDL.LU.64 R162, [R1+0x800] ;  /* 0x0008000001a27983 */ /* 0x000f280000300a00 */
[----:B------:R1:W-:Y:S04]  /*288f0*/  STL.64 [R1+0x8c0], R2 ;  /* 0x0008c00201007387 */ /* 0x0003e80000100a00 */
[----:B------:R-:W4:Y:S04]  /*28900*/  LDL.LU.64 R156, [R1+0x7f8] ;  /* 0x0007f800019c7983 */ /* 0x000f280000300a00 */
[----:B------:R-:W4:Y:S01]  /*28910*/  LDL.LU.64 R154, [R1+0x7f0] ;  /* 0x0007f000019a7983 */ /* 0x000f220000300a00 */
[----:B--2---:R-:W-:-:S03]  /*28920*/  IMAD.WIDE R188, R89, 0x4, R248 ;  /* 0x0000000459bc7825 */ /* 0x004fc600078e02f8 */
[----:B------:R-:W2:Y:S04]  /*28930*/  LDL.LU.64 R4, [R1+0x7e8] ;  /* 0x0007e80001047983 */ /* 0x000ea80000300a00 */
[----:B------:R-:W2:Y:S01]  /*28940*/  LDL.LU.64 R248, [R1+0x7e0] ;  /* 0x0007e00001f87983 */ /* 0x000ea20000300a00 */
[----:B------:R-:W-:-:S05]  /*28950*/  IMAD.WIDE R10, R89, 0x4, R170 ;  /* 0x00000004590a7825 */ /* 0x000fca00078e02aa */
[----:B------:R-:W-:Y:S04]  /*28960*/  STL.64 [R1+0x170], R10 ;  /* 0x0001700a01007387 */ /* 0x000fe80000100a00 */
[----:B------:R-:W-:Y:S01]  /*28970*/  STL.64 [R1+0x8f8], R188 ;  /* 0x0008f8bc01007387 */ /* 0x000fe20000100a00 */
[----:B---3--:R-:W-:-:S05]  /*28980*/  IMAD.WIDE R8, R89, 0x4, R168 ;  /* 0x0000000459087825 */ /* 0x008fca00078e02a8 */
[----:B------:R4:W-:Y:S01]  /*28990*/  STL.64 [R1+0x528], R8 ;  /* 0x0005280801007387 */ /* 0x0009e20000100a00 */
[----:B-1----:R-:W-:-:S03]  /*289a0*/  IMAD.WIDE R2, R89, 0x4, R166 ;  /* 0x0000000459027825 */ /* 0x002fc600078e02a6 */
[----:B------:R-:W-:Y:S04]  /*289b0*/  STL.64 [R1+0x1198], R188 ;  /* 0x001198bc01007387 */ /* 0x000fe80000100a00 */
[----:B------:R1:W-:Y:S01]  /*289c0*/  STL.64 [R1+0x698], R2 ;  /* 0x0006980201007387 */ /* 0x0003e20000100a00 */
[----:B----4-:R-:W-:-:S03]  /*289d0*/  IMAD.WIDE R8, R89, 0x4, R246 ;  /* 0x0000000459087825 */ /* 0x010fc600078e02f6 */
[----:B------:R-:W3:Y:S04]  /*289e0*/  LDL.LU.64 R246, [R1+0x5e8] ;  /* 0x0005e80001f67983 */ /* 0x000ee80000300a00 */
[----:B------:R4:W-:Y:S04]  /*289f0*/  STL.64 [R1+0x718], R8 ;  /* 0x0007180801007387 */ /* 0x0009e80000100a00 */
[----:B------:R-:W3:Y:S01]  /*28a00*/  LDL.LU.64 R172, [R1+0x7d0] ;  /* 0x0007d00001ac7983 */ /* 0x000ee20000300a00 */
[----:B-1----:R-:W-:-:S05]  /*28a10*/  IMAD.WIDE R2, R89, 0x4, R160 ;  /* 0x0000000459027825 */ /* 0x002fca00078e02a0 */
[----:B------:R1:W-:Y:S04]  /*28a20*/  STL.64 [R1+0x818], R2 ;  /* 0x0008180201007387 */ /* 0x0003e80000100a00 */
[----:B------:R-:W3:Y:S01]  /*28a30*/  LDL.LU.64 R170, [R1+0x7c8] ;  /* 0x0007c80001aa7983 */ /* 0x000ee20000300a00 */
[----:B----4-:R-:W-:-:S04]  /*28a40*/  IMAD.WIDE R8, R89, 0x4, R158 ;  /* 0x0000000459087825 */ /* 0x010fc800078e029e */
[C---:B-1----:R-:W-:Y:S01]  /*28a50*/  IMAD.WIDE R2, R89.reuse, 0x4, R152 ;  /* 0x0000000459027825 */ /* 0x042fe200078e0298 */
[----:B------:R1:W-:Y:S04]  /*28a60*/  STL.64 [R1+0x858], R8 ;  /* 0x0008580801007387 */ /* 0x0003e80000100a00 */
[----:B------:R-:W4:Y:S04]  /*28a70*/  LDL.LU.64 R168, [R1+0x7c0] ;  /* 0x0007c00001a87983 */ /* 0x000f280000300a00 */
[----:B------:R1:W-:Y:S04]  /*28a80*/  STL.64 [R1+0x8a8], R2 ;  /* 0x0008a80201007387 */ /* 0x0003e80000100a00 */
[----:B------:R-:W4:Y:S04]  /*28a90*/  LDL.LU.64 R166, [R1+0x7b8] ;  /* 0x0007b80001a67983 */ /* 0x000f280000300a00 */
[----:B------:R-:W4:Y:S04]  /*28aa0*/  LDL.LU.64 R160, [R1+0x7b0] ;  /* 0x0007b00001a07983 */ /* 0x000f280000300a00 */
[----:B------:R-:W4:Y:S04]  /*28ab0*/  LDL.LU.64 R158, [R1+0x7a8] ;  /* 0x0007a800019e7983 */ /* 0x000f280000300a00 */
[----:B------:R-:W4:Y:S01]  /*28ac0*/  LDL.LU.64 R152, [R1+0x7a0] ;  /* 0x0007a00001987983 */ /* 0x000f220000300a00 */
[----:B------:R-:W-:-:S03]  /*28ad0*/  IMAD.WIDE R190, R89, 0x4, R244 ;  /* 0x0000000459be7825 */ /* 0x000fc600078e02f4 */
[----:B------:R-:W4:Y:S01]  /*28ae0*/  LDL.LU.64 R244, [R1+0x638] ;  /* 0x0006380001f47983 */ /* 0x000f220000300a00 */
[----:B------:R-:W-:-:S04]  /*28af0*/  IMAD.WIDE R10, R89, 0x4, R176 ;  /* 0x00000004590a7825 */ /* 0x000fc800078e02b0 */
[C---:B-1----:R-:W-:Y:S01]  /*28b00*/  IMAD.WIDE R8, R89.reuse, 0x4, R174 ;  /* 0x0000000459087825 */ /* 0x042fe200078e02ae */
[----:B------:R-:W-:Y:S04]  /*28b10*/  STL.64 [R1+0x178], R10 ;  /* 0x0001780a01007387 */ /* 0x000fe80000100a00 */
[----:B------:R-:W-:Y:S01]  /*28b20*/  STL.64 [R1+0x8f0], R190 ;  /* 0x0008f0be01007387 */ /* 0x000fe20000100a00 */
[----:B------:R-:W-:-:S03]  /*28b30*/  IMAD.WIDE R2, R89, 0x4, R6 ;  /* 0x0000000459027825 */ /* 0x000fc600078e0206 */
[----:B------:R-:W-:Y:S04]  /*28b40*/  STL.64 [R1+0x5b0], R8 ;  /* 0x0005b00801007387 */ /* 0x000fe80000100a00 */
[----:B------:R-:W-:Y:S04]  /*28b50*/  STL.64 [R1+0x11a0], R190 ;  /* 0x0011a0be01007387 */ /* 0x000fe80000100a00 */
[----:B------:R1:W-:Y:S01]  /*28b60*/  STL.64 [R1+0x690], R2 ;  /* 0x0006900201007387 */ /* 0x0003e20000100a00 */
[----:B------:R-:W-:-:S04]  /*28b70*/  IMAD.WIDE R6, R89, 0x4, R162 ;  /* 0x0000000459067825 */ /* 0x000fc800078e02a2 */
[----:B-1----:R-:W-:-:S04]  /*28b80*/  IMAD.WIDE R2, R89, 0x4, R164 ;  /* 0x0000000459027825 */ /* 0x002fc800078e02a4 */
[C---:B------:R-:W-:Y:S01]  /*28b90*/  IMAD.WIDE R8, R89.reuse, 0x4, R156 ;  /* 0x0000000459087825 */ /* 0x040fe200078e029c */
[----:B------:R1:W-:Y:S04]  /*28ba0*/  STL.64 [R1+0x6f0], R2 ;  /* 0x0006f00201007387 */ /* 0x0003e80000100a00 */
[----:B------:R2:W-:Y:S01]  /*28bb0*/  STL.64 [R1+0x7d8], R6 ;  /* 0x0007d80601007387 */ /* 0x0005e20000100a00 */
[----:B-1----:R-:W-:-:S03]  /*28bc0*/  IMAD.WIDE R2, R89, 0x4, R154 ;  /* 0x0000000459027825 */ /* 0x002fc600078e029a */
[----:B--2---:R-:W2:Y:S04]  /*28bd0*/  LDL.LU.64 R6, [R1+0x790] ;  /* 0x0007900001067983 */ /* 0x004ea80000300a00 */
[----:B------:R-:W-:Y:S04]  /*28be0*/  STL.64 [R1+0x810], R8 ;  /* 0x0008100801007387 */ /* 0x000fe80000100a00 */
[----:B------:R1:W-:Y:S04]  /*28bf0*/  STL.64 [R1+0x890], R2 ;  /* 0x0008900201007387 */ /* 0x0003e80000100a00 */
[----:B------:R-:W2:Y:S01]  /*28c00*/  LDL.LU.64 R164, [R1+0x788] ;  /* 0x0007880001a47983 */ /* 0x000ea20000300a00 */
[----:B------:R-:W-:-:S03]  /*28c10*/  IMAD.WIDE R192, R89, 0x4, R4 ;  /* 0x0000000459c07825 */ /* 0x000fc600078e0204 */
[----:B------:R-:W2:Y:S01]  /*28c20*/  LDL.LU.64 R162, [R1+0x780] ;  /* 0x0007800001a27983 */ /* 0x000ea20000300a00 */
[----:B-1----:R-:W-:-:S05]  /*28c30*/  IMAD.WIDE R2, R89, 0x4, R248 ;  /* 0x0000000459027825 */ /* 0x002fca00078e02f8 */
[----:B------:R1:W-:Y:S04]  /*28c40*/  STL.64 [R1+0x180], R2 ;  /* 0x0001800201007387 */ /* 0x0003e80000100a00 */
[----:B------:R-:W2:Y:S04]  /*28c50*/  LDL.LU.64 R156, [R1+0x778] ;  /* 0x00077800019c7983 */ /* 0x000ea80000300a00 */
[----:B------:R-:W2:Y:S01]  /*28c60*/  LDL.LU.64 R154, [R1+0x770] ;  /* 0x00077000019a7983 */ /* 0x000ea20000300a00 */
[----:B---3--:R-:W-:-:S03]  /*28c70*/  IMAD.WIDE R8, R89, 0x4, R246 ;  /* 0x0000000459087825 */ /* 0x008fc600078e02f6 */
[----:B------:R-:W3:Y:S04]  /*28c80*/  LDL.LU.64 R4, [R1+0x768] ;  /* 0x0007680001047983 */ /* 0x000ee80000300a00 */
[----:B------:R-:W3:Y:S04]  /*28c90*/  LDL.LU.64 R248, [R1+0x660] ;  /* 0x0006600001f87983 */ /* 0x000ee80000300a00 */
[----:B------:R-:W3:Y:S01]  /*28ca0*/  LDL.LU.64 R246, [R1+0x658] ;  /* 0x0006580001f67983 */ /* 0x000ee20000300a00 */
[----:B-1----:R-:W-:-:S03]  /*28cb0*/  IMAD.WIDE R2, R89, 0x4, R172 ;  /* 0x0000000459027825 */ /* 0x002fc600078e02ac */
[----:B------:R4:W-:Y:S01]  /*28cc0*/  STL.64 [R1+0x5e8], R8 ;  /* 0x0005e80801007387 */ /* 0x0009e20000100a00 */
[----:B------:R-:W-:-:S03]  /*28cd0*/  IMAD.WIDE R10, R89, 0x4, R170 ;  /* 0x00000004590a7825 */ /* 0x000fc600078e02aa */
[----:B------:R-:W-:Y:S04]  /*28ce0*/  STL.64 [R1+0x8e8], R192 ;  /* 0x0008e8c001007387 */ /* 0x000fe80000100a00 */
[----:B------:R-:W-:Y:S01]  /*28cf0*/  STL.64 [R1+0x11a8], R192 ;  /* 0x0011a8c001007387 */ /* 0x000fe20000100a00 */
[----:B----4-:R-:W-:-:S03]  /*28d00*/  IMAD.WIDE R8, R89, 0x4, R168 ;  /* 0x0000000459087825 */ /* 0x010fc600078e02a8 */
[----:B------:R1:W-:Y:S04]  /*28d10*/  STL.64 [R1+0x680], R2 ;  /* 0x0006800201007387 */ /* 0x0003e80000100a00 */
[----:B------:R-:W-:Y:S04]  /*28d20*/  STL.64 [R1+0x6d0], R10 ;  /* 0x0006d00a01007387 */ /* 0x000fe80000100a00 */
[----:B------:R4:W-:Y:S01]  /*28d30*/  STL.64 [R1+0x798], R8 ;  /* 0x0007980801007387 */ /* 0x0009e20000100a00 */
[----:B-1----:R-:W-:-:S05]  /*28d40*/  IMAD.WIDE R2, R89, 0x4, R166 ;  /* 0x0000000459027825 */ /* 0x002fca00078e02a6 */
[----:B------:R1:W-:Y:S01]  /*28d50*/  STL.64 [R1+0x7f0], R2 ;  /* 0x0007f00201007387 */ /* 0x0003e20000100a00 */
[----:B----4-:R-:W-:-:S03]  /*28d60*/  IMAD.WIDE R8, R89, 0x4, R152 ;  /* 0x0000000459087825 */ /* 0x010fc600078e0298 */
[----:B------:R-:W4:Y:S04]  /*28d70*/  LDL.LU.64 R172, [R1+0x650] ;  /* 0x0006500001ac7983 */ /* 0x000f280000300a00 */
[----:B------:R-:W-:Y:S04]  /*28d80*/  STL.64 [R1+0x190], R8 ;  /* 0x0001900801007387 */ /* 0x000fe80000100a00 */
[----:B------:R-:W4:Y:S01]  /*28d90*/  LDL.LU.64 R170, [R1+0x648] ;  /* 0x0006480001aa7983 */ /* 0x000f220000300a00 */
[----:B------:R-:W-:-:S03]  /*28da0*/  IMAD.WIDE R192, R89, 0x4, R160 ;  /* 0x0000000459c07825 */ /* 0x000fc600078e02a0 */
[----:B------:R-:W4:Y:S01]  /*28db0*/  LDL.LU.64 R168, [R1+0x640] ;  /* 0x0006400001a87983 */ /* 0x000f220000300a00 */
[----:B------:R-:W-:-:S04]  /*28dc0*/  IMAD.WIDE R194, R89, 0x4, R158 ;  /* 0x0000000459c27825 */ /* 0x000fc800078e029e */
[----:B-1----:R-:W-:-:S05]  /*28dd0*/  IMAD.WIDE R2, R89, 0x4, R244 ;  /* 0x0000000459027825 */ /* 0x002fca00078e02f4 */
[----:B------:R2:W-:Y:S04]  /*28de0*/  STL.64 [R1+0x638], R2 ;  /* 0x0006380201007387 */ /* 0x0005e80000100a00 */
[----:B------:R-:W4:Y:S04]  /*28df0*/  LDL.LU.64 R166, [R1+0x630] ;  /* 0x0006300001a67983 */ /* 0x000f280000300a00 */
[----:B------:R-:W4:Y:S04]  /*28e00*/  LDL.LU.64 R160, [R1+0x628] ;  /* 0x0006280001a07983 */ /* 0x000f280000300a00 */
[----:B------:R-:W4:Y:S04]  /*28e10*/  LDL.LU.64 R158, [R1+0x620] ;  /* 0x00062000019e7983 */ /* 0x000f280000300a00 */
[----:B------:R-:W4:Y:S04]  /*28e20*/  LDL.LU.64 R152, [R1+0x618] ;  /* 0x0006180001987983 */ /* 0x000f280000300a00 */
[----:B------:R-:W4:Y:S04]  /*28e30*/  LDL.LU.64 R244, [R1+0x610] ;  /* 0x0006100001f47983 */ /* 0x000f280000300a00 */
[----:B------:R-:W-:Y:S04]  /*28e40*/  STL.64 [R1+0x880], R192 ;  /* 0x000880c001007387 */ /* 0x000fe80000100a00 */
[----:B------:R-:W-:Y:S04]  /*28e50*/  STL.64 [R1+0x11b0], R192 ;  /* 0x0011b0c001007387 */ /* 0x000fe80000100a00 */
[----:B------:R-:W-:Y:S04]  /*28e60*/  STL.64 [R1+0x8e0], R194 ;  /* 0x0008e0c201007387 */ /* 0x000fe80000100a00 */
[----:B------:R-:W-:Y:S01]  /*28e70*/  STL.64 [R1+0x11b8], R194 ;  /* 0x0011b8c201007387 */ /* 0x000fe20000100a00 */
[----:B--2---:R-:W-:-:S05]  /*28e80*/  IMAD.WIDE R2, R89, 0x4, R6 ;  /* 0x0000000459027825 */ /* 0x004fca00078e0206 */
[----:B------:R1:W-:Y:S01]  /*28e90*/  STL.64 [R1+0x668], R2 ;  /* 0x0006680201007387 */ /* 0x0003e20000100a00 */
[----:B------:R-:W-:-:S04]  /*28ea0*/  IMAD.WIDE R8, R89, 0x4, R164 ;  /* 0x0000000459087825 */ /* 0x000fc800078e02a4 */
[C---:B------:R-:W-:Y:S01]  /*28eb0*/  IMAD.WIDE R6, R89.reuse, 0x4, R162 ;  /* 0x0000000459067825 */ /* 0x040fe200078e02a2 */
[----:B------:R-:W-:Y:S04]  /*28ec0*/  STL.64 [R1+0x6b0], R8 ;  /* 0x0006b00801007387 */ /* 0x000fe80000100a00 */
[----:B------:R2:W-:Y:S01]  /*28ed0*/  STL.64 [R1+0x748], R6 ;  /* 0x0007480601007387 */ /* 0x0005e20000100a00 */
[----:B-1----:R-:W-:-:S05]  /*28ee0*/  IMAD.WIDE R2, R89, 0x4, R156 ;  /* 0x0000000459027825 */ /* 0x002fca00078e029c */
[----:B------:R1:W-:Y:S01]  /*28ef0*/  STL.64 [R1+0x7d0], R2 ;  /* 0x0007d00201007387 */ /* 0x0003e20000100a00 */
[----:B---3--:R-:W-:-:S03]  /*28f00*/  IMAD.WIDE R196, R89, 0x4, R4 ;  /* 0x0000000459c47825 */ /* 0x008fc600078e0204 */
[----:B--2---:R-:W2:Y:S01]  /*28f10*/  LDL.LU.64 R6, [R1+0x608] ;  /* 0x0006080001067983 */ /* 0x004ea20000300a00 */
[----:B------:R-:W-:-:S04]  /*28f20*/  IMAD.WIDE R4, R89, 0x4, R248 ;  /* 0x0000000459047825 */ /* 0x000fc800078e02f8 */
[C---:B-1----:R-:W-:Y:S01]  /*28f30*/  IMAD.WIDE R2, R89.reuse, 0x4, R246 ;  /* 0x0000000459027825 */ /* 0x042fe200078e02f6 */
[----:B------:R1:W-:Y:S04]  /*28f40*/  STL.64 [R1+0x198], R4 ;  /* 0x0001980401007387 */ /* 0x0003e80000100a00 */
[----:B------:R-:W3:Y:S04]  /*28f50*/  LDL.LU.64 R164, [R1+0x600] ;  /* 0x0006000001a47983 */ /* 0x000ee80000300a00 */
[----:B------:R-:W3:Y:S04]  /*28f60*/  LDL.LU.64 R162, [R1+0x5f8] ;  /* 0x0005f80001a27983 */ /* 0x000ee80000300a00 */
[----:B------:R4:W-:Y:S04]  /*28f70*/  STL.64 [R1+0x658], R2 ;  /* 0x0006580201007387 */ /* 0x0009e80000100a00 */
[----:B------:R-:W3:Y:S01]  /*28f80*/  LDL.LU.64 R156, [R1+0x5f0] ;  /* 0x0005f000019c7983 */ /* 0x000ee20000300a00 */
[----:B------:R-:W-:-:S03]  /*28f90*/  IMAD.WIDE R190, R89, 0x4, R154 ;  /* 0x0000000459be7825 */ /* 0x000fc600078e029a */
[----:B------:R-:W3:Y:S04]  /*28fa0*/  LDL.LU.64 R154, [R1+0x5e0] ;  /* 0x0005e000019a7983 */ /* 0x000ee80000300a00 */
[----:B-1----:R-:W3:Y:S04]  /*28fb0*/  LDL.LU.64 R4, [R1+0x5d8] ;  /* 0x0005d80001047983 */ /* 0x002ee80000300a00 */
[----:B------:R-:W3:Y:S04]  /*28fc0*/  LDL.LU.64 R248, [R1+0x5d0] ;  /* 0x0005d00001f87983 */ /* 0x000ee80000300a00 */
[----:B------:R-:W3:Y:S01]  /*28fd0*/  LDL.LU.64 R246, [R1+0x5c8] ;  /* 0x0005c80001f67983 */ /* 0x000ee20000300a00 */
[----:B----4-:R-:W-:-:S03]  /*28fe0*/  IMAD.WIDE R2, R89, 0x4, R172 ;  /* 0x0000000459027825 */ /* 0x010fc600078e02ac */
[----:B------:R-:W-:Y:S04]  /*28ff0*/  STL.64 [R1+0x868], R190 ;  /* 0x000868be01007387 */ /* 0x000fe80000100a00 */
[----:B------:R-:W-:Y:S01]  /*29000*/  STL.64 [R1+0x11c0], R190 ;  /* 0x0011c0be01007387 */ /* 0x000fe20000100a00 */
[----:B------:R-:W-:-:S03]  /*29010*/  IMAD.WIDE R10, R89, 0x4, R170 ;  /* 0x00000004590a7825 */ /* 0x000fc600078e02aa */
[----:B------:R-:W-:Y:S01]  /*29020*/  STL.64 [R1+0x8c8], R196 ;  /* 0x0008c8c401007387 */ /* 0x000fe20000100a00 */
[----:B------:R-:W-:-:S03]  /*29030*/  IMAD.WIDE R8, R89, 0x4, R168 ;  /* 0x0000000459087825 */ /* 0x000fc600078e02a8 */
[----:B------:R-:W-:Y:S04]  /*29040*/  STL.64 [R1+0x11c8], R196 ;  /* 0x0011c8c401007387 */ /* 0x000fe80000100a00 */
[----:B------:R1:W-:Y:S04]  /*29050*/  STL.64 [R1+0x650], R2 ;  /* 0x0006500201007387 */ /* 0x0003e80000100a00 */
[----:B------:R-:W-:Y:S04]  /*29060*/  STL.64 [R1+0x648], R10 ;  /* 0x0006480a01007387 */ /* 0x000fe80000100a00 */
[----:B------:R4:W-:Y:S01]  /*29070*/  STL.64 [R1+0x728], R8 ;  /* 0x0007280801007387 */ /* 0x0009e20000100a00 */
[----:B-1----:R-:W-:-:S05]  /*29080*/  IMAD.WIDE R2, R89, 0x4, R166 ;  /* 0x0000000459027825 */ /* 0x002fca00078e02a6 */
[----:B------:R1:W-:Y:S04]  /*29090*/  STL.64 [R1+0x7b0], R2 ;  /* 0x0007b00201007387 */ /* 0x0003e80000100a00 */
[----:B------:R-:W3:Y:S01]  /*290a0*/  LDL.LU.64 R172, [R1+0x5c0] ;  /* 0x0005c00001ac7983 */ /* 0x000ee20000300a00 */
[----:B----4-:R-:W-:-:S04]  /*290b0*/  IMAD.WIDE R8, R89, 0x4, R152 ;  /* 0x0000000459087825 */ /* 0x010fc800078e0298 */
[C---:B-1----:R-:W-:Y:S01]  /*290c0*/  IMAD.WIDE R2, R89.reuse, 0x4, R244 ;  /* 0x0000000459027825 */ /* 0x042fe200078e02f4 */
[----:B------:R-:W-:Y:S04]  /*290d0*/  STL.64 [R1+0x1a0], R8 ;  /* 0x0001a00801007387 */ /* 0x000fe80000100a00 */
[----:B------:R-:W4:Y:S04]  /*290e0*/  LDL.LU.64 R170, [R1+0x5b8] ;  /* 0x0005b80001aa7983 */ /* 0x000f280000300a00 */
[----:B------:R-:W4:Y:S04]  /*290f0*/  LDL.LU.64 R168, [R1+0x5a8] ;  /* 0x0005a80001a87983 */ /* 0x000f280000300a00 */
[----:B------:R2:W-:Y:S01]  /*29100*/  STL.64 [R1+0x610], R2 ;  /* 0x0006100201007387 */ /* 0x0005e20000100a00 */
[----:B------:R-:W-:-:S03]  /*29110*/  IMAD.WIDE R188, R89, 0x4, R160 ;  /* 0x0000000459bc7825 */ /* 0x000fc600078e02a0 */
[----:B------:R-:W4:Y:S01]  /*29120*/  LDL.LU.64 R166, [R1+0x5a0] ;  /* 0x0005a00001a67983 */ /* 0x000f220000300a00 */
[----:B------:R-:W-:-:S03]  /*29130*/  IMAD.WIDE R198, R89, 0x4, R158 ;  /* 0x0000000459c67825 */ /* 0x000fc600078e029e */
        /* <DEDUP_REMOVED lines=10> */
[----:B---3--:R-:W-:-:S04]  /*291e0*/  IMAD.WIDE R8, R89, 0x4, R164 ;  /* 0x0000000459087825 */ /* 0x008fc800078e02a4 */
[C---:B------:R-:W-:Y:S01]  /*291f0*/  IMAD.WIDE R6, R89.reuse, 0x4, R162 ;  /* 0x0000000459067825 */ /* 0x040fe200078e02a2 */
[----:B------:R-:W-:Y:S03]  /*29200*/  STL.64 [R1+0x618], R8 ;  /* 0x0006180801007387 */ /* 0x000fe60000100a00 */
[C---:B-1----:R-:W-:Y:S01]  /*29210*/  IMAD.WIDE R2, R89.reuse, 0x4, R156 ;  /* 0x0000000459027825 */ /* 0x042fe200078e029c */
[----:B------:R1:W-:Y:S03]  /*29220*/  STL.64 [R1+0x700], R6 ;  /* 0x0007000601007387 */ /* 0x0003e60000100a00 */
[C---:B------:R-:W-:Y:S01]  /*29230*/  IMAD.WIDE R186, R89.reuse, 0x4, R154 ;  /* 0x0000000459ba7825 */ /* 0x040fe200078e029a */
[----:B------:R2:W-:Y:S04]  /*29240*/  STL.64 [R1+0x7a0], R2 ;  /* 0x0007a00201007387 */ /* 0x0005e80000100a00 */
[----:B------:R-:W3:Y:S01]  /*29250*/  LDL.LU.64 R154, [R1+0x578] ;  /* 0x00057800019a7983 */ /* 0x000ee20000300a00 */
[----:B------:R-:W-:-:S03]  /*29260*/  IMAD.WIDE R200, R89, 0x4, R4 ;  /* 0x0000000459c87825 */ /* 0x000fc600078e0204 */
[----:B-1----:R-:W3:Y:S01]  /*29270*/  LDL.LU.64 R6, [R1+0x570] ;  /* 0x0005700001067983 */ /* 0x002ee20000300a00 */
[----:B------:R-:W-:-:S04]  /*29280*/  IMAD.WIDE R4, R89, 0x4, R248 ;  /* 0x0000000459047825 */ /* 0x000fc800078e02f8 */
[C---:B--2---:R-:W-:Y:S01]  /*29290*/  IMAD.WIDE R2, R89.reuse, 0x4, R246 ;  /* 0x0000000459027825 */ /* 0x044fe200078e02f6 */
[----:B------:R1:W-:Y:S04]  /*292a0*/  STL.64 [R1+0x1b0], R4 ;  /* 0x0001b00401007387 */ /* 0x0003e80000100a00 */
[----:B------:R-:W2:Y:S04]  /*292b0*/  LDL.LU.64 R164, [R1+0x568] ;  /* 0x0005680001a47983 */ /* 0x000ea80000300a00 */
[----:B------:R1:W-:Y:S04]  /*292c0*/  STL.64 [R1+0x5c8], R2 ;  /* 0x0005c80201007387 */ /* 0x0003e80000100a00 */
[----:B------:R-:W2:Y:S04]  /*292d0*/  LDL.LU.64 R162, [R1+0x560] ;  /* 0x0005600001a27983 */ /* 0x000ea80000300a00 */
[----:B------:R-:W2:Y:S04]  /*292e0*/  LDL.LU.64 R248, [R1+0x558] ;  /* 0x0005580001f87983 */ /* 0x000ea80000300a00 */
[----:B------:R-:W2:Y:S04]  /*292f0*/  LDL.LU.64 R156, [R1+0x550] ;  /* 0x00055000019c7983 */ /* 0x000ea80000300a00 */
[----:B-1----:R-:W2:Y:S04]  /*29300*/  LDL.LU.64 R4, [R1+0x548] ;  /* 0x0005480001047983 */ /* 0x002ea80000300a00 */
[----:B------:R-:W2:Y:S04]  /*29310*/  LDL.LU.64 R246, [R1+0x540] ;  /* 0x0005400001f67983 */ /* 0x000ea80000300a00 */
[----:B------:R-:W-:Y:S04]  /*29320*/  STL.64 [R1+0x820], R186 ;  /* 0x000820ba01007387 */ /* 0x000fe80000100a00 */
[----:B------:R-:W-:Y:S04]  /*29330*/  STL.64 [R1+0x11e0], R186 ;  /* 0x0011e0ba01007387 */ /* 0x000fe80000100a00 */
[----:B------:R-:W-:Y:S04]  /*29340*/  STL.64 [R1+0x8a0], R200 ;  /* 0x0008a0c801007387 */ /* 0x000fe80000100a00 */
[----:B------:R-:W-:Y:S01]  /*29350*/  STL.64 [R1+0x11e8], R200 ;  /* 0x0011e8c801007387 */ /* 0x000fe20000100a00 */
[----:B------:R-:W-:-:S05]  /*29360*/  IMAD.WIDE R2, R89, 0x4, R172 ;  /* 0x0000000459027825 */ /* 0x000fca00078e02ac */
[----:B------:R1:W-:Y:S01]  /*29370*/  STL.64 [R1+0x5c0], R2 ;  /* 0x0005c00201007387 */ /* 0x0003e20000100a00 */
[----:B----4-:R-:W-:-:S04]  /*29380*/  IMAD.WIDE R10, R89, 0x4, R170 ;  /* 0x00000004590a7825 */ /* 0x010fc800078e02aa */
[C---:B------:R-:W-:Y:S01]  /*29390*/  IMAD.WIDE R8, R89.reuse, 0x4, R168 ;  /* 0x0000000459087825 */ /* 0x040fe200078e02a8 */
[----:B------:R4:W-:Y:S03]  /*293a0*/  STL.64 [R1+0x5d8], R10 ;  /* 0x0005d80a01007387 */ /* 0x0009e60000100a00 */
[C---:B-1----:R-:W-:Y:S01]  /*293b0*/  IMAD.WIDE R2, R89.reuse, 0x4, R166 ;  /* 0x0000000459027825 */ /* 0x042fe200078e02a6 */
[----:B------:R-:W-:Y:S04]  /*293c0*/  STL.64 [R1+0x640], R8 ;  /* 0x0006400801007387 */ /* 0x000fe80000100a00 */
[----:B------:R1:W-:Y:S04]  /*293d0*/  STL.64 [R1+0x778], R2 ;  /* 0x0007780201007387 */ /* 0x0003e80000100a00 */
[----:B------:R-:W2:Y:S01]  /*293e0*/  LDL.LU.64 R172, [R1+0x538] ;  /* 0x0005380001ac7983 */ /* 0x000ea20000300a00 */
[----:B----4-:R-:W-:-:S04]  /*293f0*/  IMAD.WIDE R10, R89, 0x4, R152 ;  /* 0x00000004590a7825 */ /* 0x010fc800078e0298 */
[C---:B-1----:R-:W-:Y:S01]  /*29400*/  IMAD.WIDE R2, R89.reuse, 0x4, R244 ;  /* 0x0000000459027825 */ /* 0x042fe200078e02f4 */
[----:B------:R-:W-:Y:S04]  /*29410*/  STL.64 [R1+0x1b8], R10 ;  /* 0x0001b80a01007387 */ /* 0x000fe80000100a00 */
[----:B------:R-:W4:Y:S01]  /*29420*/  LDL.LU.64 R244, [R1+0x530] ;  /* 0x0005300001f47983 */ /* 0x000f220000300a00 */
[----:B------:R-:W-:-:S03]  /*29430*/  IMAD.WIDE R250, R89, 0x4, R160 ;  /* 0x0000000459fa7825 */ /* 0x000fc600078e02a0 */
[----:B------:R-:W4:Y:S01]  /*29440*/  LDL.LU.64 R168, [R1+0x520] ;  /* 0x0005200001a87983 */ /* 0x000f220000300a00 */
[----:B------:R-:W-:-:S03]  /*29450*/  IMAD.WIDE R8, R89, 0x4, R158 ;  /* 0x0000000459087825 */ /* 0x000fc600078e029e */
[----:B------:R3:W-:Y:S04]  /*29460*/  STL.64 [R1+0x580], R2 ;  /* 0x0005800201007387 */ /* 0x0007e80000100a00 */
[----:B------:R-:W4:Y:S04]  /*29470*/  LDL.LU.64 R166, [R1+0x518] ;  /* 0x0005180001a67983 */ /* 0x000f280000300a00 */
[----:B------:R-:W4:Y:S04]  /*29480*/  LDL.LU.64 R152, [R1+0x510] ;  /* 0x0005100001987983 */ /* 0x000f280000300a00 */
[----:B------:R-:W4:Y:S04]  /*29490*/  LDL.LU.64 R160, [R1+0x500] ;  /* 0x0005000001a07983 */ /* 0x000f280000300a00 */
[----:B------:R-:W4:Y:S04]  /*294a0*/  LDL.LU.64 R158, [R1+0x4f8] ;  /* 0x0004f800019e7983 */ /* 0x000f280000300a00 */
[----:B------:R-:W-:Y:S04]  /*294b0*/  STL.64 [R1+0x800], R250 ;  /* 0x000800fa01007387 */ /* 0x000fe80000100a00 */
[----:B------:R-:W-:Y:S01]  /*294c0*/  STL.64 [R1+0x11f0], R250 ;  /* 0x0011f0fa01007387 */ /* 0x000fe20000100a00 */
[----:B---3--:R-:W-:-:S03]  /*294d0*/  IMAD.WIDE R2, R89, 0x4, R154 ;  /* 0x0000000459027825 */ /* 0x008fc600078e029a */
[----:B------:R-:W3:Y:S04]  /*294e0*/  LDL.LU.64 R154, [R1+0x4f0] ;  /* 0x0004f000019a7983 */ /* 0x000ee80000300a00 */
[----:B------:R-:W-:Y:S04]  /*294f0*/  STL.64 [R1+0x888], R8 ;  /* 0x0008880801007387 */ /* 0x000fe80000100a00 */
[----:B------:R1:W-:Y:S04]  /*29500*/  STL.64 [R1+0x578], R2 ;  /* 0x0005780201007387 */ /* 0x0003e80000100a00 */
[----:B------:R2:W-:Y:S01]  /*29510*/  STL.64 [R1+0x11f8], R8 ;  /* 0x0011f80801007387 */ /* 0x0005e20000100a00 */
[----:B-1----:R-:W-:-:S04]  /*29520*/  IMAD.WIDE R2, R89, 0x4, R6 ;  /* 0x0000000459027825 */ /* 0x002fc800078e0206 */
[C---:B--2---:R-:W-:Y:S01]  /*29530*/  IMAD.WIDE R8, R89.reuse, 0x4, R164 ;  /* 0x0000000459087825 */ /* 0x044fe200078e02a4 */
[----:B------:R1:W-:Y:S04]  /*29540*/  STL.64 [R1+0x5d0], R2 ;  /* 0x0005d00201007387 */ /* 0x0003e80000100a00 */
[----:B------:R-:W-:Y:S01]  /*29550*/  STL.64 [R1+0x628], R8 ;  /* 0x0006280801007387 */ /* 0x000fe20000100a00 */
[----:B-1----:R-:W-:-:S03]  /*29560*/  IMAD.WIDE R2, R89, 0x4, R248 ;  /* 0x0000000459027825 */ /* 0x002fc600078e02f8 */
[----:B------:R-:W2:Y:S01]  /*29570*/  LDL.LU.64 R248, [R1+0x4e8] ;  /* 0x0004e80001f87983 */ /* 0x000ea20000300a00 */
[----:B------:R-:W-:-:S05]  /*29580*/  IMAD.WIDE R6, R89, 0x4, R162 ;  /* 0x0000000459067825 */ /* 0x000fca00078e02a2 */
[----:B------:R1:W-:Y:S04]  /*29590*/  STL.64 [R1+0x750], R6 ;  /* 0x0007500601007387 */ /* 0x0003e80000100a00 */
[----:B------:R-:W2:Y:S01]  /*295a0*/  LDL.LU.64 R170, [R1+0x4e0] ;  /* 0x0004e00001aa7983 */ /* 0x000ea20000300a00 */
[----:B-1----:R-:W-:-:S04]  /*295b0*/  IMAD.WIDE R6, R89, 0x4, R4 ;  /* 0x0000000459067825 */ /* 0x002fc800078e0204 */
[C---:B------:R-:W-:Y:S01]  /*295c0*/  IMAD.WIDE R4, R89.reuse, 0x4, R246 ;  /* 0x0000000459047825 */ /* 0x040fe200078e02f6 */
[----:B------:R1:W-:Y:S03]  /*295d0*/  STL.64 [R1+0x1c8], R6 ;  /* 0x0001c80601007387 */ /* 0x0003e60000100a00 */
[C---:B------:R-:W-:Y:S01]  /*295e0*/  IMAD.WIDE R202, R89.reuse, 0x4, R156 ;  /* 0x0000000459ca7825 */ /* 0x040fe200078e029c */
[----:B-1----:R-:W2:Y:S04]  /*295f0*/  LDL.LU.64 R6, [R1+0x4d8] ;  /* 0x0004d80001067983 */ /* 0x002ea80000300a00 */
[----:B------:R1:W-:Y:S04]  /*29600*/  STL.64 [R1+0x540], R4 ;  /* 0x0005400401007387 */ /* 0x0003e80000100a00 */
[----:B-1----:R-:W2:Y:S04]  /*29610*/  LDL.LU.64 R4, [R1+0x4c8] ;  /* 0x0004c80001047983 */ /* 0x002ea80000300a00 */
[----:B------:R-:W2:Y:S04]  /*29620*/  LDL.LU.64 R246, [R1+0x4c0] ;  /* 0x0004c00001f67983 */ /* 0x000ea80000300a00 */
[----:B------:R-:W2:Y:S04]  /*29630*/  LDL.LU.64 R164, [R1+0x4b8] ;  /* 0x0004b80001a47983 */ /* 0x000ea80000300a00 */
[----:B------:R-:W2:Y:S04]  /*29640*/  LDL.LU.64 R162, [R1+0x4b0] ;  /* 0x0004b00001a27983 */ /* 0x000ea80000300a00 */
[----:B------:R-:W2:Y:S04]  /*29650*/  LDL.LU.64 R156, [R1+0x4a8] ;  /* 0x0004a800019c7983 */ /* 0x000ea80000300a00 */
[----:B------:R-:W-:Y:S04]  /*29660*/  STL.64 [R1+0x7e8], R2 ;  /* 0x0007e80201007387 */ /* 0x000fe80000100a00 */
[----:B------:R1:W-:Y:S04]  /*29670*/  STL.64 [R1+0x1200], R2 ;  /* 0x0012000201007387 */ /* 0x0003e80000100a00 */
[----:B------:R-:W-:Y:S04]  /*29680*/  STL.64 [R1+0x870], R202 ;  /* 0x000870ca01007387 */ /* 0x000fe80000100a00 */
[----:B------:R-:W-:Y:S01]  /*29690*/  STL.64 [R1+0x1208], R202 ;  /* 0x001208ca01007387 */ /* 0x000fe20000100a00 */
[----:B-1----:R-:W-:-:S05]  /*296a0*/  IMAD.WIDE R2, R89, 0x4, R172 ;  /* 0x0000000459027825 */ /* 0x002fca00078e02ac */
[----:B------:R4:W-:Y:S02]  /*296b0*/  STL.64 [R1+0x548], R2 ;  /* 0x0005480201007387 */ /* 0x0009e40000100a00 */
[C---:B----4-:R-:W-:Y:S02]  /*296c0*/  IMAD.WIDE R2, R89.reuse, 0x4, R244 ;  /* 0x0000000459027825 */ /* 0x050fe400078e02f4 */
[----:B------:R-:W4:Y:S02]  /*296d0*/  LDL.LU.64 R244, [R1+0x4a0] ;  /* 0x0004a00001f47983 */ /* 0x000f240000300a00 */
[C---:B------:R-:W-:Y:S02]  /*296e0*/  IMAD.WIDE R8, R89.reuse, 0x4, R168 ;  /* 0x0000000459087825 */ /* 0x040fe400078e02a8 */
[----:B------:R1:W-:Y:S04]  /*296f0*/  STL.64 [R1+0x530], R2 ;  /* 0x0005300201007387 */ /* 0x0003e80000100a00 */
[----:B------:R1:W-:Y:S02]  /*29700*/  STL.64 [R1+0x520], R8 ;  /* 0x0005200801007387 */ /* 0x0003e40000100a00 */
[----:B-1----:R-:W-:-:S04]  /*29710*/  IMAD.WIDE R2, R89, 0x4, R166 ;  /* 0x0000000459027825 */ /* 0x002fc800078e02a6 */
[C---:B------:R-:W-:Y:S01]  /*29720*/  IMAD.WIDE R8, R89.reuse, 0x4, R158 ;  /* 0x0000000459087825 */ /* 0x040fe200078e029e */
[----:B------:R3:W-:Y:S03]  /*29730*/  STL.64 [R1+0x730], R2 ;  /* 0x0007300201007387 */ /* 0x0007e60000100a00 */
[C---:B------:R-:W-:Y:S02]  /*29740*/  IMAD.WIDE R204, R89.reuse, 0x4, R160 ;  /* 0x0000000459cc7825 */ /* 0x040fe400078e02a0 */
[----:B------:R-:W4:Y:S02]  /*29750*/  LDL.LU.64 R160, [R1+0x498] ;  /* 0x0004980001a07983 */ /* 0x000f240000300a00 */
[C---:B------:R-:W-:Y:S02]  /*29760*/  IMAD.WIDE R152, R89.reuse, 0x4, R152 ;  /* 0x0000000459987825 */ /* 0x040fe400078e0298 */
[----:B------:R-:W-:Y:S04]  /*29770*/  STL.64 [R1+0x1d0], R8 ;  /* 0x0001d00801007387 */ /* 0x000fe80000100a00 */
[----:B------:R-:W4:Y:S04]  /*29780*/  LDL.LU.64 R172, [R1+0x490] ;  /* 0x0004900001ac7983 */ /* 0x000f280000300a00 */
[----:B------:R-:W4:Y:S01]  /*29790*/  LDL.LU.64 R168, [R1+0x488] ;  /* 0x0004880001a87983 */ /* 0x000f220000300a00 */
[----:B---3--:R-:W-:-:S05]  /*297a0*/  IMAD.WIDE R2, R89, 0x4, R154 ;  /* 0x0000000459027825 */ /* 0x008fca00078e029a */
[----:B------:R2:W-:Y:S04]  /*297b0*/  STL.64 [R1+0x4f0], R2 ;  /* 0x0004f00201007387 */ /* 0x0005e80000100a00 */
[----:B------:R-:W3:Y:S04]  /*297c0*/  LDL.LU.64 R154, [R1+0x480] ;  /* 0x00048000019a7983 */ /* 0x000ee80000300a00 */
[----:B------:R-:W3:Y:S04]  /*297d0*/  LDL.LU.64 R166, [R1+0x478] ;  /* 0x0004780001a67983 */ /* 0x000ee80000300a00 */
[----:B------:R-:W-:Y:S04]  /*297e0*/  STL.64 [R1+0x7c8], R152 ;  /* 0x0007c89801007387 */ /* 0x000fe80000100a00 */
[----:B------:R-:W-:Y:S04]  /*297f0*/  STL.64 [R1+0x1210], R152 ;  /* 0x0012109801007387 */ /* 0x000fe80000100a00 */
[----:B------:R-:W3:Y:S01]  /*29800*/  LDL.LU.64 R158, [R1+0x470] ;  /* 0x00047000019e7983 */ /* 0x000ee20000300a00 */
[----:B--2---:R-:W-:-:S03]  /*29810*/  IMAD.WIDE R2, R89, 0x4, R248 ;  /* 0x0000000459027825 */ /* 0x004fc600078e02f8 */
[----:B------:R-:W2:Y:S04]  /*29820*/  LDL.LU.64 R248, [R1+0x468] ;  /* 0x0004680001f87983 */ /* 0x000ea80000300a00 */
[----:B------:R1:W-:Y:S01]  /*29830*/  STL.64 [R1+0x4f8], R2 ;  /* 0x0004f80201007387 */ /* 0x0003e20000100a00 */
[----:B------:R-:W-:-:S03]  /*29840*/  IMAD.WIDE R8, R89, 0x4, R170 ;  /* 0x0000000459087825 */ /* 0x000fc600078e02aa */
[----:B------:R-:W-:Y:S04]  /*29850*/  STL.64 [R1+0x860], R204 ;  /* 0x000860cc01007387 */ /* 0x000fe80000100a00 */
[----:B------:R-:W-:Y:S04]  /*29860*/  STL.64 [R1+0x1218], R204 ;  /* 0x001218cc01007387 */ /* 0x000fe80000100a00 */
[----:B------:R-:W-:Y:S01]  /*29870*/  STL.64 [R1+0x4e0], R8 ;  /* 0x0004e00801007387 */ /* 0x000fe20000100a00 */
[----:B------:R-:W-:-:S05]  /*29880*/  IMAD.WIDE R6, R89, 0x4, R6 ;  /* 0x0000000459067825 */ /* 0x000fca00078e0206 */
[----:B------:R1:W-:Y:S02]  /*29890*/  STL.64 [R1+0x510], R6 ;  /* 0x0005100601007387 */ /* 0x0003e40000100a00 */
[----:B-1----:R-:W-:-:S04]  /*298a0*/  IMAD.WIDE R2, R89, 0x4, R4 ;  /* 0x0000000459027825 */ /* 0x002fc800078e0204 */
[C---:B------:R-:W-:Y:S02]  /*298b0*/  IMAD.WIDE R4, R89.reuse, 0x4, R246 ;  /* 0x0000000459047825 */ /* 0x040fe400078e02f6 */
[----:B------:R-:W2:Y:S02]  /*298c0*/  LDL.LU.64 R246, [R1+0x460] ;  /* 0x0004600001f67983 */ /* 0x000ea40000300a00 */
[C---:B------:R-:W-:Y:S02]  /*298d0*/  IMAD.WIDE R206, R89.reuse, 0x4, R164 ;  /* 0x0000000459ce7825 */ /* 0x040fe400078e02a4 */
[----:B------:R1:W-:Y:S02]  /*298e0*/  STL.64 [R1+0x710], R2 ;  /* 0x0007100201007387 */ /* 0x0003e40000100a00 */
[C---:B------:R-:W-:Y:S02]  /*298f0*/  IMAD.WIDE R6, R89.reuse, 0x4, R162 ;  /* 0x0000000459067825 */ /* 0x040fe400078e02a2 */
[----:B------:R-:W2:Y:S04]  /*29900*/  LDL.LU.64 R164, [R1+0x458] ;  /* 0x0004580001a47983 */ /* 0x000ea80000300a00 */
[----:B------:R-:W-:Y:S01]  /*29910*/  STL.64 [R1+0x1e0], R6 ;  /* 0x0001e00601007387 */ /* 0x000fe20000100a00 */
[----:B-1----:R-:W-:-:S03]  /*29920*/  IMAD.WIDE R2, R89, 0x4, R156 ;  /* 0x0000000459027825 */ /* 0x002fc600078e029c */
[----:B------:R-:W2:Y:S04]  /*29930*/  LDL.LU.64 R162, [R1+0x450] ;  /* 0x0004500001a27983 */ /* 0x000ea80000300a00 */
[----:B------:R4:W-:Y:S04]  /*29940*/  STL.64 [R1+0x4a8], R2 ;  /* 0x0004a80201007387 */ /* 0x0009e80000100a00 */
[----:B------:R-:W-:Y:S04]  /*29950*/  STL.64 [R1+0x7a8], R4 ;  /* 0x0007a80401007387 */ /* 0x000fe80000100a00 */
[----:B------:R-:W-:Y:S04]  /*29960*/  STL.64 [R1+0x1220], R4 ;  /* 0x0012200401007387 */ /* 0x000fe80000100a00 */
[----:B------:R-:W2:Y:S04]  /*29970*/  LDL.LU.64 R170, [R1+0x448] ;  /* 0x0004480001aa7983 */ /* 0x000ea80000300a00 */
[----:B------:R-:W2:Y:S01]  /*29980*/  LDL.LU.64 R156, [R1+0x440] ;  /* 0x00044000019c7983 */ /* 0x000ea20000300a00 */
[----:B----4-:R-:W-:-:S05]  /*29990*/  IMAD.WIDE R2, R89, 0x4, R244 ;  /* 0x0000000459027825 */ /* 0x010fca00078e02f4 */
[----:B------:R1:W-:Y:S04]  /*299a0*/  STL.64 [R1+0x4a0], R2 ;  /* 0x0004a00201007387 */ /* 0x0003e80000100a00 */
[----:B------:R-:W4:Y:S04]  /*299b0*/  LDL.LU.64 R244, [R1+0x438] ;  /* 0x0004380001f47983 */ /* 0x000f280000300a00 */
[----:B------:R-:W-:Y:S04]  /*299c0*/  STL.64 [R1+0x828], R206 ;  /* 0x000828ce01007387 */ /* 0x000fe80000100a00 */
[----:B------:R-:W-:Y:S04]  /*299d0*/  STL.64 [R1+0x1228], R206 ;  /* 0x001228ce01007387 */ /* 0x000fe80000100a00 */
[----:B------:R-:W4:Y:S01]  /*299e0*/  LDL.LU.64 R6, [R1+0x430] ;  /* 0x0004300001067983 */ /* 0x000f220000300a00 */
[----:B-1----:R-:W-:-:S03]  /*299f0*/  IMAD.WIDE R2, R89, 0x4, R160 ;  /* 0x0000000459027825 */ /* 0x002fc600078e02a0 */
[----:B------:R-:W4:Y:S04]  /*29a00*/  LDL.LU.64 R160, [R1+0x428] ;  /* 0x0004280001a07983 */ /* 0x000f280000300a00 */
[----:B------:R1:W-:Y:S01]  /*29a10*/  STL.64 [R1+0x4b8], R2 ;  /* 0x0004b80201007387 */ /* 0x0003e20000100a00 */
[----:B------:R-:W-:-:S04]  /*29a20*/  IMAD.WIDE R196, R89, 0x4, R172 ;  /* 0x0000000459c47825 */ /* 0x000fc800078e02ac */
[----:B-1----:R-:W-:-:S05]  /*29a30*/  IMAD.WIDE R2, R89, 0x4, R168 ;  /* 0x0000000459027825 */ /* 0x002fca00078e02a8 */
[----:B------:R2:W-:Y:S04]  /*29a40*/  STL.64 [R1+0x518], R2 ;  /* 0x0005180201007387 */ /* 0x0005e80000100a00 */
[----:B------:R-:W-:Y:S04]  /*29a50*/  STL.64 [R1+0x500], R196 ;  /* 0x000500c401007387 */ /* 0x000fe80000100a00 */
[----:B------:R-:W-:Y:S04]  /*29a60*/  STL.64 [R1+0x1300], R196 ;  /* 0x001300c401007387 */ /* 0x000fe80000100a00 */
[----:B------:R-:W4:Y:S01]  /*29a70*/  LDL.LU.64 R168, [R1+0x420] ;  /* 0x0004200001a87983 */ /* 0x000f220000300a00 */
[----:B---3--:R-:W-:-:S04]  /*29a80*/  IMAD.WIDE R208, R89, 0x4, R166 ;  /* 0x0000000459d07825 */ /* 0x008fc800078e02a6 */
[----:B------:R-:W-:-:S05]  /*29a90*/  IMAD.WIDE R4, R89, 0x4, R158 ;  /* 0x0000000459047825 */ /* 0x000fca00078e029e */
[----:B------:R-:W-:Y:S04]  /*29aa0*/  STL.64 [R1+0x1e8], R4 ;  /* 0x0001e80401007387 */ /* 0x000fe80000100a00 */
[----:B------:R-:W3:Y:S04]  /*29ab0*/  LDL.LU.64 R176, [R1+0x418] ;  /* 0x0004180001b07983 */ /* 0x000ee80000300a00 */
[----:B------:R-:W3:Y:S01]  /*29ac0*/  LDL.LU.64 R166, [R1+0x410] ;  /* 0x0004100001a67983 */ /* 0x000ee20000300a00 */
[----:B--2---:R-:W-:-:S05]  /*29ad0*/  IMAD.WIDE R2, R89, 0x4, R248 ;  /* 0x0000000459027825 */ /* 0x004fca00078e02f8 */
[----:B------:R1:W-:Y:S04]  /*29ae0*/  STL.64 [R1+0x468], R2 ;  /* 0x0004680201007387 */ /* 0x0003e80000100a00 */
[----:B------:R-:W2:Y:S01]  /*29af0*/  LDL.LU.64 R248, [R1+0x408] ;  /* 0x0004080001f87983 */ /* 0x000ea20000300a00 */
[----:B------:R-:W-:-:S05]  /*29b00*/  IMAD.WIDE R154, R89, 0x4, R154 ;  /* 0x00000004599a7825 */ /* 0x000fca00078e029a */
[----:B------:R-:W-:Y:S04]  /*29b10*/  STL.64 [R1+0x788], R154 ;  /* 0x0007889a01007387 */ /* 0x000fe80000100a00 */
[----:B------:R-:W-:Y:S04]  /*29b20*/  STL.64 [R1+0x1230], R154 ;  /* 0x0012309a01007387 */ /* 0x000fe80000100a00 */
[----:B------:R-:W2:Y:S01]  /*29b30*/  LDL.LU.64 R158, [R1+0x400] ;  /* 0x00040000019e7983 */ /* 0x000ea20000300a00 */
[----:B-1----:R-:W-:-:S03]  /*29b40*/  IMAD.WIDE R2, R89, 0x4, R246 ;  /* 0x0000000459027825 */ /* 0x002fc600078e02f6 */
[----:B------:R-:W2:Y:S04]  /*29b50*/  LDL.LU.64 R246, [R1+0x3f8] ;  /* 0x0003f80001f67983 */ /* 0x000ea80000300a00 */
[----:B------:R1:W-:Y:S04]  /*29b60*/  STL.64 [R1+0x490], R2 ;  /* 0x0004900201007387 */ /* 0x0003e80000100a00 */
[----:B------:R-:W-:Y:S04]  /*29b70*/  STL.64 [R1+0x808], R208 ;  /* 0x000808d001007387 */ /* 0x000fe80000100a00 */
[----:B------:R-:W-:Y:S01]  /*29b80*/  STL.64 [R1+0x1238], R208 ;  /* 0x001238d001007387 */ /* 0x000fe20000100a00 */
[----:B-1----:R-:W-:-:S03]  /*29b90*/  IMAD.WIDE R2, R89, 0x4, R164 ;  /* 0x0000000459027825 */ /* 0x002fc600078e02a4 */
[----:B------:R-:W2:Y:S01]  /*29ba0*/  LDL.LU.64 R164, [R1+0x3f0] ;  /* 0x0003f00001a47983 */ /* 0x000ea20000300a00 */
[----:B------:R-:W-:-:S03]  /*29bb0*/  IMAD.WIDE R194, R89, 0x4, R162 ;  /* 0x0000000459c27825 */ /* 0x000fc600078e02a2 */
[----:B------:R1:W-:Y:S04]  /*29bc0*/  STL.64 [R1+0x498], R2 ;  /* 0x0004980201007387 */ /* 0x0003e80000100a00 */
[----:B------:R-:W2:Y:S01]  /*29bd0*/  LDL.LU.64 R162, [R1+0x3e8] ;  /* 0x0003e80001a27983 */ /* 0x000ea20000300a00 */
[----:B-1----:R-:W-:-:S05]  /*29be0*/  IMAD.WIDE R2, R89, 0x4, R170 ;  /* 0x0000000459027825 */ /* 0x002fca00078e02aa */
[----:B------:R1:W-:Y:S01]  /*29bf0*/  STL.64 [R1+0x630], R2 ;  /* 0x0006300201007387 */ /* 0x0003e20000100a00 */
[----:B------:R-:W-:-:S04]  /*29c00*/  IMAD.WIDE R156, R89, 0x4, R156 ;  /* 0x00000004599c7825 */ /* 0x000fc800078e029c */
[C---:B----4-:R-:W-:Y:S02]  /*29c10*/  IMAD.WIDE R210, R89.reuse, 0x4, R244 ;  /* 0x0000000459d27825 */ /* 0x050fe400078e02f4 */
[----:B------:R-:W4:Y:S04]  /*29c20*/  LDL.LU.64 R244, [R1+0x3e0] ;  /* 0x0003e00001f47983 */ /* 0x000f280000300a00 */
[----:B------:R-:W-:Y:S04]  /*29c30*/  STL.64 [R1+0x4d8], R194 ;  /* 0x0004d8c201007387 */ /* 0x000fe80000100a00 */
[----:B------:R-:W-:Y:S01]  /*29c40*/  STL.64 [R1+0x1308], R194 ;  /* 0x001308c201007387 */ /* 0x000fe20000100a00 */
[----:B------:R-:W-:-:S03]  /*29c50*/  IMAD.WIDE R4, R89, 0x4, R6 ;  /* 0x0000000459047825 */ /* 0x000fc600078e0206 */
[----:B------:R-:W4:Y:S01]  /*29c60*/  LDL.LU.64 R174, [R1+0x3d8] ;  /* 0x0003d80001ae7983 */ /* 0x000f220000300a00 */
[----:B-1----:R-:W-:-:S03]  /*29c70*/  IMAD.WIDE R2, R89, 0x4, R160 ;  /* 0x0000000459027825 */ /* 0x002fc600078e02a0 */
[----:B------:R-:W-:Y:S04]  /*29c80*/  STL.64 [R1+0x1f0], R4 ;  /* 0x0001f00401007387 */ /* 0x000fe80000100a00 */
[----:B------:R-:W4:Y:S04]  /*29c90*/  LDL.LU.64 R172, [R1+0x3d0] ;  /* 0x0003d00001ac7983 */ /* 0x000f280000300a00 */
[----:B------:R1:W-:Y:S04]  /*29ca0*/  STL.64 [R1+0x428], R2 ;  /* 0x0004280201007387 */ /* 0x0003e80000100a00 */
[----:B------:R-:W4:Y:S04]  /*29cb0*/  LDL.LU.64 R170, [R1+0x3c8] ;  /* 0x0003c80001aa7983 */ /* 0x000f280000300a00 */
[----:B------:R-:W4:Y:S04]  /*29cc0*/  LDL.LU.64 R160, [R1+0x3c0] ;  /* 0x0003c00001a07983 */ /* 0x000f280000300a00 */
[----:B------:R-:W4:Y:S04]  /*29cd0*/  LDL.LU.64 R6, [R1+0x3b8] ;  /* 0x0003b80001067983 */ /* 0x000f280000300a00 */
[----:B------:R-:W-:Y:S04]  /*29ce0*/  STL.64 [R1+0x770], R156 ;  /* 0x0007709c01007387 */ /* 0x000fe80000100a00 */
[----:B------:R-:W-:Y:S01]  /*29cf0*/  STL.64 [R1+0x1240], R156 ;  /* 0x0012409c01007387 */ /* 0x000fe20000100a00 */
[----:B-1----:R-:W-:-:S03]  /*29d00*/  IMAD.WIDE R2, R89, 0x4, R168 ;  /* 0x0000000459027825 */ /* 0x002fc600078e02a8 */
[----:B------:R-:W4:Y:S04]  /*29d10*/  LDL.LU.64 R168, [R1+0x3b0] ;  /* 0x0003b00001a87983 */ /* 0x000f280000300a00 */
[----:B------:R-:W-:Y:S04]  /*29d20*/  STL.64 [R1+0x7f8], R210 ;  /* 0x0007f8d201007387 */ /* 0x000fe80000100a00 */
[----:B------:R2:W-:Y:S04]  /*29d30*/  STL.64 [R1+0x430], R2 ;  /* 0x0004300201007387 */ /* 0x0005e80000100a00 */
[----:B------:R-:W-:Y:S01]  /*29d40*/  STL.64 [R1+0x1248], R210 ;  /* 0x001248d201007387 */ /* 0x000fe20000100a00 */
[----:B---3--:R-:W-:-:S05]  /*29d50*/  IMAD.WIDE R4, R89, 0x4, R176 ;  /* 0x0000000459047825 */ /* 0x008fca00078e02b0 */
[----:B------:R1:W-:Y:S01]  /*29d60*/  STL.64 [R1+0x418], R4 ;  /* 0x0004180401007387 */ /* 0x0003e20000100a00 */
[----:B--2---:R-:W-:-:S03]  /*29d70*/  IMAD.WIDE R2, R89, 0x4, R248 ;  /* 0x0000000459027825 */ /* 0x004fc600078e02f8 */
[----:B------:R-:W2:Y:S01]  /*29d80*/  LDL.LU.64 R248, [R1+0x3a8] ;  /* 0x0003a80001f87983 */ /* 0x000ea20000300a00 */
[----:B------:R-:W-:-:S03]  /*29d90*/  IMAD.WIDE R192, R89, 0x4, R166 ;  /* 0x0000000459c07825 */ /* 0x000fc600078e02a6 */
[----:B------:R3:W-:Y:S01]  /*29da0*/  STL.64 [R1+0x5f8], R2 ;  /* 0x0005f80201007387 */ /* 0x0007e20000100a00 */
[----:B------:R-:W-:-:S04]  /*29db0*/  IMAD.WIDE R158, R89, 0x4, R158 ;  /* 0x00000004599e7825 */ /* 0x000fc800078e029e */
[C---:B------:R-:W-:Y:S02]  /*29dc0*/  IMAD.WIDE R212, R89.reuse, 0x4, R246 ;  /* 0x0000000459d47825 */ /* 0x040fe400078e02f6 */
[----:B------:R-:W2:Y:S04]  /*29dd0*/  LDL.LU.64 R246, [R1+0x3a0] ;  /* 0x0003a00001f67983 */ /* 0x000ea80000300a00 */
[----:B------:R-:W-:Y:S04]  /*29de0*/  STL.64 [R1+0x410], R192 ;  /* 0x000410c001007387 */ /* 0x000fe80000100a00 */
[----:B------:R-:W-:Y:S04]  /*29df0*/  STL.64 [R1+0x1310], R192 ;  /* 0x001310c001007387 */ /* 0x000fe80000100a00 */
[----:B------:R-:W2:Y:S01]  /*29e00*/  LDL.LU.64 R166, [R1+0x398] ;  /* 0x0003980001a67983 */ /* 0x000ea20000300a00 */
[----:B-1----:R-:W-:-:S05]  /*29e10*/  IMAD.WIDE R4, R89, 0x4, R164 ;  /* 0x0000000459047825 */ /* 0x002fca00078e02a4 */
[----:B------:R-:W-:Y:S01]  /*29e20*/  STL.64 [R1+0x1f8], R4 ;  /* 0x0001f80401007387 */ /* 0x000fe20000100a00 */
[----:B---3--:R-:W-:-:S03]  /*29e30*/  IMAD.WIDE R2, R89, 0x4, R162 ;  /* 0x0000000459027825 */ /* 0x008fc600078e02a2 */
[----:B------:R-:W3:Y:S04]  /*29e40*/  LDL.LU.64 R164, [R1+0x390] ;  /* 0x0003900001a47983 */ /* 0x000ee80000300a00 */
[----:B------:R-:W-:Y:S04]  /*29e50*/  STL.64 [R1+0x740], R158 ;  /* 0x0007409e01007387 */ /* 0x000fe80000100a00 */
[----:B------:R4:W-:Y:S04]  /*29e60*/  STL.64 [R1+0x3f0], R2 ;  /* 0x0003f00201007387 */ /* 0x0009e80000100a00 */
[----:B------:R-:W-:Y:S04]  /*29e70*/  STL.64 [R1+0x1250], R158 ;  /* 0x0012509e01007387 */ /* 0x000fe80000100a00 */
[----:B------:R-:W3:Y:S04]  /*29e80*/  LDL.LU.64 R176, [R1+0x388] ;  /* 0x0003880001b07983 */ /* 0x000ee80000300a00 */
[----:B------:R-:W3:Y:S01]  /*29e90*/  LDL.LU.64 R162, [R1+0x380] ;  /* 0x0003800001a27983 */ /* 0x000ee20000300a00 */
[----:B----4-:R-:W-:-:S05]  /*29ea0*/  IMAD.WIDE R2, R89, 0x4, R244 ;  /* 0x0000000459027825 */ /* 0x010fca00078e02f4 */
[----:B------:R1:W-:Y:S04]  /*29eb0*/  STL.64 [R1+0x3e0], R2 ;  /* 0x0003e00201007387 */ /* 0x0003e80000100a00 */
[----:B------:R-:W4:Y:S04]  /*29ec0*/  LDL.LU.64 R244, [R1+0x378] ;  /* 0x0003780001f47983 */ /* 0x000f280000300a00 */
[----:B------:R-:W-:Y:S01]  /*29ed0*/  STL.64 [R1+0x7e0], R212 ;  /* 0x0007e0d401007387 */ /* 0x000fe20000100a00 */
[----:B-1----:R-:W-:-:S03]  /*29ee0*/  IMAD.WIDE R2, R89, 0x4, R174 ;  /* 0x0000000459027825 */ /* 0x002fc600078e02ae */
[----:B------:R-:W-:Y:S01]  /*29ef0*/  STL.64 [R1+0x1258], R212 ;  /* 0x001258d401007387 */ /* 0x000fe20000100a00 */
[----:B------:R-:W-:-:S03]  /*29f00*/  IMAD.WIDE R190, R89, 0x4, R172 ;  /* 0x0000000459be7825 */ /* 0x000fc600078e02ac */
[----:B------:R1:W-:Y:S04]  /*29f10*/  STL.64 [R1+0x3d8], R2 ;  /* 0x0003d80201007387 */ /* 0x0003e80000100a00 */
[----:B------:R-:W4:Y:S01]  /*29f20*/  LDL.LU.64 R172, [R1+0x370] ;  /* 0x0003700001ac7983 */ /* 0x000f220000300a00 */
[----:B------:R-:W-:-:S04]  /*29f30*/  IMAD.WIDE R210, R89, 0x4, R170 ;  /* 0x0000000459d27825 */ /* 0x000fc800078e02aa */
[C---:B------:R-:W-:Y:S02]  /*29f40*/  IMAD.WIDE R214, R89.reuse, 0x4, R6 ;  /* 0x0000000459d67825 */ /* 0x040fe400078e0206 */
[----:B------:R-:W4:Y:S04]  /*29f50*/  LDL.LU.64 R6, [R1+0x368] ;  /* 0x0003680001067983 */ /* 0x000f280000300a00 */
[----:B------:R-:W-:Y:S01]  /*29f60*/  STL.64 [R1+0x4c8], R190 ;  /* 0x0004c8be01007387 */ /* 0x000fe20000100a00 */
[----:B------:R-:W-:-:S03]  /*29f70*/  IMAD.WIDE R160, R89, 0x4, R160 ;  /* 0x0000000459a07825 */ /* 0x000fc600078e02a0 */
[----:B------:R-:W-:Y:S01]  /*29f80*/  STL.64 [R1+0x1318], R190 ;  /* 0x001318be01007387 */ /* 0x000fe20000100a00 */
[----:B-1----:R-:W-:-:S03]  /*29f90*/  IMAD.WIDE R2, R89, 0x4, R168 ;  /* 0x0000000459027825 */ /* 0x002fc600078e02a8 */
[----:B------:R-:W4:Y:S04]  /*29fa0*/  LDL.LU.64 R168, [R1+0x360] ;  /* 0x0003600001a87983 */ /* 0x000f280000300a00 */
[----:B------:R-:W-:Y:S04]  /*29fb0*/  STL.64 [R1+0x5f0], R210 ;  /* 0x0005f0d201007387 */ /* 0x000fe80000100a00 */
[----:B------:R2:W-:Y:S04]  /*29fc0*/  STL.64 [R1+0x210], R2 ;  /* 0x0002100201007387 */ /* 0x0005e80000100a00 */
[----:B------:R-:W-:Y:S04]  /*29fd0*/  STL.64 [R1+0x1260], R210 ;  /* 0x001260d201007387 */ /* 0x000fe80000100a00 */
[----:B------:R-:W-:Y:S04]  /*29fe0*/  STL.64 [R1+0x720], R160 ;  /* 0x000720a001007387 */ /* 0x000fe80000100a00 */
[----:B------:R-:W-:Y:S01]  /*29ff0*/  STL.64 [R1+0x1268], R160 ;  /* 0x001268a001007387 */ /* 0x000fe20000100a00 */
[----:B--2---:R-:W-:-:S05]  /*2a000*/  IMAD.WIDE R2, R89, 0x4, R248 ;  /* 0x0000000459027825 */ /* 0x004fca00078e02f8 */
[----:B------:R1:W-:Y:S04]  /*2a010*/  STL.64 [R1+0x3a8], R2 ;  /* 0x0003a80201007387 */ /* 0x0003e80000100a00 */
[----:B------:R-:W2:Y:S04]  /*2a020*/  LDL.LU.64 R248, [R1+0x358] ;  /* 0x0003580001f87983 */ /* 0x000ea80000300a00 */
[----:B------:R-:W-:Y:S04]  /*2a030*/  STL.64 [R1+0x7c0], R214 ;  /* 0x0007c0d601007387 */ /* 0x000fe80000100a00 */
[----:B------:R-:W-:Y:S01]  /*2a040*/  STL.64 [R1+0x1270], R214 ;  /* 0x001270d601007387 */ /* 0x000fe20000100a00 */
[----:B------:R-:W-:-:S04]  /*2a050*/  IMAD.WIDE R246, R89, 0x4, R246 ;  /* 0x0000000459f67825 */ /* 0x000fc800078e02f6 */
[C---:B-1----:R-:W-:Y:S02]  /*2a060*/  IMAD.WIDE R2, R89.reuse, 0x4, R166 ;  /* 0x0000000459027825 */ /* 0x042fe400078e02a6 */
[----:B------:R-:W2:Y:S04]  /*2a070*/  LDL.LU.64 R166, [R1+0x350] ;  /* 0x0003500001a67983 */ /* 0x000ea80000300a00 */
[----:B------:R-:W-:Y:S04]  /*2a080*/  STL.64 [R1+0x3a0], R246 ;  /* 0x0003a0f601007387 */ /* 0x000fe80000100a00 */
[----:B------:R1:W-:Y:S01]  /*2a090*/  STL.64 [R1+0x398], R2 ;  /* 0x0003980201007387 */ /* 0x0003e20000100a00 */
[----:B---3--:R-:W-:-:S03]  /*2a0a0*/  IMAD.WIDE R210, R89, 0x4, R164 ;  /* 0x0000000459d27825 */ /* 0x008fc600078e02a4 */
[----:B------:R3:W-:Y:S04]  /*2a0b0*/  STL.64 [R1+0x13b0], R246 ;  /* 0x0013b0f601007387 */ /* 0x0007e80000100a00 */
[----:B------:R-:W2:Y:S04]  /*2a0c0*/  LDL.LU.64 R174, [R1+0x348] ;  /* 0x0003480001ae7983 */ /* 0x000ea80000300a00 */
[----:B------:R-:W2:Y:S04]  /*2a0d0*/  LDL.LU.64 R164, [R1+0x340] ;  /* 0x0003400001a47983 */ /* 0x000ea80000300a00 */
[----:B------:R-:W2:Y:S01]  /*2a0e0*/  LDL.LU.64 R170, [R1+0x338] ;  /* 0x0003380001aa7983 */ /* 0x000ea20000300a00 */
[----:B------:R-:W-:-:S04]  /*2a0f0*/  IMAD.WIDE R156, R89, 0x4, R176 ;  /* 0x00000004599c7825 */ /* 0x000fc800078e02b0 */
[----:B------:R-:W-:-:S04]  /*2a100*/  IMAD.WIDE R162, R89, 0x4, R162 ;  /* 0x0000000459a27825 */ /* 0x000fc800078e02a2 */
[C---:B----4-:R-:W-:Y:S02]  /*2a110*/  IMAD.WIDE R216, R89.reuse, 0x4, R244 ;  /* 0x0000000459d87825 */ /* 0x050fe400078e02f4 */
[----:B------:R-:W4:Y:S04]  /*2a120*/  LDL.LU.64 R244, [R1+0x330] ;  /* 0x0003300001f47983 */ /* 0x000f280000300a00 */
[----:B------:R-:W-:Y:S04]  /*2a130*/  STL.64 [R1+0x4c0], R210 ;  /* 0x0004c0d201007387 */ /* 0x000fe80000100a00 */
[----:B------:R-:W-:Y:S01]  /*2a140*/  STL.64 [R1+0x1320], R210 ;  /* 0x001320d201007387 */ /* 0x000fe20000100a00 */
[----:B-1----:R-:W-:-:S03]  /*2a150*/  IMAD.WIDE R2, R89, 0x4, R172 ;  /* 0x0000000459027825 */ /* 0x002fc600078e02ac */
[----:B------:R-:W4:Y:S04]  /*2a160*/  LDL.LU.64 R172, [R1+0x328] ;  /* 0x0003280001ac7983 */ /* 0x000f280000300a00 */
[----:B------:R-:W-:Y:S04]  /*2a170*/  STL.64 [R1+0x5e0], R156 ;  /* 0x0005e09c01007387 */ /* 0x000fe80000100a00 */
[----:B------:R2:W-:Y:S01]  /*2a180*/  STL.64 [R1+0x220], R2 ;  /* 0x0002200201007387 */ /* 0x0005e20000100a00 */
[----:B---3--:R-:W-:-:S03]  /*2a190*/  IMAD.WIDE R246, R89, 0x4, R6 ;  /* 0x0000000459f67825 */ /* 0x008fc600078e0206 */
[----:B------:R-:W-:Y:S04]  /*2a1a0*/  STL.64 [R1+0x1278], R156 ;  /* 0x0012789c01007387 */ /* 0x000fe80000100a00 */
[----:B------:R-:W-:Y:S04]  /*2a1b0*/  STL.64 [R1+0x6f8], R162 ;  /* 0x0006f8a201007387 */ /* 0x000fe80000100a00 */
[----:B------:R-:W-:Y:S04]  /*2a1c0*/  STL.64 [R1+0x1280], R162 ;  /* 0x001280a201007387 */ /* 0x000fe80000100a00 */
[----:B------:R-:W3:Y:S01]  /*2a1d0*/  LDL.LU.64 R6, [R1+0x320] ;  /* 0x0003200001067983 */ /* 0x000ee20000300a00 */
[----:B------:R-:W-:-:S03]  /*2a1e0*/  IMAD.WIDE R214, R89, 0x4, R168 ;  /* 0x0000000459d67825 */ /* 0x000fc600078e02a8 */
[----:B------:R-:W3:Y:S04]  /*2a1f0*/  LDL.LU.64 R168, [R1+0x318] ;  /* 0x0003180001a87983 */ /* 0x000ee80000300a00 */
[----:B------:R-:W-:Y:S04]  /*2a200*/  STL.64 [R1+0x370], R246 ;  /* 0x000370f601007387 */ /* 0x000fe80000100a00 */
[----:B------:R-:W-:Y:S04]  /*2a210*/  STL.64 [R1+0x1450], R246 ;  /* 0x001450f601007387 */ /* 0x000fe80000100a00 */
[----:B------:R-:W-:Y:S04]  /*2a220*/  STL.64 [R1+0x7b8], R216 ;  /* 0x0007b8d801007387 */ /* 0x000fe80000100a00 */
[----:B------:R-:W-:Y:S01]  /*2a230*/  STL.64 [R1+0x1288], R216 ;  /* 0x001288d801007387 */ /* 0x000fe20000100a00 */
[----:B--2---:R-:W-:-:S03]  /*2a240*/  IMAD.WIDE R2, R89, 0x4, R248 ;  /* 0x0000000459027825 */ /* 0x004fc600078e02f8 */
[----:B------:R-:W2:Y:S04]  /*2a250*/  LDL.LU.64 R248, [R1+0x310] ;  /* 0x0003100001f87983 */ /* 0x000ea80000300a00 */
[----:B------:R-:W-:Y:S04]  /*2a260*/  STL.64 [R1+0x378], R214 ;  /* 0x000378d601007387 */ /* 0x000fe80000100a00 */
[----:B------:R1:W-:Y:S04]  /*2a270*/  STL.64 [R1+0x388], R2 ;  /* 0x0003880201007387 */ /* 0x0003e80000100a00 */
[----:B------:R-:W-:Y:S04]  /*2a280*/  STL.64 [R1+0x13b8], R214 ;  /* 0x0013b8d601007387 */ /* 0x000fe80000100a00 */
[----:B------:R-:W2:Y:S01]  /*2a290*/  LDL.LU.64 R182, [R1+0x308] ;  /* 0x0003080001b67983 */ /* 0x000ea20000300a00 */
[----:B------:R-:W-:-:S03]  /*2a2a0*/  IMAD.WIDE R160, R89, 0x4, R166 ;  /* 0x0000000459a07825 */ /* 0x000fc600078e02a6 */
[----:B------:R-:W2:Y:S04]  /*2a2b0*/  LDL.LU.64 R166, [R1+0x300] ;  /* 0x0003000001a67983 */ /* 0x000ea80000300a00 */
[----:B------:R-:W2:Y:S04]  /*2a2c0*/  LDL.LU.64 R180, [R1+0x2f8] ;  /* 0x0002f80001b47983 */ /* 0x000ea80000300a00 */
[----:B------:R-:W2:Y:S04]  /*2a2d0*/  LDL.LU.64 R178, [R1+0x2f0] ;  /* 0x0002f00001b27983 */ /* 0x000ea80000300a00 */
[----:B------:R-:W-:Y:S01]  /*2a2e0*/  STL.64 [R1+0x4b0], R160 ;  /* 0x0004b0a001007387 */ /* 0x000fe20000100a00 */
[----:B------:R-:W-:-:S03]  /*2a2f0*/  IMAD.WIDE R208, R89, 0x4, R174 ;  /* 0x0000000459d07825 */ /* 0x000fc600078e02ae */
[----:B------:R-:W-:Y:S01]  /*2a300*/  STL.64 [R1+0x1328], R160 ;  /* 0x001328a001007387 */ /* 0x000fe20000100a00 */
[----:B------:R-:W-:-:S03]  /*2a310*/  IMAD.WIDE R218, R89, 0x4, R170 ;  /* 0x0000000459da7825 */ /* 0x000fc600078e02aa */
[----:B------:R-:W2:Y:S04]  /*2a320*/  LDL.LU.64 R170, [R1+0x2e8] ;  /* 0x0002e80001aa7983 */ /* 0x000ea80000300a00 */
[----:B------:R-:W-:Y:S01]  /*2a330*/  STL.64 [R1+0x550], R208 ;  /* 0x000550d001007387 */ /* 0x000fe20000100a00 */
[----:B------:R-:W-:-:S03]  /*2a340*/  IMAD.WIDE R164, R89, 0x4, R164 ;  /* 0x0000000459a47825 */ /* 0x000fc600078e02a4 */
[----:B------:R-:W-:Y:S04]  /*2a350*/  STL.64 [R1+0x1290], R208 ;  /* 0x001290d001007387 */ /* 0x000fe80000100a00 */
[----:B------:R-:W2:Y:S04]  /*2a360*/  LDL.LU.64 R176, [R1+0x2e0] ;  /* 0x0002e00001b07983 */ /* 0x000ea80000300a00 */
[----:B------:R-:W2:Y:S01]  /*2a370*/  LDL.LU.64 R174, [R1+0x2b8] ;  /* 0x0002b80001ae7983 */ /* 0x000ea20000300a00 */
[----:B----4-:R-:W-:-:S04]  /*2a380*/  IMAD.WIDE R244, R89, 0x4, R244 ;  /* 0x0000000459f47825 */ /* 0x010fc800078e02f4 */
[----:B-1----:R-:W-:-:S05]  /*2a390*/  IMAD.WIDE R2, R89, 0x4, R172 ;  /* 0x0000000459027825 */ /* 0x002fca00078e02ac */
[----:B------:R1:W-:Y:S04]  /*2a3a0*/  STL.64 [R1+0x328], R2 ;  /* 0x0003280201007387 */ /* 0x0003e80000100a00 */
[----:B------:R-:W-:Y:S04]  /*2a3b0*/  STL.64 [R1+0x228], R244 ;  /* 0x000228f401007387 */ /* 0x000fe80000100a00 */
[----:B------:R-:W-:Y:S04]  /*2a3c0*/  STL.64 [R1+0x1458], R244 ;  /* 0x001458f401007387 */ /* 0x000fe80000100a00 */
[----:B------:R-:W-:Y:S04]  /*2a3d0*/  STL.64 [R1+0x6e8], R164 ;  /* 0x0006e8a401007387 */ /* 0x000fe80000100a00 */
[----:B------:R-:W-:Y:S01]  /*2a3e0*/  STL.64 [R1+0x1298], R164 ;  /* 0x001298a401007387 */ /* 0x000fe20000100a00 */
[----:B---3--:R-:W-:-:S03]  /*2a3f0*/  IMAD.WIDE R196, R89, 0x4, R6 ;  /* 0x0000000459c47825 */ /* 0x008fc600078e0206 */
[----:B------:R-:W3:Y:S01]  /*2a400*/  LDL.LU.64 R172, [R1+0x2b0] ;  /* 0x0002b00001ac7983 */ /* 0x000ee20000300a00 */
[----:B-1----:R-:W-:-:S03]  /*2a410*/  IMAD.WIDE R2, R89, 0x4, R168 ;  /* 0x0000000459027825 */ /* 0x002fc600078e02a8 */
[----:B------:R-:W4:Y:S04]  /*2a420*/  LDL.LU.64 R6, [R1+0x2a8] ;  /* 0x0002a80001067983 */ /* 0x000f280000300a00 */
[----:B------:R-:W-:Y:S04]  /*2a430*/  STL.64 [R1+0x790], R218 ;  /* 0x000790da01007387 */ /* 0x000fe80000100a00 */
[----:B------:R-:W-:Y:S04]  /*2a440*/  STL.64 [R1+0x12a0], R218 ;  /* 0x0012a0da01007387 */ /* 0x000fe80000100a00 */
[----:B------:R-:W4:Y:S04]  /*2a450*/  LDL.LU.64 R168, [R1+0x2a0] ;  /* 0x0002a00001a87983 */ /* 0x000f280000300a00 */
[----:B------:R-:W-:Y:S04]  /*2a460*/  STL.64 [R1+0x320], R196 ;  /* 0x000320c401007387 */ /* 0x000fe80000100a00 */
[----:B------:R1:W-:Y:S04]  /*2a470*/  STL.64 [R1+0x380], R2 ;  /* 0x0003800201007387 */ /* 0x0003e80000100a00 */
[----:B------:R-:W-:Y:S01]  /*2a480*/  STL.64 [R1+0x13c0], R196 ;  /* 0x0013c0c401007387 */ /* 0x000fe20000100a00 */
[----:B--2---:R-:W-:-:S03]  /*2a490*/  IMAD.WIDE R158, R89, 0x4, R248 ;  /* 0x00000004599e7825 */ /* 0x004fc600078e02f8 */
[----:B------:R-:W2:Y:S01]  /*2a4a0*/  LDL.LU.64 R248, [R1+0x298] ;  /* 0x0002980001f87983 */ /* 0x000ea20000300a00 */
[----:B------:R-:W-:-:S03]  /*2a4b0*/  IMAD.WIDE R154, R89, 0x4, R182 ;  /* 0x00000004599a7825 */ /* 0x000fc600078e02b6 */
[----:B------:R-:W2:Y:S01]  /*2a4c0*/  LDL.LU.64 R182, [R1+0x270] ;  /* 0x0002700001b67983 */ /* 0x000ea20000300a00 */
[----:B------:R-:W-:-:S04]  /*2a4d0*/  IMAD.WIDE R166, R89, 0x4, R166 ;  /* 0x0000000459a67825 */ /* 0x000fc800078e02a6 */
[C---:B------:R-:W-:Y:S02]  /*2a4e0*/  IMAD.WIDE R226, R89.reuse, 0x4, R180 ;  /* 0x0000000459e27825 */ /* 0x040fe400078e02b4 */
[----:B------:R-:W2:Y:S02]  /*2a4f0*/  LDL.LU.64 R180, [R1+0x258] ;  /* 0x0002580001b47983 */ /* 0x000ea40000300a00 */
[C---:B------:R-:W-:Y:S02]  /*2a500*/  IMAD.WIDE R214, R89.reuse, 0x4, R178 ;  /* 0x0000000459d67825 */ /* 0x040fe400078e02b2 */
[----:B------:R-:W-:Y:S04]  /*2a510*/  STL.64 [R1+0x438], R158 ;  /* 0x0004389e01007387 */ /* 0x000fe80000100a00 */
[----:B------:R-:W-:Y:S04]  /*2a520*/  STL.64 [R1+0x1330], R158 ;  /* 0x0013309e01007387 */ /* 0x000fe80000100a00 */
[----:B------:R-:W-:Y:S04]  /*2a530*/  STL.64 [R1+0x558], R154 ;  /* 0x0005589a01007387 */ /* 0x000fe80000100a00 */
[----:B------:R-:W-:Y:S01]  /*2a540*/  STL.64 [R1+0x12b0], R154 ;  /* 0x0012b09a01007387 */ /* 0x000fe20000100a00 */
[----:B-1----:R-:W-:-:S03]  /*2a550*/  IMAD.WIDE R2, R89, 0x4, R170 ;  /* 0x0000000459027825 */ /* 0x002fc600078e02aa */
[----:B------:R-:W2:Y:S04]  /*2a560*/  LDL.LU.64 R170, [R1+0x238] ;  /* 0x0002380001aa7983 */ /* 0x000ea80000300a00 */
[----:B------:R-:W-:Y:S04]  /*2a570*/  STL.64 [R1+0x230], R214 ;  /* 0x000230d601007387 */ /* 0x000fe80000100a00 */
[----:B------:R1:W-:Y:S01]  /*2a580*/  STL.64 [R1+0x2c0], R2 ;  /* 0x0002c00201007387 */ /* 0x0003e20000100a00 */
[----:B------:R-:W-:-:S03]  /*2a590*/  IMAD.WIDE R194, R89, 0x4, R176 ;  /* 0x0000000459c27825 */ /* 0x000fc600078e02b0 */
[----:B------:R-:W-:Y:S04]  /*2a5a0*/  STL.64 [R1+0x6d8], R166 ;  /* 0x0006d8a601007387 */ /* 0x000fe80000100a00 */
[----:B------:R-:W-:Y:S04]  /*2a5b0*/  STL.64 [R1+0x12b8], R166 ;  /* 0x0012b8a601007387 */ /* 0x000fe80000100a00 */
[----:B------:R-:W-:Y:S01]  /*2a5c0*/  STL.64 [R1+0x780], R226 ;  /* 0x000780e201007387 */ /* 0x000fe20000100a00 */
[----:B-1----:R-:W-:-:S03]  /*2a5d0*/  IMAD.WIDE R2, R89, 0x4, R174 ;  /* 0x0000000459027825 */ /* 0x002fc600078e02ae */
[----:B------:R-:W-:Y:S04]  /*2a5e0*/  STL.64 [R1+0x12c0], R226 ;  /* 0x0012c0e201007387 */ /* 0x000fe80000100a00 */
[----:B------:R-:W2:Y:S04]  /*2a5f0*/  LDL.LU.64 R178, [R1+0x218] ;  /* 0x0002180001b27983 */ /* 0x000ea80000300a00 */
[----:B------:R-:W-:Y:S04]  /*2a600*/  STL.64 [R1+0x300], R194 ;  /* 0x000300c201007387 */ /* 0x000fe80000100a00 */
[----:B------:R1:W-:Y:S04]  /*2a610*/  STL.64 [R1+0x330], R2 ;  /* 0x0003300201007387 */ /* 0x0003e80000100a00 */
[----:B------:R-:W-:Y:S04]  /*2a620*/  STL.64 [R1+0x13c8], R194 ;  /* 0x0013c8c201007387 */ /* 0x000fe80000100a00 */
[----:B------:R-:W2:Y:S04]  /*2a630*/  LDL.LU.64 R176, [R1+0x200] ;  /* 0x0002000001b07983 */ /* 0x000ea80000300a00 */
[----:B------:R-:W2:Y:S01]  /*2a640*/  LDL.LU.64 R234, [R1+0x1d8] ;  /* 0x0001d80001ea7983 */ /* 0x000ea20000300a00 */
[----:B---3--:R-:W-:-:S04]  /*2a650*/  IMAD.WIDE R156, R89, 0x4, R172 ;  /* 0x00000004599c7825 */ /* 0x008fc800078e02ac */
[C---:B----4-:R-:W-:Y:S02]  /*2a660*/  IMAD.WIDE R206, R89.reuse, 0x4, R6 ;  /* 0x0000000459ce7825 */ /* 0x050fe400078e0206 */
[----:B------:R-:W3:Y:S04]  /*2a670*/  LDL.LU.64 R6, [R1+0x1c0] ;  /* 0x0001c00001067983 */ /* 0x000ee80000300a00 */
[----:B------:R-:W4:Y:S04]  /*2a680*/  LDL.LU.64 R174, [R1+0x1a8] ;  /* 0x0001a80001ae7983 */ /* 0x000f280000300a00 */
[----:B------:R-:W3:Y:S01]  /*2a690*/  LDL.LU.64 R172, [R1+0x188] ;  /* 0x0001880001ac7983 */ /* 0x000ee20000300a00 */
[----:B--2---:R-:W-:-:S03]  /*2a6a0*/  IMAD.WIDE R230, R89, 0x4, R248 ;  /* 0x0000000459e67825 */ /* 0x004fc600078e02f8 */
[----:B------:R-:W2:Y:S01]  /*2a6b0*/  LDL.LU.64 R248, [R1+0x168] ;  /* 0x0001680001f87983 */ /* 0x000ea20000300a00 */
[----:B------:R-:W-:-:S03]  /*2a6c0*/  IMAD.WIDE R168, R89, 0x4, R168 ;  /* 0x0000000459a87825 */ /* 0x000fc600078e02a8 */
[----:B------:R-:W-:Y:S04]  /*2a6d0*/  STL.64 [R1+0x440], R156 ;  /* 0x0004409c01007387 */ /* 0x000fe80000100a00 */
[----:B------:R-:W-:Y:S04]  /*2a6e0*/  STL.64 [R1+0x1338], R156 ;  /* 0x0013389c01007387 */ /* 0x000fe80000100a00 */
[----:B------:R-:W-:Y:S01]  /*2a6f0*/  STL.64 [R1+0x568], R206 ;  /* 0x000568ce01007387 */ /* 0x000fe20000100a00 */
[----:B------:R-:W-:-:S03]  /*2a700*/  IMAD.WIDE R208, R89, 0x4, R182 ;  /* 0x0000000459d07825 */ /* 0x000fc600078e02b6 */
[----:B------:R-:W-:Y:S04]  /*2a710*/  STL.64 [R1+0x12c8], R206 ;  /* 0x0012c8ce01007387 */ /* 0x000fe80000100a00 */
[----:B------:R-:W2:Y:S04]  /*2a720*/  LDL.LU.64 R10, [R1+0xa8] ;  /* 0x0000a800010a7983 */ /* 0x000ea80000300a00 */
[----:B------:R-:W-:Y:S01]  /*2a730*/  STL.64 [R1+0x208], R208 ;  /* 0x000208d001007387 */ /* 0x000fe20000100a00 */
[----:B-1----:R-:W-:-:S05]  /*2a740*/  IMAD.WIDE R2, R89, 0x4, R180 ;  /* 0x0000000459027825 */ /* 0x002fca00078e02b4 */
[----:B------:R1:W-:Y:S04]  /*2a750*/  STL.64 [R1+0x298], R2 ;  /* 0x0002980201007387 */ /* 0x0003e80000100a00 */
[----:B------:R-:W-:Y:S04]  /*2a760*/  STL.64 [R1+0x6c8], R168 ;  /* 0x0006c8a801007387 */ /* 0x000fe80000100a00 */
[----:B------:R-:W-:Y:S04]  /*2a770*/  STL.64 [R1+0x12d0], R168 ;  /* 0x0012d0a801007387 */ /* 0x000fe80000100a00 */
[----:B------:R-:W2:Y:S01]  /*2a780*/  LDL.LU.64 R238, [R1+0x98] ;  /* 0x0000980001ee7983 */ /* 0x000ea20000300a00 */
[----:B------:R-:W-:-:S03]  /*2a790*/  IMAD.WIDE R192, R89, 0x4, R170 ;  /* 0x0000000459c07825 */ /* 0x000fc600078e02aa */
[----:B------:R-:W2:Y:S04]  /*2a7a0*/  LDL.LU.64 R184, [R1+0x88] ;  /* 0x0000880001b87983 */ /* 0x000ea80000300a00 */
[----:B------:R-:W2:Y:S04]  /*2a7b0*/  LDL.LU.64 R182, [R1+0x78] ;  /* 0x0000780001b67983 */ /* 0x000ea80000300a00 */
[----:B------:R-:W2:Y:S04]  /*2a7c0*/  LDL.LU.64 R170, [R1+0x68] ;  /* 0x0000680001aa7983 */ /* 0x000ea80000300a00 */
[----:B------:R-:W2:Y:S04]  /*2a7d0*/  LDL.LU.64 R180, [R1+0x58] ;  /* 0x0000580001b47983 */ /* 0x000ea80000300a00 */
[----:B------:R-:W-:Y:S04]  /*2a7e0*/  STL.64 [R1+0x768], R230 ;  /* 0x000768e601007387 */ /* 0x000fe80000100a00 */
[----:B------:R-:W-:Y:S01]  /*2a7f0*/  STL.64 [R1+0x12d8], R230 ;  /* 0x0012d8e601007387 */ /* 0x000fe20000100a00 */
[----:B-1----:R-:W-:-:S03]  /*2a800*/  IMAD.WIDE R2, R89, 0x4, R178 ;  /* 0x0000000459027825 */ /* 0x002fc600078e02b2 */
[----:B------:R-:W2:Y:S04]  /*2a810*/  LDL.LU.64 R178, [R1+0x48] ;  /* 0x0000480001b27983 */ /* 0x000ea80000300a00 */
[----:B------:R-:W-:Y:S04]  /*2a820*/  STL.64 [R1+0x2f8], R192 ;  /* 0x0002f8c001007387 */ /* 0x000fe80000100a00 */
[----:B------:R1:W-:Y:S04]  /*2a830*/  STL.64 [R1+0x338], R2 ;  /* 0x0003380201007387 */ /* 0x0003e80000100a00 */
[----:B------:R2:W-:Y:S01]  /*2a840*/  STL.64 [R1+0x13d0], R192 ;  /* 0x0013d0c001007387 */ /* 0x0005e20000100a00 */
[----:B-1----:R-:W-:-:S03]  /*2a850*/  IMAD.WIDE R2, R89, 0x4, R176 ;  /* 0x0000000459027825 */ /* 0x002fc600078e02b0 */
[----:B------:R-:W2:Y:S01]  /*2a860*/  LDL.LU.64 R176, [R1+0x38] ;  /* 0x0000380001b07983 */ /* 0x000ea20000300a00 */
[----:B------:R-:W-:-:S03]  /*2a870*/  IMAD.WIDE R4, R89, 0x4, R234 ;  /* 0x0000000459047825 */ /* 0x000fc600078e02ea */
[----:B------:R1:W-:Y:S01]  /*2a880*/  STL.64 [R1+0x448], R2 ;  /* 0x0004480201007387 */ /* 0x0003e20000100a00 */
[----:B----4-:R-:W-:-:S03]  /*2a890*/  IMAD.WIDE R234, R89, 0x4, R174 ;  /* 0x0000000459ea7825 */ /* 0x010fc600078e02ae */
[----:B------:R-:W4:Y:S01]  /*2a8a0*/  LDL.LU.64 R174, [R1+0x28] ;  /* 0x0000280001ae7983 */ /* 0x000f220000300a00 */
[----:B---3--:R-:W-:-:S03]  /*2a8b0*/  IMAD.WIDE R196, R89, 0x4, R172 ;  /* 0x0000000459c47825 */ /* 0x008fc600078e02ac */
[----:B------:R-:W3:Y:S04]  /*2a8c0*/  LDL.LU.64 R172, [R1+0x18] ;  /* 0x0000180001ac7983 */ /* 0x000ee80000300a00 */
[----:B------:R-:W-:Y:S04]  /*2a8d0*/  STL.64 [R1+0x5b8], R4 ;  /* 0x0005b80401007387 */ /* 0x000fe80000100a00 */
[----:B------:R-:W-:Y:S01]  /*2a8e0*/  STL.64 [R1+0x12e0], R4 ;  /* 0x0012e00401007387 */ /* 0x000fe20000100a00 */
[----:B--2---:R-:W-:-:S03]  /*2a8f0*/  IMAD.WIDE R216, R89, 0x4, R248 ;  /* 0x0000000459d87825 */ /* 0x004fc600078e02f8 */
[----:B------:R-:W2:Y:S01]  /*2a900*/  LDL.LU.64 R248, [R1+0x8] ;  /* 0x0000080001f87983 */ /* 0x000ea20000300a00 */
[----:B------:R-:W-:-:S03]  /*2a910*/  IMAD.WIDE R6, R89, 0x4, R6 ;  /* 0x0000000459067825 */ /* 0x000fc600078e0206 */
[----:B------:R-:W-:Y:S04]  /*2a920*/  STL.64 [R1+0x1c0], R196 ;  /* 0x0001c0c401007387 */ /* 0x000fe80000100a00 */
[----:B------:R-:W-:Y:S04]  /*2a930*/  STL.64 [R1+0x6a8], R6 ;  /* 0x0006a80601007387 */ /* 0x000fe80000100a00 */
[----:B------:R-:W-:Y:S04]  /*2a940*/  STL.64 [R1+0x12e8], R6 ;  /* 0x0012e80601007387 */ /* 0x000fe80000100a00 */
[----:B------:R-:W-:Y:S01]  /*2a950*/  STL.64 [R1+0x288], R216 ;  /* 0x000288d801007387 */ /* 0x000fe20000100a00 */
[----:B------:R-:W-:-:S03]  /*2a960*/  IMAD.WIDE R190, R89, 0x4, R10 ;  /* 0x0000000459be7825 */ /* 0x000fc600078e020a */
[----:B------:R-:W-:Y:S04]  /*2a970*/  STL.64 [R1+0x1430], R216 ;  /* 0x001430d801007387 */ /* 0x000fe80000100a00 */
[----:B------:R-:W-:Y:S04]  /*2a980*/  STL.64 [R1+0x760], R234 ;  /* 0x000760ea01007387 */ /* 0x000fe80000100a00 */
[----:B------:R1:W-:Y:S04]  /*2a990*/  STL.64 [R1+0x12f0], R234 ;  /* 0x0012f0ea01007387 */ /* 0x0003e80000100a00 */
[----:B------:R-:W-:Y:S04]  /*2a9a0*/  STL.64 [R1+0x2f0], R190 ;  /* 0x0002f0be01007387 */ /* 0x000fe80000100a00 */
[----:B------:R-:W-:Y:S01]  /*2a9b0*/  STL.64 [R1+0x13d8], R190 ;  /* 0x0013d8be01007387 */ /* 0x000fe20000100a00 */
[----:B------:R-:W-:-:S04]  /*2a9c0*/  IMAD.WIDE R152, R89, 0x4, R240 ;  /* 0x0000000459987825 */ /* 0x000fc800078e02f0 */
[----:B------:R-:W-:-:S04]  /*2a9d0*/  IMAD.WIDE R192, R89, 0x4, R228 ;  /* 0x0000000459c07825 */ /* 0x000fc800078e02e4 */
[----:B------:R-:W-:-:S04]  /*2a9e0*/  IMAD.WIDE R10, R89, 0x4, R232 ;  /* 0x00000004590a7825 */ /* 0x000fc800078e02e8 */
[----:B-1----:R-:W-:-:S04]  /*2a9f0*/  IMAD.WIDE R2, R89, 0x4, R238 ;  /* 0x0000000459027825 */ /* 0x002fc800078e02ee */
[C---:B------:R-:W-:Y:S01]  /*2aa00*/  IMAD.WIDE R234, R89.reuse, 0x4, R184 ;  /* 0x0000000459ea7825 */ /* 0x040fe200078e02b8 */
[----:B------:R1:W-:Y:S03]  /*2aa10*/  STL.64 [R1+0x340], R2 ;  /* 0x0003400201007387 */ /* 0x0003e60000100a00 */
[C---:B------:R-:W-:Y:S01]  /*2aa20*/  IMAD.WIDE R204, R89.reuse, 0x4, R182 ;  /* 0x0000000459cc7825 */ /* 0x040fe200078e02b6 */
[----:B------:R-:W-:Y:S03]  /*2aa30*/  STL.64 [R1+0x458], R234 ;  /* 0x000458ea01007387 */ /* 0x000fe60000100a00 */
[C---:B------:R-:W-:Y:S01]  /*2aa40*/  IMAD.WIDE R170, R89.reuse, 0x4, R170 ;  /* 0x0000000459aa7825 */ /* 0x040fe200078e02aa */
[----:B------:R-:W-:Y:S03]  /*2aa50*/  STL.64 [R1+0x12f8], R234 ;  /* 0x0012f8ea01007387 */ /* 0x000fe60000100a00 */
[C---:B------:R-:W-:Y:S01]  /*2aa60*/  IMAD.WIDE R238, R89.reuse, 0x4, R180 ;  /* 0x0000000459ee7825 */ /* 0x040fe200078e02b4 */
[----:B------:R-:W-:Y:S04]  /*2aa70*/  STL.64 [R1+0x5a8], R204 ;  /* 0x0005a8cc01007387 */ /* 0x000fe80000100a00 */
[----:B------:R-:W-:Y:S01]  /*2aa80*/  STL.64 [R1+0x1340], R204 ;  /* 0x001340cc01007387 */ /* 0x000fe20000100a00 */
[----:B------:R-:W-:-:S05]  /*2aa90*/  IMAD.WIDE R194, R89, 0x4, R178 ;  /* 0x0000000459c27825 */ /* 0x000fca00078e02b2 */
[----:B------:R-:W-:Y:S04]  /*2aaa0*/  STL.64 [R1+0x188], R194 ;  /* 0x000188c201007387 */ /* 0x000fe80000100a00 */
[----:B------:R-:W-:Y:S01]  /*2aab0*/  STL.64 [R1+0x688], R170 ;  /* 0x000688aa01007387 */ /* 0x000fe20000100a00 */
[----:B-1----:R-:W-:-:S05]  /*2aac0*/  IMAD.WIDE R2, R89, 0x4, R176 ;  /* 0x0000000459027825 */ /* 0x002fca00078e02b0 */
[----:B------:R-:W-:Y:S04]  /*2aad0*/  STL.64 [R1+0x268], R2 ;  /* 0x0002680201007387 */ /* 0x000fe80000100a00 */
[----:B------:R-:W-:Y:S04]  /*2aae0*/  STL.64 [R1+0x1348], R170 ;  /* 0x001348aa01007387 */ /* 0x000fe80000100a00 */
[----:B------:R-:W-:Y:S04]  /*2aaf0*/  STL.64 [R1+0x708], R238 ;  /* 0x000708ee01007387 */ /* 0x000fe80000100a00 */
[----:B------:R1:W-:Y:S01]  /*2ab00*/  STL.64 [R1+0x1350], R238 ;  /* 0x001350ee01007387 */ /* 0x0003e20000100a00 */
[----:B------:R-:W-:-:S04]  /*2ab10*/  IMAD.WIDE R162, R89, 0x4, R222 ;  /* 0x0000000459a27825 */ /* 0x000fc800078e02de */
[----:B------:R-:W-:-:S04]  /*2ab20*/  IMAD.WIDE R4, R89, 0x4, R12 ;  /* 0x0000000459047825 */ /* 0x000fc800078e020c */
[----:B------:R-:W-:-:S04]  /*2ab30*/  IMAD.WIDE R202, R89, 0x4, R14 ;  /* 0x0000000459ca7825 */ /* 0x000fc800078e020e */
[----:B-1----:R-:W-:-:S04]  /*2ab40*/  IMAD.WIDE R238, R89, 0x4, R26 ;  /* 0x0000000459ee7825 */ /* 0x002fc800078e021a */
[----:B------:R-:W-:-:S04]  /*2ab50*/  IMAD.WIDE R230, R89, 0x4, R28 ;  /* 0x0000000459e67825 */ /* 0x000fc800078e021c */
[----:B----4-:R-:W-:-:S04]  /*2ab60*/  IMAD.WIDE R164, R89, 0x4, R174 ;  /* 0x0000000459a47825 */ /* 0x010fc800078e02ae */
[C---:B---3--:R-:W-:Y:S01]  /*2ab70*/  IMAD.WIDE R2, R89.reuse, 0x4, R172 ;  /* 0x0000000459027825 */ /* 0x048fe200078e02ac */
[----:B------:R-:W-:Y:S04]  /*2ab80*/  STL.64 [R1+0x2e8], R164 ;  /* 0x0002e8a401007387 */ /* 0x000fe80000100a00 */
[----:B------:R-:W-:Y:S01]  /*2ab90*/  STL.64 [R1+0x13e0], R164 ;  /* 0x0013e0a401007387 */ /* 0x000fe20000100a00 */
[----:B------:R-:W-:-:S03]  /*2aba0*/  IMAD.WIDE R172, R89, 0x4, R236 ;  /* 0x0000000459ac7825 */ /* 0x000fc600078e02ec */
[----:B------:R1:W-:Y:S02]  /*2abb0*/  STL.64 [R1+0x348], R2 ;  /* 0x0003480201007387 */ /* 0x0003e40000100a00 */
[----:B-1----:R-:W-:-:S04]  /*2abc0*/  IMAD.WIDE R2, R89, 0x4, R224 ;  /* 0x0000000459027825 */ /* 0x002fc800078e02e0 */
[----:B------:R-:W-:-:S04]  /*2abd0*/  IMAD.WIDE R174, R89, 0x4, R16 ;  /* 0x0000000459ae7825 */ /* 0x000fc800078e0210 */
[----:B--2---:R-:W-:-:S05]  /*2abe0*/  IMAD.WIDE R6, R89, 0x4, R248 ;  /* 0x0000000459067825 */ /* 0x004fca00078e02f8 */
[----:B------:R-:W-:Y:S04]  /*2abf0*/  STL.64 [R1+0x460], R6 ;  /* 0x0004600601007387 */ /* 0x000fe80000100a00 */
[----:B------:R1:W-:Y:S04]  /*2ac00*/  STL.64 [R1+0x1358], R6 ;  /* 0x0013580601007387 */ /* 0x0003e80000100a00 */
[----:B------:R-:W-:Y:S04]  /*2ac10*/  STL.64 [R1+0x588], R152 ;  /* 0x0005889801007387 */ /* 0x000fe80000100a00 */
[----:B------:R-:W-:Y:S04]  /*2ac20*/  STL.64 [R1+0x1360], R152 ;  /* 0x0013609801007387 */ /* 0x000fe80000100a00 */
[----:B------:R-:W-:Y:S01]  /*2ac30*/  STL.64 [R1+0x18], R192 ;  /* 0x000018c001007387 */ /* 0x000fe20000100a00 */
[----:B-1----:R-:W-:-:S03]  /*2ac40*/  IMAD.WIDE R6, R89, 0x4, R220 ;  /* 0x0000000459067825 */ /* 0x002fc600078e02dc */
[----:B------:R-:W-:Y:S04]  /*2ac50*/  STL.64 [R1+0x678], R172 ;  /* 0x000678ac01007387 */ /* 0x000fe80000100a00 */
[----:B------:R1:W-:Y:S04]  /*2ac60*/  STL.64 [R1+0x240], R2 ;  /* 0x0002400201007387 */ /* 0x0003e80000100a00 */
[----:B------:R-:W-:Y:S04]  /*2ac70*/  STL.64 [R1+0x1368], R172 ;  /* 0x001368ac01007387 */ /* 0x000fe80000100a00 */
[----:B------:R-:W-:Y:S04]  /*2ac80*/  STL.64 [R1+0x6e0], R10 ;  /* 0x0006e00a01007387 */ /* 0x000fe80000100a00 */
[----:B------:R-:W-:Y:S04]  /*2ac90*/  STL.64 [R1+0x1370], R10 ;  /* 0x0013700a01007387 */ /* 0x000fe80000100a00 */
[----:B------:R-:W-:Y:S04]  /*2aca0*/  STL.64 [R1+0x2b8], R162 ;  /* 0x0002b8a201007387 */ /* 0x000fe80000100a00 */
[----:B------:R-:W-:Y:S01]  /*2acb0*/  STL.64 [R1+0x13e8], R162 ;  /* 0x0013e8a201007387 */ /* 0x000fe20000100a00 */
[----:B-1----:R-:W-:-:S03]  /*2acc0*/  IMAD.WIDE R2, R89, 0x4, R22 ;  /* 0x0000000459027825 */ /* 0x002fc600078e0216 */
        /* <DEDUP_REMOVED lines=10> */
[----:B------:R-:W-:Y:S01]  /*2ad70*/  STL.64 [R1+0x1398], R18 ;  /* 0x0013981201007387 */ /* 0x000fe20000100a00 */
[----:B-1----:R-:W-:-:S05]  /*2ad80*/  IMAD.WIDE R2, R89, 0x4, R24 ;  /* 0x0000000459027825 */ /* 0x002fca00078e0218 */
[----:B------:R1:W-:Y:S04]  /*2ad90*/  STL.64 [R1+0x2a0], R2 ;  /* 0x0002a00201007387 */ /* 0x0003e80000100a00 */
[----:B------:R-:W-:Y:S04]  /*2ada0*/  STL.64 [R1+0x358], R238 ;  /* 0x000358ee01007387 */ /* 0x000fe80000100a00 */
[----:B------:R-:W-:Y:S01]  /*2adb0*/  STL.64 [R1+0x13a0], R238 ;  /* 0x0013a0ee01007387 */ /* 0x000fe20000100a00 */
[----:B-1----:R-:W-:-:S03]  /*2adc0*/  IMAD.WIDE R2, R89, 0x4, R30 ;  /* 0x0000000459027825 */ /* 0x002fc600078e021e */
[----:B------:R-:W-:Y:S04]  /*2add0*/  STL.64 [R1+0x470], R230 ;  /* 0x000470e601007387 */ /* 0x000fe80000100a00 */
[----:B------:R-:W-:Y:S04]  /*2ade0*/  STL.64 [R1+0x13f0], R230 ;  /* 0x0013f0e601007387 */ /* 0x000fe80000100a00 */
[----:B------:R-:W-:Y:S04]  /*2adf0*/  STL.64 [R1+0x598], R2 ;  /* 0x0005980201007387 */ /* 0x000fe80000100a00 */
[----:B------:R1:W-:Y:S04]  /*2ae00*/  STL.64 [R1+0x13f8], R2 ;  /* 0x0013f80201007387 */ /* 0x0003e80000100a00 */
[----:B------:R-:W2:Y:S04]  /*2ae10*/  LDL.64 R12, [R1+0x148] ;  /* 0x00014800010c7983 */ /* 0x000ea80000100a00 */
[----:B------:R-:W3:Y:S01]  /*2ae20*/  LDL.64 R244, [R1+0x150] ;  /* 0x0001500001f47983 */ /* 0x000ee20000100a00 */
[----:B------:R-:W-:-:S04]  /*2ae30*/  IMAD.WIDE R176, R89, 0x4, R32 ;  /* 0x0000000459b07825 */ /* 0x000fc800078e0220 */
[----:B-1----:R-:W-:-:S04]  /*2ae40*/  IMAD.WIDE R2, R89, 0x4, R38 ;  /* 0x0000000459027825 */ /* 0x002fc800078e0226 */
[C---:B------:R-:W-:Y:S01]  /*2ae50*/  IMAD.WIDE R16, R89.reuse, 0x4, R34 ;  /* 0x0000000459107825 */ /* 0x040fe200078e0222 */
[----:B------:R-:W-:Y:S03]  /*2ae60*/  STL.64 [R1+0x1d8], R2 ;  /* 0x0001d80201007387 */ /* 0x000fe60000100a00 */
[C---:B------:R-:W-:Y:S01]  /*2ae70*/  IMAD.WIDE R174, R89.reuse, 0x4, R40 ;  /* 0x0000000459ae7825 */ /* 0x040fe200078e0228 */
[----:B------:R-:W4:Y:S04]  /*2ae80*/  LDL.64 R246, [R1+0x160] ;  /* 0x0001600001f67983 */ /* 0x000f280000100a00 */
[----:B------:R-:W4:Y:S01]  /*2ae90*/  LDL.64 R238, [R1+0x1b0] ;  /* 0x0001b00001ee7983 */ /* 0x000f220000100a00 */
[----:B------:R-:W-:-:S03]  /*2aea0*/  IMAD.WIDE R170, R89, 0x4, R42 ;  /* 0x0000000459aa7825 */ /* 0x000fc600078e022a */
        /* <DEDUP_REMOVED lines=9> */
[----:B------:R-:W-:Y:S04]  /*2af40*/  STL.64 [R1+0x620], R176 ;  /* 0x000620b001007387 */ /* 0x000fe80000100a00 */
[----:B------:R-:W-:Y:S01]  /*2af50*/  STL.64 [R1+0x1400], R176 ;  /* 0x001400b001007387 */ /* 0x000fe20000100a00 */
[----:B------:R-:W-:-:S03]  /*2af60*/  IMAD.WIDE R168, R89, 0x4, R44 ;  /* 0x0000000459a87825 */ /* 0x000fc600078e022c */
[----:B------:R-:W-:Y:S04]  /*2af70*/  STL.64 [R1+0x670], R16 ;  /* 0x0006701001007387 */ /* 0x000fe80000100a00 */
[----:B------:R-:W-:Y:S04]  /*2af80*/  STL.64 [R1+0x1408], R16 ;  /* 0x0014081001007387 */ /* 0x000fe80000100a00 */
[----:B------:R-:W-:Y:S01]  /*2af90*/  STL.64 [R1+0x290], R174 ;  /* 0x000290ae01007387 */ /* 0x000fe20000100a00 */
[----:B------:R-:W-:-:S03]  /*2afa0*/  IMAD.WIDE R8, R89, 0x4, R46 ;  /* 0x0000000459087825 */ /* 0x000fc600078e022e */
[----:B------:R1:W-:Y:S01]  /*2afb0*/  STL.64 [R1+0x1410], R174 ;  /* 0x001410ae01007387 */ /* 0x0003e20000100a00 */
[----:B------:R-:W-:-:S03]  /*2afc0*/  IMAD.WIDE R178, R89, 0x4, R48 ;  /* 0x0000000459b27825 */ /* 0x000fc600078e0230 */
[----:B-1----:R-:W4:Y:S04]  /*2afd0*/  LDL.64 R174, [R1+0x1a0] ;  /* 0x0001a00001ae7983 */ /* 0x002f280000100a00 */
[----:B------:R-:W-:Y:S04]  /*2afe0*/  STL.64 [R1+0x360], R170 ;  /* 0x000360aa01007387 */ /* 0x000fe80000100a00 */
[----:B------:R1:W-:Y:S01]  /*2aff0*/  STL.64 [R1+0x1418], R170 ;  /* 0x001418aa01007387 */ /* 0x0003e20000100a00 */
[----:B------:R-:W-:-:S03]  /*2b000*/  IMAD.WIDE R14, R89, 0x4, R50 ;  /* 0x00000004590e7825 */ /* 0x000fc600078e0232 */
[----:B-1----:R-:W4:Y:S04]  /*2b010*/  LDL.64 R170, [R1+0x198] ;  /* 0x0001980001aa7983 */ /* 0x002f280000100a00 */
[----:B------:R-:W-:Y:S04]  /*2b020*/  STL.64 [R1+0x478], R168 ;  /* 0x000478a801007387 */ /* 0x000fe80000100a00 */
[----:B------:R1:W-:Y:S01]  /*2b030*/  STL.64 [R1+0x1420], R168 ;  /* 0x001420a801007387 */ /* 0x0003e20000100a00 */
[----:B------:R-:W-:-:S04]  /*2b040*/  IMAD.WIDE R16, R89, 0x4, R54 ;  /* 0x0000000459107825 */ /* 0x000fc800078e0236 */
[C---:B------:R-:W-:Y:S01]  /*2b050*/  IMAD.WIDE R202, R89.reuse, 0x4, R56 ;  /* 0x0000000459ca7825 */ /* 0x040fe200078e0238 */
        /* <DEDUP_REMOVED lines=11> */
[----:B------:R-:W-:Y:S01]  /*2b110*/  STL.64 [R1+0x5a0], R14 ;  /* 0x0005a00e01007387 */ /* 0x000fe20000100a00 */
[----:B------:R-:W-:-:S03]  /*2b120*/  IMAD.WIDE R224, R89, 0x4, R66 ;  /* 0x0000000459e07825 */ /* 0x000fc600078e0242 */
[----:B------:R1:W-:Y:S01]  /*2b130*/  STL.64 [R1+0x1440], R14 ;  /* 0x0014400e01007387 */ /* 0x0003e20000100a00 */
[----:B------:R-:W-:-:S04]  /*2b140*/  IMAD.WIDE R176, R89, 0x4, R70 ;  /* 0x0000000459b07825 */ /* 0x000fc800078e0246 */
[C---:B------:R-:W-:Y:S01]  /*2b150*/  IMAD.WIDE R4, R89.reuse, 0x4, R72 ;  /* 0x0000000459047825 */ /* 0x040fe200078e0248 */
[----:B-1----:R-:W4:Y:S04]  /*2b160*/  LDL.64 R14, [R1+0x170] ;  /* 0x00017000010e7983 */ /* 0x002f280000100a00 */
[----:B------:R1:W-:Y:S01]  /*2b170*/  STL.64 [R1+0x1a8], R16 ;  /* 0x0001a81001007387 */ /* 0x0003e20000100a00 */
[----:B------:R-:W-:-:S03]  /*2b180*/  IMAD.WIDE R156, R89, 0x4, R74 ;  /* 0x00000004599c7825 */ /* 0x000fc600078e024a */
[----:B------:R-:W-:Y:S01]  /*2b190*/  STL.64 [R1+0x278], R202 ;  /* 0x000278ca01007387 */ /* 0x000fe20000100a00 */
        /* <DEDUP_REMOVED lines=49> */
[----:B------:R-:W-:Y:S04]  /*2b4b0*/  STL.64 [R1+0x258], R22 ;  /* 0x0002581601007387 */ /* 0x000fe80000100a00 */
[----:B------:R-:W-:Y:S04]  /*2b4c0*/  STL.64 [R1+0x248], R236 ;  /* 0x000248ec01007387 */ /* 0x000fe80000100a00 */
[----:B------:R1:W-:Y:S04]  /*2b4d0*/  STL.64 [R1+0x158], R10 ;  /* 0x0001580a01007387 */ /* 0x0003e80000100a00 */
[----:B------:R1:W-:Y:S04]  /*2b4e0*/  STL.64 [R1+0x138], R210 ;  /* 0x000138d201007387 */ /* 0x0003e80000100a00 */
[----:B------:R1:W-:Y:S04]  /*2b4f0*/  STL.64 [R1+0x128], R248 ;  /* 0x000128f801007387 */ /* 0x0003e80000100a00 */
[----:B------:R1:W-:Y:S04]  /*2b500*/  STL.64 [R1+0x118], R188 ;  /* 0x000118bc01007387 */ /* 0x0003e80000100a00 */
[----:B--2---:R-:W-:Y:S04]  /*2b510*/  LDGSTS.E [R242+0x1e008], desc[UR18][R12.64], P6 ;  /* 0x1e0080000cf27fae */ /* 0x004fe8000b121852 */
[----:B------:R-:W-:Y:S04]  /*2b520*/  STL.64 [R1+0x110], R20 ;  /* 0x0001101401007387 */ /* 0x000fe80000100a00 */
[----:B------:R-:W0:Y:S04]  /*2b530*/  LDGDEPBAR ;  /* 0x00000000000079af */ /* 0x000e280000000000 */
[----:B------:R2:W-:Y:S04]  /*2b540*/  STL.64 [R1+0xf8], R240 ;  /* 0x0000f8f001007387 */ /* 0x0005e80000100a00 */
[----:B---3--:R-:W-:Y:S04]  /*2b550*/  LDGSTS.E [R243+0x60000], desc[UR18][R244.64], P3 ;  /* 0x60000000f4f37fae */ /* 0x008fe80009921852 */
[----:B----4-:R-:W-:Y:S04]  /*2b560*/  LDGSTS.E [R243+0x60400], desc[UR18][R246.64], P3 ;  /* 0x60400000f6f37fae */ /* 0x010fe80009921852 */
[----:B------:R-:W3:Y:S04]  /*2b570*/  LDL.LU.64 R244, [R1+0x1458] ;  /* 0x0014580001f47983 */ /* 0x000ee80000300a00 */
[----:B------:R-:W4:Y:S04]  /*2b580*/  LDL.LU.64 R246, [R1+0x1450] ;  /* 0x0014500001f67983 */ /* 0x000f280000300a00 */
        /* <DEDUP_REMOVED lines=25> */
[----:B---3--:R-:W-:Y:S01]  /*2b720*/  LDGSTS.E [R243+0x64800], desc[UR18][R244.64], P3 ;  /* 0x64800000f4f37fae */ /* 0x008fe20009921852 */
[----:B------:R-:W-:-:S03]  /*2b730*/  IMAD.WIDE R220, R89, 0x4, R36 ;  /* 0x0000000459dc7825 */ /* 0x000fc600078e0224 */
[----:B------:R-:W-:Y:S01]  /*2b740*/  LDGSTS.E [R243+0x64c00], desc[UR18][R214.64], P3 ;  /* 0x64c00000d6f37fae */ /* 0x000fe20009921852 */
[----:B------:R-:W-:-:S03]  /*2b750*/  IMAD.WIDE R68, R89, 0x4, R68 ;  /* 0x0000000459447825 */ /* 0x000fc600078e0244 */
[----:B------:R-:W-:Y:S04]  /*2b760*/  LDGSTS.E [R243+0x65000], desc[UR18][R208.64], P3 ;  /* 0x65000000d0f37fae */ /* 0x000fe80009921852 */
[----:B------:R-:W2:Y:S01]  /*2b770*/  LDL.LU.64 R244, [R1+0x1448] ;  /* 0x0014480001f47983 */ /* 0x000ea20000300a00 */
[----:B------:R-:W-:-:S03]  /*2b780*/  IMAD.WIDE R84, R89, 0x4, R84 ;  /* 0x0000000459547825 */ /* 0x000fc600078e0254 */
[----:B------:R-:W-:Y:S01]  /*2b790*/  LDGSTS.E [R243+0x65400], desc[UR18][R196.64], P3 ;  /* 0x65400000c4f37fae */ /* 0x000fe20009921852 */
        /* <DEDUP_REMOVED lines=11> */
[----:B------:R-:W3:Y:S04]  /*2b850*/  LDL.64 R234, [R1+0x580] ;  /* 0x0005800001ea7983 */ /* 0x000ee80000100a00 */
[----:B------:R-:W-:Y:S04]  /*2b860*/  LDGSTS.E [R243+0x67800], desc[UR18][R118.64], P3 ;  /* 0x6780000076f37fae */ /* 0x000fe80009921852 */
[----:B------:R-:W3:Y:S04]  /*2b870*/  LDL.64 R190, [R1+0x540] ;  /* 0x0005400001be7983 */ /* 0x000ee80000100a00 */
[----:B------:R-:W-:Y:S04]  /*2b880*/  LDGSTS.E [R243+0x67c00], desc[UR18][R134.64], P3 ;  /* 0x67c0000086f37fae */ /* 0x000fe80009921852 */
        /* <DEDUP_REMOVED lines=20> */
[----:B---3--:R-:W-:Y:S04]  /*2b9d0*/  LDGSTS.E [R244+0x62480], desc[UR18][R234.64], P3 ;  /* 0x62480000eaf47fae */ /* 0x008fe80009921852 */
[----:B------:R-:W3:Y:S04]  /*2b9e0*/  LDL.64 R216, [R1+0x298] ;  /* 0x0002980001d87983 */ /* 0x000ee80000100a00 */
[----:B------:R-:W-:Y:S04]  /*2b9f0*/  LDGSTS.E [R244+0x62880], desc[UR18][R190.64], P3 ;  /* 0x62880000bef47fae */ /* 0x000fe80009921852 */
[----:B------:R-:W4:Y:S04]  /*2ba00*/  LDL.64 R174, [R1+0x1d8] ;  /* 0x0001d80001ae7983 */ /* 0x000f280000100a00 */
        /* <DEDUP_REMOVED lines=22> */
[----:B------:R-:W-:Y:S04]  /*2bb70*/  LDGSTS.E [R244+0x64880], desc[UR18][R14.64], P3 ;  /* 0x648800000ef47fae */ /* 0x000fe80009921852 */
[----:B------:R-:W-:Y:S04]  /*2bb80*/  LDGSTS.E [R244+0x64c80], desc[UR18][R178.64], P3 ;  /* 0x64c80000b2f47fae */ /* 0x000fe80009921852 */
[----:B------:R-:W4:Y:S04]  /*2bb90*/  LDL.LU.64 R14, [R1+0x1440] ;  /* 0x00144000010e7983 */ /* 0x000f280000300a00 */
[----:B------:R-:W4:Y:S04]  /*2bba0*/  LDL.LU.64 R178, [R1+0x1438] ;  /* 0x0014380001b27983 */ /* 0x000f280000300a00 */
[----:B---3--:R-:W-:Y:S04]  /*2bbb0*/  LDGSTS.E [R244+0x65080], desc[UR18][R216.64], P3 ;  /* 0x65080000d8f47fae */ /* 0x008fe80009921852 */
[----:B------:R-:W3:Y:S01]  /*2bbc0*/  LDL.LU.64 R216, [R1+0x1430] ;  /* 0x0014300001d87983 */ /* 0x000ee20000300a00 */
[----:B------:R-:W-:-:S04]  /*2bbd0*/  IMAD.WIDE R120, R89, 0x4, R120 ;  /* 0x0000000459787825 */ /* 0x000fc800078e0278 */
[C---:B------:R-:W-:Y:S01]  /*2bbe0*/  IMAD.WIDE R136, R89.reuse, 0x4, R136 ;  /* 0x0000000459887825 */ /* 0x040fe200078e0288 */
[----:B---3--:R-:W-:Y:S04]  /*2bbf0*/  LDGSTS.E [R244+0x65480], desc[UR18][R216.64], P3 ;  /* 0x65480000d8f47fae */ /* 0x008fe80009921852 */
[----:B------:R-:W-:Y:S04]  /*2bc00*/  LDGSTS.E [R244+0x65880], desc[UR18][R8.64], P3 ;  /* 0x6588000008f47fae */ /* 0x000fe80009921852 */
[----:B------:R-:W-:Y:S04]  /*2bc10*/  LDGSTS.E [R244+0x65c80], desc[UR18][R168.64], P3 ;  /* 0x65c80000a8f47fae */ /* 0x000fe80009921852 */
[----:B------:R-:W3:Y:S04]  /*2bc20*/  LDL.64 R216, [R1+0x3e0] ;  /* 0x0003e00001d87983 */ /* 0x000ee80000100a00 */
[----:B--2---:R-:W-:Y:S04]  /*2bc30*/  LDGSTS.E [R244+0x66080], desc[UR18][R170.64], P3 ;  /* 0x66080000aaf47fae */ /* 0x004fe80009921852 */
[----:B------:R-:W2:Y:S04]  /*2bc40*/  LDL.LU.64 R8, [R1+0x1428] ;  /* 0x0014280001087983 */ /* 0x000ea80000300a00 */
[----:B----4-:R-:W-:Y:S04]  /*2bc50*/  LDGSTS.E [R244+0x66480], desc[UR18][R174.64], P3 ;  /* 0x66480000aef47fae */ /* 0x010fe80009921852 */
[----:B------:R-:W4:Y:S04]  /*2bc60*/  LDL.LU.64 R168, [R1+0x1420] ;  /* 0x0014200001a87983 */ /* 0x000f280000300a00 */
[----:B------:R-:W-:Y:S04]  /*2bc70*/  LDGSTS.E [R244+0x66880], desc[UR18][R16.64], P3 ;  /* 0x6688000010f47fae */ /* 0x000fe80009921852 */
[----:B------:R-:W2:Y:S04]  /*2bc80*/  LDL.LU.64 R170, [R1+0x1418] ;  /* 0x0014180001aa7983 */ /* 0x000ea80000300a00 */
[----:B------:R-:W-:Y:S04]  /*2bc90*/  LDGSTS.E [R244+0x66c80], desc[UR18][R176.64], P3 ;  /* 0x66c80000b0f47fae */ /* 0x000fe80009921852 */
[----:B------:R-:W4:Y:S04]  /*2bca0*/  LDL.LU.64 R174, [R1+0x1410] ;  /* 0x0014100001ae7983 */ /* 0x000f280000300a00 */
[----:B------:R-:W-:Y:S04]  /*2bcb0*/  LDGSTS.E [R244+0x67080], desc[UR18][R2.64], P3 ;  /* 0x6708000002f47fae */ /* 0x000fe80009921852 */
[----:B-1----:R-:W2:Y:S04]  /*2bcc0*/  LDL.LU.64 R16, [R1+0x1408] ;  /* 0x0014080001107983 */ /* 0x002ea80000300a00 */
[----:B------:R-:W-:Y:S04]  /*2bcd0*/  LDGSTS.E [R244+0x67480], desc[UR18][R230.64], P3 ;  /* 0x67480000e6f47fae */ /* 0x000fe80009921852 */
[----:B------:R-:W2:Y:S04]  /*2bce0*/  LDL.LU.64 R176, [R1+0x1400] ;  /* 0x0014000001b07983 */ /* 0x000ea80000300a00 */
[----:B------:R-:W-:Y:S04]  /*2bcf0*/  LDGSTS.E [R244+0x67880], desc[UR18][R120.64], P3 ;  /* 0x6788000078f47fae */ /* 0x000fe80009921852 */
[----:B------:R-:W2:Y:S04]  /*2bd00*/  LDL.LU.64 R2, [R1+0x13f8] ;  /* 0x0013f80001027983 */ /* 0x000ea80000300a00 */
[----:B------:R-:W-:Y:S04]  /*2bd10*/  LDGSTS.E [R244+0x67c80], desc[UR18][R136.64], P3 ;  /* 0x67c8000088f47fae */ /* 0x000fe80009921852 */
[----:B------:R-:W2:Y:S04]  /*2bd20*/  LDL.LU.64 R230, [R1+0x13f0] ;  /* 0x0013f00001e67983 */ /* 0x000ea80000300a00 */
        /* <DEDUP_REMOVED lines=15> */
[----:B------:R-:W4:Y:S04]  /*2be20*/  LDL.64 R18, [R1+0x2a0] ;  /* 0x0002a00001127983 */ /* 0x000f280000100a00 */
[----:B------:R-:W2:Y:S04]  /*2be30*/  LDL.LU.64 R214, [R1+0x13b8] ;  /* 0x0013b80001d67983 */ /* 0x000ea80000300a00 */
[----:B------:R-:W4:Y:S04]  /*2be40*/  LDL.LU.64 R246, [R1+0x13b0] ;  /* 0x0013b00001f67983 */ /* 0x000f280000300a00 */
[----:B------:R-:W-:Y:S04]  /*2be50*/  LDGSTS.E [R245+0x62500], desc[UR18][R238.64], P3 ;  /* 0x62500000eef57fae */ /* 0x000fe80009921852 */
[----:B------:R-:W-:Y:S04]  /*2be60*/  LDGSTS.E [R245+0x62900], desc[UR18][R172.64], P3 ;  /* 0x62900000acf57fae */ /* 0x000fe80009921852 */
[----:B------:R-:W-:Y:S04]  /*2be70*/  LDGSTS.E [R245+0x62d00], desc[UR18][R152.64], P3 ;  /* 0x62d0000098f57fae */ /* 0x000fe80009921852 */
[----:B------:R-:W-:Y:S04]  /*2be80*/  LDGSTS.E [R245+0x63100], desc[UR18][R234.64], P3 ;  /* 0x63100000eaf57fae */ /* 0x000fe80009921852 */
[----:B------:R-:W-:Y:S04]  /*2be90*/  LDGSTS.E [R245+0x63500], desc[UR18][R218.64], P3 ;  /* 0x63500000daf57fae */ /* 0x000fe80009921852 */
[----:B------:R-:W-:Y:S04]  /*2bea0*/  LDGSTS.E [R245+0x63900], desc[UR18][R208.64], P3 ;  /* 0x63900000d0f57fae */ /* 0x000fe80009921852 */
[----:B------:R-:W2:Y:S04]  /*2beb0*/  LDL.64 R172, [R1+0x758] ;  /* 0x0007580001ac7983 */ /* 0x000ea80000100a00 */
[----:B------:R-:W2:Y:S04]  /*2bec0*/  LDL.64 R152, [R1+0x738] ;  /* 0x0007380001987983 */ /* 0x000ea80000100a00 */
[----:B------:R-:W2:Y:S04]  /*2bed0*/  LDL.64 R234, [R1+0x718] ;  /* 0x0007180001ea7983 */ /* 0x000ea80000100a00 */
[----:B------:R-:W2:Y:S04]  /*2bee0*/  LDL.64 R218, [R1+0x6f0] ;  /* 0x0006f00001da7983 */ /* 0x000ea80000100a00 */
[----:B---3--:R-:W-:Y:S04]  /*2bef0*/  LDGSTS.E [R245+0x63d00], desc[UR18][R216.64], P3 ;  /* 0x63d00000d8f57fae */ /* 0x008fe80009921852 */
[----:B----4-:R-:W-:Y:S04]  /*2bf00*/  LDGSTS.E [R245+0x64100], desc[UR18][R246.64], P3 ;  /* 0x64100000f6f57fae */ /* 0x010fe80009921852 */
[----:B--2---:R-:W-:Y:S04]  /*2bf10*/  LDGSTS.E [R245+0x64500], desc[UR18][R214.64], P3 ;  /* 0x64500000d6f57fae */ /* 0x004fe80009921852 */
[----:B------:R-:W-:Y:S04]  /*2bf20*/  LDGSTS.E [R245+0x64900], desc[UR18][R196.64], P3 ;  /* 0x64900000c4f57fae */ /* 0x000fe80009921852 */
[----:B------:R-:W2:Y:S04]  /*2bf30*/  LDL.LU.64 R246, [R1+0x13a8] ;  /* 0x0013a80001f67983 */ /* 0x000ea80000300a00 */
[----:B------:R-:W-:Y:S04]  /*2bf40*/  LDGSTS.E [R245+0x64d00], desc[UR18][R194.64], P3 ;  /* 0x64d00000c2f57fae */ /* 0x000fe80009921852 */
[----:B------:R-:W-:Y:S04]  /*2bf50*/  LDGSTS.E [R245+0x65100], desc[UR18][R192.64], P3 ;  /* 0x65100000c0f57fae */ /* 0x000fe80009921852 */
[----:B------:R-:W-:Y:S04]  /*2bf60*/  LDGSTS.E [R245+0x65500], desc[UR18][R190.64], P3 ;  /* 0x65500000bef57fae */ /* 0x000fe80009921852 */
[----:B------:R-:W-:Y:S04]  /*2bf70*/  LDGSTS.E [R245+0x65900], desc[UR18][R164.64], P3 ;  /* 0x65900000a4f57fae */ /* 0x000fe80009921852 */
[----:B------:R-:W3:Y:S04]  /*2bf80*/  LDL.64 R208, [R1+0x6b0] ;  /* 0x0006b00001d07983 */ /* 0x000ee80000100a00 */
[----:B------:R-:W-:Y:S04]  /*2bf90*/  LDGSTS.E [R245+0x65d00], desc[UR18][R162.64], P3 ;  /* 0x65d00000a2f57fae */ /* 0x000fe80009921852 */
[----:B------:R-:W4:Y:S04]  /*2bfa0*/  LDL.64 R164, [R1+0x6d0] ;  /* 0x0006d00001a47983 */ /* 0x000f280000100a00 */
[----:B------:R-:W3:Y:S04]  /*2bfb0*/  LDL.64 R216, [R1+0x648] ;  /* 0x0006480001d87983 */ /* 0x000ee80000100a00 */
[----:B------:R-:W3:Y:S04]  /*2bfc0*/  LDL.64 R162, [R1+0x618] ;  /* 0x0006180001a27983 */ /* 0x000ee80000100a00 */
[----:B------:R-:W3:Y:S04]  /*2bfd0*/  LDL.64 R214, [R1+0x5d8] ;  /* 0x0005d80001d67983 */ /* 0x000ee80000100a00 */
[----:B------:R-:W-:Y:S04]  /*2bfe0*/  LDGSTS.E [R245+0x66100], desc[UR18][R18.64], P3 ;  /* 0x6610000012f57fae */ /* 0x000fe80009921852 */
        /* <DEDUP_REMOVED lines=13> */
[----:B------:R-:W-:Y:S04]  /*2c0c0*/  LDGSTS.E [R245+0x67500], desc[UR18][R6.64], P3 ;  /* 0x6750000006f57fae */ /* 0x000fe80009921852 */
[----:B------:R-:W3:Y:S01]  /*2c0d0*/  LDL.64 R4, [R1+0x380] ;  /* 0x0003800001047983 */ /* 0x000ee20000100a00 */
[----:B------:R-:W-:-:S03]  /*2c0e0*/  IMAD.WIDE R138, R89, 0x4, R138 ;  /* 0x00000004598a7825 */ /* 0x000fc600078e028a */
[----:B------:R-:W-:Y:S04]  /*2c0f0*/  LDGSTS.E [R245+0x67900], desc[UR18][R10.64], P3 ;  /* 0x679000000af57fae */ /* 0x000fe80009921852 */
[----:B------:R-:W3:Y:S04]  /*2c100*/  LDL.64 R6, [R1+0x330] ;  /* 0x0003300001067983 */ /* 0x000ee80000100a00 */
[----:B------:R-:W-:Y:S04]  /*2c110*/  LDGSTS.E [R245+0x67d00], desc[UR18][R138.64], P3 ;  /* 0x67d000008af57fae */ /* 0x000fe80009921852 */
[----:B------:R-:W3:Y:S04]  /*2c120*/  LDL.64 R10, [R1+0x338] ;  /* 0x00033800010a7983 */ /* 0x000ee80000100a00 */
[----:B--2---:R-:W-:Y:S04]  /*2c130*/  LDGSTS.E [R246+0x60180], desc[UR18][R172.64], P3 ;  /* 0x60180000acf67fae */ /* 0x004fe80009921852 */
[----:B------:R-:W-:Y:S04]  /*2c140*/  LDGSTS.E [R246+0x60580], desc[UR18][R152.64], P3 ;  /* 0x6058000098f67fae */ /* 0x000fe80009921852 */
[----:B------:R-:W-:Y:S04]  /*2c150*/  LDGSTS.E [R246+0x60980], desc[UR18][R234.64], P3 ;  /* 0x60980000eaf67fae */ /* 0x000fe80009921852 */
[----:B------:R-:W-:Y:S04]  /*2c160*/  LDGSTS.E [R246+0x60d80], desc[UR18][R218.64], P3 ;  /* 0x60d80000daf67fae */ /* 0x000fe80009921852 */
[----:B------:R-:W2:Y:S04]  /*2c170*/  LDL.64 R172, [R1+0x340] ;  /* 0x0003400001ac7983 */ /* 0x000ea80000100a00 */
[----:B------:R-:W2:Y:S04]  /*2c180*/  LDL.64 R152, [R1+0x348] ;  /* 0x0003480001987983 */ /* 0x000ea80000100a00 */
[----:B------:R-:W2:Y:S04]  /*2c190*/  LDL.64 R234, [R1+0x798] ;  /* 0x0007980001ea7983 */ /* 0x000ea80000100a00 */
[----:B----4-:R-:W-:Y:S04]  /*2c1a0*/  LDGSTS.E [R246+0x61180], desc[UR18][R164.64], P3 ;  /* 0x61180000a4f67fae */ /* 0x010fe80009921852 */
[----:B---3--:R-:W-:Y:S04]  /*2c1b0*/  LDGSTS.E [R246+0x61580], desc[UR18][R208.64], P3 ;  /* 0x61580000d0f67fae */ /* 0x008fe80009921852 */
[----:B------:R-:W-:Y:S04]  /*2c1c0*/  LDGSTS.E [R246+0x61980], desc[UR18][R216.64], P3 ;  /* 0x61980000d8f67fae */ /* 0x000fe80009921852 */
[----:B------:R-:W-:Y:S04]  /*2c1d0*/  LDGSTS.E [R246+0x61d80], desc[UR18][R162.64], P3 ;  /* 0x61d80000a2f67fae */ /* 0x000fe80009921852 */
[----:B------:R-:W-:Y:S04]  /*2c1e0*/  LDGSTS.E [R246+0x62180], desc[UR18][R214.64], P3 ;  /* 0x62180000d6f67fae */ /* 0x000fe80009921852 */
[----:B------:R-:W-:Y:S04]  /*2c1f0*/  LDGSTS.E [R246+0x62580], desc[UR18][R190.64], P3 ;  /* 0x62580000bef67fae */ /* 0x000fe80009921852 */
[----:B------:R-:W3:Y:S04]  /*2c200*/  LDL.64 R218, [R1+0x748] ;  /* 0x0007480001da7983 */ /* 0x000ee80000100a00 */
[----:B------:R-:W-:Y:S04]  /*2c210*/  LDGSTS.E [R246+0x62980], desc[UR18][R192.64], P3 ;  /* 0x62980000c0f67fae */ /* 0x000fe80009921852 */
[----:B------:R-:W4:Y:S04]  /*2c220*/  LDL.64 R190, [R1+0x8b8] ;  /* 0x0008b80001be7983 */ /* 0x000f280000100a00 */
[----:B------:R-:W-:Y:S04]  /*2c230*/  LDGSTS.E [R246+0x62d80], desc[UR18][R194.64], P3 ;  /* 0x62d80000c2f67fae */ /* 0x000fe80009921852 */
[----:B------:R-:W3:Y:S04]  /*2c240*/  LDL.64 R192, [R1+0x878] ;  /* 0x0008780001c07983 */ /* 0x000ee80000100a00 */
[----:B------:R-:W-:Y:S04]  /*2c250*/  LDGSTS.E [R246+0x63180], desc[UR18][R196.64], P3 ;  /* 0x63180000c4f67fae */ /* 0x000fe80009921852 */
[----:B------:R-:W3:Y:S04]  /*2c260*/  LDL.64 R194, [R1+0x818] ;  /* 0x0008180001c27983 */ /* 0x000ee80000100a00 */
[----:B------:R-:W3:Y:S04]  /*2c270*/  LDL.64 R164, [R1+0x728] ;  /* 0x0007280001a47983 */ /* 0x000ee80000100a00 */
        /* <DEDUP_REMOVED lines=8> */
[----:B------:R-:W-:Y:S04]  /*2c300*/  LDGSTS.E [R246+0x63d80], desc[UR18][R18.64], P3 ;  /* 0x63d8000012f67fae */ /* 0x000fe80009921852 */
[----:B------:R-:W-:Y:S04]  /*2c310*/  LDGSTS.E [R246+0x64180], desc[UR18][R174.64], P3 ;  /* 0x64180000aef67fae */ /* 0x000fe80009921852 */
[----:B------:R-:W4:Y:S04]  /*2c320*/  LDL.LU.64 R238, [R1+0x13a0] ;  /* 0x0013a00001ee7983 */ /* 0x000f280000300a00 */
[----:B------:R-:W3:Y:S04]  /*2c330*/  LDL.LU.64 R18, [R1+0x1398] ;  /* 0x0013980001127983 */ /* 0x000ee80000300a00 */
[----:B------:R-:W3:Y:S04]  /*2c340*/  LDL.LU.64 R174, [R1+0x1390] ;  /* 0x0013900001ae7983 */ /* 0x000ee80000300a00 */
[----:B------:R-:W-:Y:S04]  /*2c350*/  LDGSTS.E [R246+0x64580], desc[UR18][R202.64], P3 ;  /* 0x64580000caf67fae */ /* 0x000fe80009921852 */
[----:B------:R-:W-:Y:S04]  /*2c360*/  LDGSTS.E [R246+0x64980], desc[UR18][R4.64], P3 ;  /* 0x6498000004f67fae */ /* 0x000fe80009921852 */
[----:B------:R-:W-:Y:S04]  /*2c370*/  LDGSTS.E [R246+0x64d80], desc[UR18][R6.64], P3 ;  /* 0x64d8000006f67fae */ /* 0x000fe80009921852 */
[----:B------:R-:W3:Y:S04]  /*2c380*/  LDL.LU.64 R202, [R1+0x1388] ;  /* 0x0013880001ca7983 */ /* 0x000ee80000300a00 */
[----:B------:R-:W3:Y:S04]  /*2c390*/  LDL.LU.64 R4, [R1+0x1380] ;  /* 0x0013800001047983 */ /* 0x000ee80000300a00 */
[----:B------:R-:W4:Y:S04]  /*2c3a0*/  LDL.LU.64 R6, [R1+0x1378] ;  /* 0x0013780001067983 */ /* 0x000f280000300a00 */
[----:B------:R-:W-:Y:S01]  /*2c3b0*/  LDGSTS.E [R246+0x65180], desc[UR18][R10.64], P3 ;  /* 0x651800000af67fae */ /* 0x000fe20009921852 */
[----:B------:R-:W-:-:S03]  /*2c3c0*/  IMAD.WIDE R140, R89, 0x4, R140 ;  /* 0x00000004598c7825 */ /* 0x000fc600078e028c */
[----:B------:R-:W3:Y:S04]  /*2c3d0*/  LDL.LU.64 R10, [R1+0x1370] ;  /* 0x00137000010a7983 */ /* 0x000ee80000300a00 */
[----:B--2---:R-:W-:Y:S04]  /*2c3e0*/  LDGSTS.E [R246+0x65580], desc[UR18][R172.64], P3 ;  /* 0x65580000acf67fae */ /* 0x004fe80009921852 */
[----:B------:R-:W-:Y:S04]  /*2c3f0*/  LDGSTS.E [R246+0x65980], desc[UR18][R152.64], P3 ;  /* 0x6598000098f67fae */ /* 0x000fe80009921852 */
[----:B------:R-:W2:Y:S04]  /*2c400*/  LDL.LU.64 R172, [R1+0x1368] ;  /* 0x0013680001ac7983 */ /* 0x000ea80000300a00 */
[----:B------:R-:W2:Y:S04]  /*2c410*/  LDL.LU.64 R152, [R1+0x1360] ;  /* 0x0013600001987983 */ /* 0x000ea80000300a00 */
[----:B----4-:R-:W-:Y:S04]  /*2c420*/  LDGSTS.E [R246+0x65d80], desc[UR18][R6.64], P3 ;  /* 0x65d8000006f67fae */ /* 0x010fe80009921852 */
[----:B------:R-:W-:Y:S04]  /*2c430*/  LDGSTS.E [R246+0x66180], desc[UR18][R238.64], P3 ;  /* 0x66180000eef67fae */ /* 0x000fe80009921852 */
[----:B------:R-:W-:Y:S04]  /*2c440*/  LDGSTS.E [R246+0x66580], desc[UR18][R170.64], P3 ;  /* 0x66580000aaf67fae */ /* 0x000fe80009921852 */
[----:B------:R-:W4:Y:S04]  /*2c450*/  LDL.LU.64 R6, [R1+0x1358] ;  /* 0x0013580001067983 */ /* 0x000f280000300a00 */
[----:B------:R-:W2:Y:S04]  /*2c460*/  LDL.LU.64 R238, [R1+0x1350] ;  /* 0x0013500001ee7983 */ /* 0x000ea80000300a00 */
[----:B------:R-:W-:Y:S04]  /*2c470*/  LDGSTS.E [R246+0x66980], desc[UR18][R204.64], P3 ;  /* 0x66980000ccf67fae */ /* 0x000fe80009921852 */
[----:B------:R-:W2:Y:S04]  /*2c480*/  LDL.LU.64 R170, [R1+0x1348] ;  /* 0x0013480001aa7983 */ /* 0x000ea80000300a00 */
[----:B------:R-:W-:Y:S04]  /*2c490*/  LDGSTS.E [R246+0x66d80], desc[UR18][R156.64], P3 ;  /* 0x66d800009cf67fae */ /* 0x000fe80009921852 */
[----:B------:R-:W2:Y:S04]  /*2c4a0*/  LDL.LU.64 R204, [R1+0x1340] ;  /* 0x0013400001cc7983 */ /* 0x000ea80000300a00 */
[----:B------:R-:W-:Y:S04]  /*2c4b0*/  LDGSTS.E [R246+0x67180], desc[UR18][R158.64], P3 ;  /* 0x671800009ef67fae */ /* 0x000fe80009921852 */
[----:B------:R-:W4:Y:S04]  /*2c4c0*/  LDL.LU.64 R156, [R1+0x1338] ;  /* 0x00133800019c7983 */ /* 0x000f280000300a00 */
[----:B------:R-:W-:Y:S04]  /*2c4d0*/  LDGSTS.E [R246+0x67580], desc[UR18][R160.64], P3 ;  /* 0x67580000a0f67fae */ /* 0x000fe80009921852 */
[----:B------:R-:W2:Y:S04]  /*2c4e0*/  LDL.LU.64 R158, [R1+0x1330] ;  /* 0x00133000019e7983 */ /* 0x000ea80000300a00 */
[----:B------:R-:W-:Y:S04]  /*2c4f0*/  LDGSTS.E [R246+0x67980], desc[UR18][R210.64], P3 ;  /* 0x67980000d2f67fae */ /* 0x000fe80009921852 */
[----:B------:R-:W4:Y:S04]  /*2c500*/  LDL.LU.64 R160, [R1+0x1328] ;  /* 0x0013280001a07983 */ /* 0x000f280000300a00 */
[----:B------:R-:W-:Y:S04]  /*2c510*/  LDGSTS.E [R246+0x67d80], desc[UR18][R140.64], P3 ;  /* 0x67d800008cf67fae */ /* 0x000fe80009921852 */
[----:B------:R-:W2:Y:S04]  /*2c520*/  LDL.LU.64 R210, [R1+0x1320] ;  /* 0x0013200001d27983 */ /* 0x000ea80000300a00 */
[----:B------:R-:W-:Y:S04]  /*2c530*/  LDGSTS.E [R247+0x60200], desc[UR18][R190.64], P3 ;  /* 0x60200000bef77fae */ /* 0x000fe80009921852 */
[----:B---3--:R-:W-:Y:S04]  /*2c540*/  LDGSTS.E [R247+0x60600], desc[UR18][R192.64], P3 ;  /* 0x60600000c0f77fae */ /* 0x008fe80009921852 */
[----:B------:R-:W-:Y:S04]  /*2c550*/  LDGSTS.E [R247+0x60a00], desc[UR18][R194.64], P3 ;  /* 0x60a00000c2f77fae */ /* 0x000fe80009921852 */
[----:B------:R-:W3:Y:S04]  /*2c560*/  LDL.LU.64 R190, [R1+0x1318] ;  /* 0x0013180001be7983 */ /* 0x000ee80000300a00 */
[----:B------:R-:W4:Y:S04]  /*2c570*/  LDL.LU.64 R192, [R1+0x1310] ;  /* 0x0013100001c07983 */ /* 0x000f280000300a00 */
[----:B------:R-:W2:Y:S04]  /*2c580*/  LDL.LU.64 R194, [R1+0x1308] ;  /* 0x0013080001c27983 */ /* 0x000ea80000300a00 */
[----:B------:R-:W-:Y:S04]  /*2c590*/  LDGSTS.E [R247+0x60e00], desc[UR18][R196.64], P3 ;  /* 0x60e00000c4f77fae */ /* 0x000fe80009921852 */
[----:B------:R-:W-:Y:S04]  /*2c5a0*/  LDGSTS.E [R247+0x61200], desc[UR18][R234.64], P3 ;  /* 0x61200000eaf77fae */ /* 0x000fe80009921852 */
[----:B------:R-:W-:Y:S04]  /*2c5b0*/  LDGSTS.E [R247+0x61600], desc[UR18][R218.64], P3 ;  /* 0x61600000daf77fae */ /* 0x000fe80009921852 */
[----:B------:R-:W3:Y:S04]  /*2c5c0*/  LDL.LU.64 R196, [R1+0x1300] ;  /* 0x0013000001c47983 */ /* 0x000ee80000300a00 */
[----:B------:R-:W4:Y:S04]  /*2c5d0*/  LDL.64 R234, [R1+0x448] ;  /* 0x0004480001ea7983 */ /* 0x000f280000100a00 */
        /* <DEDUP_REMOVED lines=13> */
[----:B---3--:R-:W-:Y:S04]  /*2c6b0*/  LDGSTS.E [R247+0x63200], desc[UR18][R196.64], P3 ;  /* 0x63200000c4f77fae */ /* 0x008fe80009921852 */
[----:B--2---:R-:W-:Y:S04]  /*2c6c0*/  LDGSTS.E [R247+0x63600], desc[UR18][R194.64], P3 ;  /* 0x63600000c2f77fae */ /* 0x004fe80009921852 */
[----:B----4-:R-:W-:Y:S04]  /*2c6d0*/  LDGSTS.E [R247+0x63a00], desc[UR18][R192.64], P3 ;  /* 0x63a00000c0f77fae */ /* 0x010fe80009921852 */
        /* <DEDUP_REMOVED lines=15> */
[----:B--2---:R-:W-:Y:S04]  /*2c7d0*/  LDGSTS.E [R247+0x65600], desc[UR18][R234.64], P3 ;  /* 0x65600000eaf77fae */ /* 0x004fe80009921852 */
[----:B------:R-:W-:Y:S04]  /*2c7e0*/  LDGSTS.E [R247+0x65a00], desc[UR18][R6.64], P3 ;  /* 0x65a0000006f77fae */ /* 0x000fe80009921852 */
[----:B------:R-:W-:Y:S04]  /*2c7f0*/  LDGSTS.E [R247+0x65e00], desc[UR18][R4.64], P3 ;  /* 0x65e0000004f77fae */ /* 0x000fe80009921852 */
        /* <DEDUP_REMOVED lines=16> */
[----:B------:R-:W3:Y:S01]  /*2c900*/  LDL.LU.64 R248, [R1+0x12a8] ;  /* 0x0012a80001f87983 */ /* 0x000ee20000300a00 */
[----:B------:R-:W-:-:S05]  /*2c910*/  IMAD.WIDE R142, R89, 0x4, R142 ;  /* 0x00000004598e7825 */ /* 0x000fca00078e028e */
[----:B------:R-:W-:Y:S04]  /*2c920*/  LDGSTS.E [R247+0x67e00], desc[UR18][R142.64], P3 ;  /* 0x67e000008ef77fae */ /* 0x000fe80009921852 */
[----:B---3--:R-:W-:Y:S04]  /*2c930*/  LDGSTS.E [R248+0x60280], desc[UR18][R218.64], P3 ;  /* 0x60280000daf87fae */ /* 0x008fe80009921852 */
[----:B------:R-:W-:Y:S04]  /*2c940*/  LDGSTS.E [R248+0x60680], desc[UR18][R196.64], P3 ;  /* 0x60680000c4f87fae */ /* 0x000fe80009921852 */
[----:B------:R-:W-:Y:S04]  /*2c950*/  LDGSTS.E [R248+0x60a80], desc[UR18][R190.64], P3 ;  /* 0x60a80000bef87fae */ /* 0x000fe80009921852 */
[----:B----4-:R-:W-:Y:S04]  /*2c960*/  LDGSTS.E [R248+0x60e80], desc[UR18][R194.64], P3 ;  /* 0x60e80000c2f87fae */ /* 0x010fe80009921852 */
[----:B------:R-:W3:Y:S04]  /*2c970*/  LDL.LU.64 R218, [R1+0x12a0] ;  /* 0x0012a00001da7983 */ /* 0x000ee80000300a00 */
[----:B------:R-:W-:Y:S04]  /*2c980*/  LDGSTS.E [R248+0x61280], desc[UR18][R192.64], P3 ;  /* 0x61280000c0f87fae */ /* 0x000fe80009921852 */
[----:B------:R-:W4:Y:S04]  /*2c990*/  LDL.64 R196, [R1+0x8d0] ;  /* 0x0008d00001c47983 */ /* 0x000f280000100a00 */
[----:B------:R-:W3:Y:S04]  /*2c9a0*/  LDL.64 R190, [R1+0x8c0] ;  /* 0x0008c00001be7983 */ /* 0x000ee80000100a00 */
[----:B------:R-:W3:Y:S04]  /*2c9b0*/  LDL.64 R194, [R1+0x8a8] ;  /* 0x0008a80001c27983 */ /* 0x000ee80000100a00 */
[----:B------:R-:W3:Y:S04]  /*2c9c0*/  LDL.64 R192, [R1+0x890] ;  /* 0x0008900001c07983 */ /* 0x000ee80000100a00 */
[----:B------:R-:W-:Y:S04]  /*2c9d0*/  LDGSTS.E [R248+0x61680], desc[UR18][R164.64], P3 ;  /* 0x61680000a4f87fae */ /* 0x000fe80009921852 */
[----:B------:R-:W-:Y:S04]  /*2c9e0*/  LDGSTS.E [R248+0x61a80], desc[UR18][R208.64], P3 ;  /* 0x61a80000d0f87fae */ /* 0x000fe80009921852 */
[----:B------:R-:W-:Y:S04]  /*2c9f0*/  LDGSTS.E [R248+0x61e80], desc[UR18][R216.64], P3 ;  /* 0x61e80000d8f87fae */ /* 0x000fe80009921852 */
[----:B------:R-:W3:Y:S04]  /*2ca00*/  LDL.LU.64 R164, [R1+0x1298] ;  /* 0x0012980001a47983 */ /* 0x000ee80000300a00 */
[----:B------:R-:W2:Y:S04]  /*2ca10*/  LDL.LU.64 R208, [R1+0x1290] ;  /* 0x0012900001d07983 */ /* 0x000ea80000300a00 */
[----:B------:R-:W3:Y:S04]  /*2ca20*/  LDL.LU.64 R216, [R1+0x1288] ;  /* 0x0012880001d87983 */ /* 0x000ee80000300a00 */
        /* <DEDUP_REMOVED lines=9> */
[----:B------:R-:W3:Y:S04]  /*2cac0*/  LDL.LU.64 R160, [R1+0x1268] ;  /* 0x0012680001a07983 */ /* 0x000ee80000300a00 */
[----:B------:R-:W2:Y:S04]  /*2cad0*/  LDL.LU.64 R210, [R1+0x1260] ;  /* 0x0012600001d27983 */ /* 0x000ea80000300a00 */
[----:B------:R-:W-:Y:S04]  /*2cae0*/  LDGSTS.E [R248+0x63a80], desc[UR18][R158.64], P3 ;  /* 0x63a800009ef87fae */ /* 0x000fe80009921852 */
[----:B------:R-:W3:Y:S04]  /*2caf0*/  LDL.LU.64 R212, [R1+0x1258] ;  /* 0x0012580001d47983 */ /* 0x000ee80000300a00 */
[----:B------:R-:W3:Y:S01]  /*2cb00*/  LDL.LU.64 R158, [R1+0x1250] ;  /* 0x00125000019e7983 */ /* 0x000ee20000300a00 */
[----:B------:R-:W-:-:S03]  /*2cb10*/  IMAD.WIDE R144, R89, 0x4, R144 ;  /* 0x0000000459907825 */ /* 0x000fc600078e0290 */
[----:B--2---:R-:W-:Y:S04]  /*2cb20*/  LDGSTS.E [R248+0x63e80], desc[UR18][R210.64], P3 ;  /* 0x63e80000d2f87fae */ /* 0x004fe80009921852 */
[----:B----4-:R-:W-:Y:S04]  /*2cb30*/  LDGSTS.E [R248+0x64280], desc[UR18][R156.64], P3 ;  /* 0x642800009cf87fae */ /* 0x010fe80009921852 */
[----:B------:R-:W-:Y:S04]  /*2cb40*/  LDGSTS.E [R248+0x64680], desc[UR18][R208.64], P3 ;  /* 0x64680000d0f87fae */ /* 0x000fe80009921852 */
[----:B------:R-:W2:Y:S04]  /*2cb50*/  LDL.LU.64 R210, [R1+0x1248] ;  /* 0x0012480001d27983 */ /* 0x000ea80000300a00 */
        /* <DEDUP_REMOVED lines=30> */
[----:B---3--:R-:W-:Y:S04]  /*2cd40*/  LDGSTS.E [R249+0x60700], desc[UR18][R190.64], P3 ;  /* 0x60700000bef97fae */ /* 0x008fe80009921852 */
[----:B------:R-:W-:Y:S04]  /*2cd50*/  LDGSTS.E [R249+0x60b00], desc[UR18][R194.64], P3 ;  /* 0x60b00000c2f97fae */ /* 0x000fe80009921852 */
[----:B------:R-:W3:Y:S04]  /*2cd60*/  LDL.LU.64 R196, [R1+0x11c8] ;  /* 0x0011c80001c47983 */ /* 0x000ee80000300a00 */
[----:B------:R-:W2:Y:S04]  /*2cd70*/  LDL.LU.64 R190, [R1+0x11c0] ;  /* 0x0011c00001be7983 */ /* 0x000ea80000300a00 */
[----:B------:R-:W3:Y:S04]  /*2cd80*/  LDL.LU.64 R194, [R1+0x11b8] ;  /* 0x0011b80001c27983 */ /* 0x000ee80000300a00 */
[----:B------:R-:W-:Y:S04]  /*2cd90*/  LDGSTS.E [R249+0x60f00], desc[UR18][R192.64], P3 ;  /* 0x60f00000c0f97fae */ /* 0x000fe80009921852 */
[----:B------:R-:W4:Y:S01]  /*2cda0*/  LDL.LU.64 R192, [R1+0x11b0] ;  /* 0x0011b00001c07983 */ /* 0x000f220000300a00 */
[----:B------:R-:W-:-:S03]  /*2cdb0*/  IMAD.WIDE R146, R89, 0x4, R146 ;  /* 0x0000000459927825 */ /* 0x000fc600078e0292 */
[----:B----4-:R-:W-:Y:S04]  /*2cdc0*/  LDGSTS.E [R249+0x61300], desc[UR18][R192.64], P3 ;  /* 0x61300000c0f97fae */ /* 0x010fe80009921852 */
[----:B--2---:R-:W-:Y:S04]  /*2cdd0*/  LDGSTS.E [R249+0x61700], desc[UR18][R190.64], P3 ;  /* 0x61700000bef97fae */ /* 0x004fe80009921852 */
[----:B------:R-:W-:Y:S04]  /*2cde0*/  LDGSTS.E [R249+0x61b00], desc[UR18][R188.64], P3 ;  /* 0x61b00000bcf97fae */ /* 0x000fe80009921852 */
[----:B------:R-:W2:Y:S04]  /*2cdf0*/  LDL.LU.64 R192, [R1+0x11a8] ;  /* 0x0011a80001c07983 */ /* 0x000ea80000300a00 */
[----:B------:R-:W4:Y:S04]  /*2ce00*/  LDL.LU.64 R190, [R1+0x11a0] ;  /* 0x0011a00001be7983 */ /* 0x000f280000300a00 */
[----:B------:R-:W3:Y:S04]  /*2ce10*/  LDL.LU.64 R188, [R1+0x1198] ;  /* 0x0011980001bc7983 */ /* 0x000ee80000300a00 */
[----:B------:R-:W-:Y:S04]  /*2ce20*/  LDGSTS.E [R249+0x61f00], desc[UR18][R186.64], P3 ;  /* 0x61f00000baf97fae */ /* 0x000fe80009921852 */
[----:B------:R-:W-:Y:S04]  /*2ce30*/  LDGSTS.E [R249+0x62300], desc[UR18][R250.64], P3 ;  /* 0x62300000faf97fae */ /* 0x000fe80009921852 */
[----:B------:R-:W-:Y:S04]  /*2ce40*/  LDGSTS.E [R249+0x62700], desc[UR18][R2.64], P3 ;  /* 0x6270000002f97fae */ /* 0x000fe80009921852 */
[----:B------:R-:W2:Y:S04]  /*2ce50*/  LDL.LU.64 R186, [R1+0x1190] ;  /* 0x0011900001ba7983 */ /* 0x000ea80000300a00 */
[----:B------:R-:W2:Y:S04]  /*2ce60*/  LDL.LU.64 R250, [R1+0x1188] ;  /* 0x0011880001fa7983 */ /* 0x000ea80000300a00 */
[----:B------:R-:W4:Y:S04]  /*2ce70*/  LDL.LU.64 R2, [R1+0x1180] ;  /* 0x0011800001027983 */ /* 0x000f280000300a00 */
[----:B------:R1:W-:Y:S04]  /*2ce80*/  LDGSTS.E [R249+0x62b00], desc[UR18][R152.64], P3 ;  /* 0x62b0000098f97fae */ /* 0x0003e80009921852 */
[----:B------:R-:W-:Y:S04]  /*2ce90*/  LDGSTS.E [R249+0x62f00], desc[UR18][R4.64], P3 ;  /* 0x62f0000004f97fae */ /* 0x000fe80009921852 */
[----:B------:R1:W-:Y:S04]  /*2cea0*/  LDGSTS.E [R249+0x63300], desc[UR18][R154.64], P3 ;  /* 0x633000009af97fae */ /* 0x0003e80009921852 */
[----:B------:R-:W1:Y:S04]  /*2ceb0*/  LDL.LU.64 R152, [R1+0x1178] ;  /* 0x0011780001987983 */ /* 0x000e680000300a00 */
[----:B------:R-:W4:Y:S04]  /*2cec0*/  LDL.LU.64 R4, [R1+0x1170] ;  /* 0x0011700001047983 */ /* 0x000f280000300a00 */
[----:B------:R-:W4:Y:S04]  /*2ced0*/  LDL.LU.64 R154, [R1+0x1168] ;  /* 0x00116800019a7983 */ /* 0x000f280000300a00 */
[----:B------:R1:W-:Y:S04]  /*2cee0*/  LDGSTS.E [R249+0x63700], desc[UR18][R156.64], P3 ;  /* 0x637000009cf97fae */ /* 0x0003e80009921852 */
[----:B------:R1:W-:Y:S04]  /*2cef0*/  LDGSTS.E [R249+0x63b00], desc[UR18][R158.64], P3 ;  /* 0x63b000009ef97fae */ /* 0x0003e80009921852 */
[----:B------:R1:W-:Y:S04]  /*2cf00*/  LDGSTS.E [R249+0x63f00], desc[UR18][R160.64], P3 ;  /* 0x63f00000a0f97fae */ /* 0x0003e80009921852 */
[----:B------:R-:W4:Y:S04]  /*2cf10*/  LDL.LU.64 R156, [R1+0x1160] ;  /* 0x00116000019c7983 */ /* 0x000f280000300a00 */
        /* <DEDUP_REMOVED lines=9> */
[----:B------:R-:W-:Y:S04]  /*2cfb0*/  LDGSTS.E [R249+0x65300], desc[UR18][R6.64], P3 ;  /* 0x6530000006f97fae */ /* 0x000fe80009921852 */
[----:B------:R1:W-:Y:S04]  /*2cfc0*/  LDGSTS.E [R249+0x65700], desc[UR18][R170.64], P3 ;  /* 0x65700000aaf97fae */ /* 0x0003e80009921852 */
[----:B------:R-:W4:Y:S04]  /*2cfd0*/  LDL.LU.64 R168, [R1+0x1130] ;  /* 0x0011300001a87983 */ /* 0x000f280000300a00 */
[----:B------:R-:W4:Y:S04]  /*2cfe0*/  LDL.LU.64 R6, [R1+0x1128] ;  /* 0x0011280001067983 */ /* 0x000f280000300a00 */
[----:B------:R-:W4:Y:S04]  /*2cff0*/  LDL.LU.64 R170, [R1+0x1120] ;  /* 0x0011200001aa7983 */ /* 0x000f280000300a00 */
[----:B------:R1:W-:Y:S04]  /*2d000*/  LDGSTS.E [R249+0x65b00], desc[UR18][R172.64], P3 ;  /* 0x65b00000acf97fae */ /* 0x0003e80009921852 */
        /* <DEDUP_REMOVED lines=15> */
[----:B------:R-:W-:Y:S01]  /*2d100*/  LDGSTS.E [R249+0x67f00], desc[UR18][R146.64], P3 ;  /* 0x67f0000092f97fae */ /* 0x000fe20009921852 */
[----:B------:R-:W-:-:S02]  /*2d110*/  ISETP.NE.U32.AND P2, PT, R252, RZ, PT ;  /* 0x000000fffc00720c */ /* 0x000fc40003f45070 */
[----:B------:R-:W1:Y:S01]  /*2d120*/  S2R R252, SR_TID.X ;  /* 0x0000000000fc7919 */ /* 0x000e620000002100 */
[----:B--2---:R-:W-:Y:S04]  /*2d130*/  LDGSTS.E [R250+0x60380], desc[UR18][R186.64], P3 ;  /* 0x60380000bafa7fae */ /* 0x004fe80009921852 */
[----:B---3--:R-:W-:Y:S04]  /*2d140*/  LDGSTS.E [R250+0x60780], desc[UR18][R188.64], P3 ;  /* 0x60780000bcfa7fae */ /* 0x008fe80009921852 */
[----:B----4-:R-:W-:Y:S04]  /*2d150*/  LDGSTS.E [R250+0x60b80], desc[UR18][R190.64], P3 ;  /* 0x60b80000befa7fae */ /* 0x010fe80009921852 */
[----:B------:R-:W2:Y:S04]  /*2d160*/  LDL.LU.64 R186, [R1+0x10e0] ;  /* 0x0010e00001ba7983 */ /* 0x000ea80000300a00 */
[----:B------:R-:W3:Y:S04]  /*2d170*/  LDL.LU.64 R188, [R1+0x10d8] ;  /* 0x0010d80001bc7983 */ /* 0x000ee80000300a00 */
        /* <DEDUP_REMOVED lines=30> */
[----:B------:R-:W4:Y:S01]  /*2d360*/  LDL.LU.64 R218, [R1+0x1058] ;  /* 0x0010580001da7983 */ /* 0x000f220000300a00 */
[----:B-1----:R-:W-:-:S03]  /*2d370*/  IMAD.WIDE R152, R251, 0x4, R152 ;  /* 0x00000004fb987825 */ /* 0x002fc600078e0298 */
[----:B------:R-:W-:Y:S01]  /*2d380*/  LDGSTS.E [R250+0x64b80], desc[UR18][R226.64], P3 ;  /* 0x64b80000e2fa7fae */ /* 0x000fe20009921852 */
[----:B------:R-:W-:-:S03]  /*2d390*/  IMAD.WIDE R154, R251, 0x4, R154 ;  /* 0x00000004fb9a7825 */ /* 0x000fc600078e029a */
[----:B------:R-:W-:Y:S01]  /*2d3a0*/  LDGSTS.E [R250+0x64f80], desc[UR18][R230.64], P3 ;  /* 0x64f80000e6fa7fae */ /* 0x000fe20009921852 */
[----:B------:R-:W-:-:S03]  /*2d3b0*/  IMAD.WIDE R156, R251, 0x4, R156 ;  /* 0x00000004fb9c7825 */ /* 0x000fc600078e029c */
[----:B------:R-:W-:Y:S04]  /*2d3c0*/  LDGSTS.E [R250+0x65380], desc[UR18][R234.64], P3 ;  /* 0x65380000eafa7fae */ /* 0x000fe80009921852 */
[----:B------:R-:W4:Y:S01]  /*2d3d0*/  LDL.LU.64 R226, [R1+0x1050] ;  /* 0x0010500001e27983 */ /* 0x000f220000300a00 */
[----:B------:R-:W-:-:S03]  /*2d3e0*/  IMAD.WIDE R158, R251, 0x4, R158 ;  /* 0x00000004fb9e7825 */ /* 0x000fc600078e029e */
[----:B------:R-:W4:Y:S01]  /*2d3f0*/  LDL.LU.64 R230, [R1+0x1048] ;  /* 0x0010480001e67983 */ /* 0x000f220000300a00 */
[----:B------:R-:W-:-:S03]  /*2d400*/  IMAD.WIDE R160, R251, 0x4, R160 ;  /* 0x00000004fba07825 */ /* 0x000fc600078e02a0 */
[----:B------:R-:W4:Y:S01]  /*2d410*/  LDL.LU.64 R234, [R1+0x1040] ;  /* 0x0010400001ea7983 */ /* 0x000f220000300a00 */
[----:B------:R-:W-:-:S03]  /*2d420*/  IMAD.WIDE R162, R251, 0x4, R162 ;  /* 0x00000004fba27825 */ /* 0x000fc600078e02a2 */
[----:B------:R-:W-:Y:S04]  /*2d430*/  LDGSTS.E [R250+0x65780], desc[UR18][R238.64], P3 ;  /* 0x65780000eefa7fae */ /* 0x000fe80009921852 */
[----:B------:R-:W-:Y:S01]  /*2d440*/  LDGSTS.E [R250+0x65b80], desc[UR18][R10.64], P3 ;  /* 0x65b800000afa7fae */ /* 0x000fe20009921852 */
[----:B------:R-:W-:-:S03]  /*2d450*/  IMAD.WIDE R164, R251, 0x4, R164 ;  /* 0x00000004fba47825 */ /* 0x000fc600078e02a4 */
[----:B------:R-:W-:Y:S04]  /*2d460*/  LDGSTS.E [R250+0x65f80], desc[UR18][R18.64], P3 ;  /* 0x65f8000012fa7fae */ /* 0x000fe80009921852 */
[----:B------:R-:W4:Y:S04]  /*2d470*/  LDL.LU.64 R238, [R1+0x1038] ;  /* 0x0010380001ee7983 */ /* 0x000f280000300a00 */
[----:B------:R-:W4:Y:S01]  /*2d480*/  LDL.LU.64 R10, [R1+0x1030] ;  /* 0x00103000010a7983 */ /* 0x000f220000300a00 */
[----:B------:R-:W-:-:S03]  /*2d490*/  IMAD.WIDE R166, R251, 0x4, R166 ;  /* 0x00000004fba67825 */ /* 0x000fc600078e02a6 */
[----:B------:R1:W-:Y:S01]  /*2d4a0*/  STL.64 [R1+0xfd0], R152 ;  /* 0x000fd09801007387 */ /* 0x0003e20000100a00 */
[----:B------:R-:W-:-:S03]  /*2d4b0*/  IMAD.WIDE R168, R251, 0x4, R168 ;  /* 0x00000004fba87825 */ /* 0x000fc600078e02a8 */
[----:B------:R-:W-:Y:S01]  /*2d4c0*/  STL.64 [R1+0xfd8], R154 ;  /* 0x000fd89a01007387 */ /* 0x000fe20000100a00 */
[----:B------:R-:W-:-:S03]  /*2d4d0*/  IMAD.WIDE R170, R251, 0x4, R170 ;  /* 0x00000004fbaa7825 */ /* 0x000fc600078e02aa */
[----:B------:R-:W-:Y:S01]  /*2d4e0*/  STL.64 [R1+0xfe0], R156 ;  /* 0x000fe09c01007387 */ /* 0x000fe20000100a00 */
[----:B------:R-:W-:-:S03]  /*2d4f0*/  IMAD.WIDE R172, R251, 0x4, R172 ;  /* 0x00000004fbac7825 */ /* 0x000fc600078e02ac */
[----:B------:R-:W-:Y:S04]  /*2d500*/  STL.64 [R1+0xfe8], R158 ;  /* 0x000fe89e01007387 */ /* 0x000fe80000100a00 */
[----:B------:R1:W-:Y:S04]  /*2d510*/  STL.64 [R1+0xff0], R160 ;  /* 0x000ff0a001007387 */ /* 0x0003e80000100a00 */
[----:B------:R-:W-:Y:S04]  /*2d520*/  STL.64 [R1+0xff8], R162 ;  /* 0x000ff8a201007387 */ /* 0x000fe80000100a00 */
[----:B------:R-:W-:Y:S04]  /*2d530*/  STL.64 [R1+0x1008], R4 ;  /* 0x0010080401007387 */ /* 0x000fe80000100a00 */
[----:B------:R-:W-:Y:S04]  /*2d540*/  STL.64 [R1+0x1000], R164 ;  /* 0x001000a401007387 */ /* 0x000fe80000100a00 */
[----:B------:R-:W-:Y:S04]  /*2d550*/  STL.64 [R1+0x1010], R166 ;  /* 0x001010a601007387 */ /* 0x000fe80000100a00 */
[----:B------:R-:W-:Y:S04]  /*2d560*/  LDGSTS.E [R250+0x66380], desc[UR18][R16.64], P3 ;  /* 0x6638000010fa7fae */ /* 0x000fe80009921852 */
[----:B------:R1:W-:Y:S04]  /*2d570*/  STL.64 [R1+0x1018], R168 ;  /* 0x001018a801007387 */ /* 0x0003e80000100a00 */
[----:B------:R1:W-:Y:S04]  /*2d580*/  LDGSTS.E [R250+0x66780], desc[UR18][R14.64], P3 ;  /* 0x667800000efa7fae */ /* 0x0003e80009921852 */
[----:B------:R-:W-:Y:S04]  /*2d590*/  STL.64 [R1+0x1020], R170 ;  /* 0x001020aa01007387 */ /* 0x000fe80000100a00 */
[----:B------:R-:W-:Y:S04]  /*2d5a0*/  LDGSTS.E [R250+0x66b80], desc[UR18][R224.64], P3 ;  /* 0x66b80000e0fa7fae */ /* 0x000fe80009921852 */
[----:B------:R-:W-:Y:S04]  /*2d5b0*/  STL.64 [R1+0x1028], R172 ;  /* 0x001028ac01007387 */ /* 0x000fe80000100a00 */
[----:B------:R-:W-:Y:S04]  /*2d5c0*/  LDGSTS.E [R250+0x66f80], desc[UR18][R228.64], P3 ;  /* 0x66f80000e4fa7fae */ /* 0x000fe80009921852 */
[----:B------:R-:W4:Y:S04]  /*2d5d0*/  LDL.LU.64 R224, [R1] ;  /* 0x0000000001e07983 */ /* 0x000f280000300a00 */
[----:B------:R-:W-:Y:S04]  /*2d5e0*/  LDGSTS.E [R250+0x67380], desc[UR18][R232.64], P3 ;  /* 0x67380000e8fa7fae */ /* 0x000fe80009921852 */
[----:B------:R-:W-:Y:S04]  /*2d5f0*/  LDGSTS.E [R250+0x67780], desc[UR18][R236.64], P3 ;  /* 0x67780000ecfa7fae */ /* 0x000fe80009921852 */
[----:B------:R-:W-:Y:S04]  /*2d600*/  LDGSTS.E [R250+0x67b80], desc[UR18][R240.64], P3 ;  /* 0x67b80000f0fa7fae */ /* 0x000fe80009921852 */
[----:B------:R-:W4:Y:S04]  /*2d610*/  LDL.LU.64 R232, [R1+0x10] ;  /* 0x0000100001e87983 */ /* 0x000f280000300a00 */
[----:B------:R-:W4:Y:S04]  /*2d620*/  LDL.LU.64 R228, [R1+0x20] ;  /* 0x0000200001e47983 */ /* 0x000f280000300a00 */
[----:B------:R-:W4:Y:S04]  /*2d630*/  LDL.LU.64 R236, [R1+0x30] ;  /* 0x0000300001ec7983 */ /* 0x000f280000300a00 */
[----:B------:R-:W4:Y:S01]  /*2d640*/  LDL.LU.64 R240, [R1+0x40] ;  /* 0x0000400001f07983 */ /* 0x000f220000300a00 */
[----:B------:R-:W-:-:S04]  /*2d650*/  SHF.R.U32.HI R252, RZ, 0x6, R252 ;  /* 0x00000006fffc7819 */ /* 0x000fc800000116fc */
[----:B------:R-:W-:-:S04]  /*2d660*/  SGXT.U32 R252, R252, 0x1 ;  /* 0x00000001fcfc781a */ /* 0x000fc80000000000 */
[----:B------:R-:W-:-:S04]  /*2d670*/  LOP3.LUT R252, R252, 0x40, RZ, 0xfc, !PT ;  /* 0x00000040fcfc7812 */ /* 0x000fc800078efcff */
[----:B------:R-:W-:Y:S02]  /*2d680*/  ISETP.GE.AND P6, PT, R252, UR4, PT ;  /* 0x00000004fc007c0c */ /* 0x000fe4000bfc6270 */
[----:B------:R-:W1:Y:S01]  /*2d690*/  S2R R252, SR_TID.X ;  /* 0x0000000000fc7919 */ /* 0x000e620000002100 */
[----:B------:R-:W-:-:S05]  /*2d6a0*/  IMAD.WIDE R148, R89, 0x4, R148 ;  /* 0x0000000459947825 */ /* 0x000fca00078e0294 */
[----:B------:R-:W-:Y:S04]  /*2d6b0*/  LDGSTS.E [R250+0x67f80], desc[UR18][R148.64], P3 ;  /* 0x67f8000094fa7fae */ /* 0x000fe80009921852 */
[----:B------:R-:W0:Y:S01]  /*2d6c0*/  LDGDEPBAR ;  /* 0x00000000000079af */ /* 0x000e220000000000 */
[----:B------:R-:W-:Y:S01]  /*2d6d0*/  SEL R12, RZ, 0x4, P6 ;  /* 0x00000004ff0c7807 */ /* 0x000fe20003000000 */
[----:B------:R-:W-:Y:S01]  /*2d6e0*/  IMAD.WIDE R150, R251, 0x4, R150 ;  /* 0x00000004fb967825 */ /* 0x000fe200078e0296 */
[----:B------:R-:W-:Y:S02]  /*2d6f0*/  BAR.SYNC.DEFER_BLOCKING 0x0 ;  /* 0x0000000000007b1d */ /* 0x000fe40000010000 */
[----:B------:R-:W-:Y:S02]  /*2d700*/  SEL R12, R12, RZ, P0 ;  /* 0x000000ff0c0c7207 */ /* 0x000fe40000000000 */
[----:B-1----:R-:W-:-:S04]  /*2d710*/  SHF.R.U32.HI R252, RZ, 0x6, R252 ;  /* 0x00000006fffc7819 */ /* 0x002fc800000116fc */
[----:B------:R-:W-:Y:S02]  /*2d720*/  SGXT.U32 R252, R252, 0x1 ;  /* 0x00000001fcfc781a */ /* 0x000fe40000000000 */
[----:B------:R-:W-:Y:S01]  /*2d730*/  SEL R88, R88, RZ, P0 ;  /* 0x000000ff58587207 */ /* 0x000fe20000000000 */
[----:B------:R-:W-:Y:S01]  /*2d740*/  @!PT LDS RZ, [RZ] ;  /* 0x00000000fffff984 */ /* 0x000fe20000000800 */
[----:B------:R-:W-:Y:S01]  /*2d750*/  @!PT LDS RZ, [RZ] ;  /* 0x00000000fffff984 */ /* 0x000fe20000000800 */
[----:B------:R-:W-:Y:S01]  /*2d760*/  @!PT LDS RZ, [RZ] ;  /* 0x00000000fffff984 */ /* 0x000fe20000000800 */
[----:B------:R-:W-:Y:S01]  /*2d770*/  LDGSTS.E [R5+0x20000], desc[UR18][R150.64], P4 ;  /* 0x2000000096057fae */ /* 0x000fe2000a121852 */
[----:B------:R-:W-:Y:S02]  /*2d780*/  LOP3.LUT R252, R252, 0x42, RZ, 0xfc, !PT ;  /* 0x00000042fcfc7812 */ /* 0x000fe400078efcff */
[----:B------:R-:W-:Y:S01]  /*2d790*/  ISETP.NE.U32.AND P5, PT, R88, RZ, PT ;  /* 0x000000ff5800720c */ /* 0x000fe20003fa5070 */
[----:B------:R1:W-:Y:S01]  /*2d7a0*/  LDGSTS.E [R5+0x20008], desc[UR18][R152.64], P1 ;  /* 0x2000800098057fae */ /* 0x0003e20008921852 */
[----:B------:R-:W-:Y:S02]  /*2d7b0*/  ISETP.GE.AND P6, PT, R252, UR4, PT ;  /* 0x00000004fc007c0c */ /* 0x000fe4000bfc6270 */
[----:B------:R-:W-:Y:S01]  /*2d7c0*/  LOP3.LUT R252, R3, 0x60, RZ, 0xfc, !PT ;  /* 0x0000006003fc7812 */ /* 0x000fe200078efcff */
[----:B------:R-:W-:Y:S01]  /*2d7d0*/  LDGSTS.E [R5+0x22000], desc[UR18][R154.64], P2 ;  /* 0x220000009a057fae */ /* 0x000fe20009121852 */
[----:B------:R-:W-:-:S02]  /*2d7e0*/  SEL R14, RZ, 0x4, P6 ;  /* 0x00000004ff0e7807 */ /* 0x000fc40003000000 */
[----:B------:R-:W-:Y:S02]  /*2d7f0*/  ISETP.GE.AND P3, PT, R252, UR4, PT ;  /* 0x00000004fc007c0c */ /* 0x000fe4000bf66270 */
[----:B------:R-:W-:Y:S02]  /*2d800*/  LOP3.LUT R252, R3, 0x62, RZ, 0xfc, !PT ;  /* 0x0000006203fc7812 */ /* 0x000fe400078efcff */
[----:B------:R-:W-:Y:S01]  /*2d810*/  ISETP.NE.U32.AND P6, PT, R12, RZ, PT ;  /* 0x000000ff0c00720c */ /* 0x000fe20003fc5070 */
[----:B------:R-:W-:Y:S01]  /*2d820*/  LDGSTS.E [R5+0x22008], desc[UR18][R156.64], P5 ;  /* 0x220080009c057fae */ /* 0x000fe2000a921852 */
[----:B------:R-:W-:Y:S02]  /*2d830*/  SEL R12, R14, RZ, P0 ;  /* 0x000000ff0e0c7207 */ /* 0x000fe40000000000 */
[----:B------:R-:W-:Y:S02]  /*2d840*/  SEL R13, RZ, 0x4, P3 ;  /* 0x00000004ff0d7807 */ /* 0x000fe40001800000 */
[----:B------:R-:W-:-:S02]  /*2d850*/  ISETP.GE.AND P4, PT, R252, UR4, PT ;  /* 0x00000004fc007c0c */ /* 0x000fc4000bf86270 */
[----:B------:R-:W-:Y:S02]  /*2d860*/  LOP3.LUT R252, R3, 0x4, RZ, 0xfc, !PT ;  /* 0x0000000403fc7812 */ /* 0x000fe400078efcff */
[----:B------:R-:W-:Y:S02]  /*2d870*/  ISETP.NE.U32.AND P3, PT, R12, RZ, PT ;  /* 0x000000ff0c00720c */ /* 0x000fe40003f65070 */
[----:B------:R-:W-:Y:S01]  /*2d880*/  SEL R12, R13, RZ, P0 ;  /* 0x000000ff0d0c7207 */ /* 0x000fe20000000000 */
[----:B------:R-:W-:Y:S01]  /*2d890*/  LDGSTS.E [R5+0x24000], desc[UR18][R158.64], P6 ;  /* 0x240000009e057fae */ /* 0x000fe2000b121852 */
[----:B------:R-:W-:Y:S02]  /*2d8a0*/  SEL R13, RZ, 0x4, P4 ;  /* 0x00000004ff0d7807 */ /* 0x000fe40002000000 */
[----:B------:R-:W-:Y:S02]  /*2d8b0*/  ISETP.GE.AND P4, PT, R252, UR4, PT ;  /* 0x00000004fc007c0c */ /* 0x000fe4000bf86270 */
[----:B------:R-:W-:-:S02]  /*2d8c0*/  LOP3.LUT R252, R3, 0x6, RZ, 0xfc, !PT ;  /* 0x0000000603fc7812 */ /* 0x000fc400078efcff */
[----:B------:R-:W-:Y:S02]  /*2d8d0*/  ISETP.NE.U32.AND P1, PT, R12, RZ, PT ;  /* 0x000000ff0c00720c */ /* 0x000fe40003f25070 */
[----:B------:R-:W-:Y:S01]  /*2d8e0*/  SEL R12, R13, RZ, P0 ;  /* 0x000000ff0d0c7207 */ /* 0x000fe20000000000 */
[----:B------:R1:W-:Y:S01]  /*2d8f0*/  LDGSTS.E [R5+0x24008], desc[UR18][R160.64], P3 ;  /* 0x24008000a0057fae */ /* 0x0003e20009921852 */
[----:B------:R-:W-:Y:S02]  /*2d900*/  SEL R13, RZ, 0x4, P4 ;  /* 0x00000004ff0d7807 */ /* 0x000fe40002000000 */
[----:B------:R-:W-:Y:S02]  /*2d910*/  ISETP.GE.AND P4, PT, R252, UR4, PT ;  /* 0x00000004fc007c0c */ /* 0x000fe4000bf86270 */
[----:B------:R-:W-:Y:S02]  /*2d920*/  LOP3.LUT R252, R3, 0x24, RZ, 0xfc, !PT ;  /* 0x0000002403fc7812 */ /* 0x000fe400078efcff */
[----:B------:R-:W-:-:S02]  /*2d930*/  ISETP.NE.U32.AND P2, PT, R12, RZ, PT ;  /* 0x000000ff0c00720c */ /* 0x000fc40003f45070 */
[----:B------:R-:W-:Y:S01]  /*2d940*/  SEL R12, R13, RZ, P0 ;  /* 0x000000ff0d0c7207 */ /* 0x000fe20000000000 */
[----:B------:R-:W-:Y:S01]  /*2d950*/  LDGSTS.E [R5+0x26000], desc[UR18][R162.64], P1 ;  /* 0x26000000a2057fae */ /* 0x000fe20008921852 */
[----:B------:R-:W-:Y:S02]  /*2d960*/  SEL R13, RZ, 0x4, P4 ;  /* 0x00000004ff0d7807 */ /* 0x000fe40002000000 */
[----:B------:R-:W-:Y:S02]  /*2d970*/  ISETP.GE.AND P5, PT, R252, UR4, PT ;  /* 0x00000004fc007c0c */ /* 0x000fe4000bfa6270 */
[----:B------:R-:W-:Y:S02]  /*2d980*/  LOP3.LUT R252, R3, 0x26, RZ, 0xfc, !PT ;  /* 0x0000002603fc7812 */ /* 0x000fe400078efcff */
[----:B------:R-:W-:Y:S02]  /*2d990*/  ISETP.NE.U32.AND P4, PT, R12, RZ, PT ;  /* 0x000000ff0c00720c */ /* 0x000fe40003f85070 */
[----:B------:R-:W-:Y:S01]  /*2d9a0*/  SEL R12, R13, RZ, P0 ;  /* 0x000000ff0d0c7207 */ /* 0x000fe20000000000 */
[----:B------:R-:W-:Y:S01]  /*2d9b0*/  LDGSTS.E [R5+0x26008], desc[UR18][R164.64], P2 ;  /* 0x26008000a4057fae */ /* 0x000fe20009121852 */
[----:B------:R-:W-:-:S02]  /*2d9c0*/  SEL R13, RZ, 0x4, P5 ;  /* 0x00000004ff0d7807 */ /* 0x000fc40002800000 */
[----:B------:R-:W-:Y:S02]  /*2d9d0*/  ISETP.GE.AND P6, PT, R252, UR4, PT ;  /* 0x00000004fc007c0c */ /* 0x000fe4000bfc6270 */
[----:B------:R-:W-:Y:S02]  /*2d9e0*/  LOP3.LUT R252, R3, 0x44, RZ, 0xfc, !PT ;  /* 0x0000004403fc7812 */ /* 0x000fe400078efcff */
[----:B------:R-:W-:Y:S02]  /*2d9f0*/  ISETP.NE.U32.AND P5, PT, R12, RZ, PT ;  /* 0x000000ff0c00720c */ /* 0x000fe40003fa5070 */
[----:B------:R-:W-:Y:S01]  /*2da00*/  SEL R12, R13, RZ, P0 ;  /* 0x000000ff0d0c7207 */ /* 0x000fe20000000000 */
[----:B------:R-:W-:Y:S01]  /*2da10*/  LDGSTS.E [R6+0x20000], desc[UR18][R166.64], P4 ;  /* 0x20000000a6067fae */ /* 0x000fe2000a121852 */
[----:B------:R-:W-:Y:S02]  /*2da20*/  SEL R13, RZ, 0x4, P6 ;  /* 0x00000004ff0d7807 */ /* 0x000fe40003000000 */
[----:B------:R-:W-:-:S02]  /*2da30*/  ISETP.GE.AND P6, PT, R252, UR4, PT ;  /* 0x00000004fc007c0c */ /* 0x000fc4000bfc6270 */
[----:B------:R-:W-:Y:S02]  /*2da40*/  LOP3.LUT R252, R3, 0x46, RZ, 0xfc, !PT ;  /* 0x0000004603fc7812 */ /* 0x000fe400078efcff */
[----:B------:R-:W-:Y:S02]  /*2da50*/  ISETP.NE.U32.AND P3, PT, R12, RZ, PT ;  /* 0x000000ff0c00720c */ /* 0x000fe40003f65070 */
[----:B------:R-:W-:Y:S01]  /*2da60*/  SEL R12, R13, RZ, P0 ;  /* 0x000000ff0d0c7207 */ /* 0x000fe20000000000 */
[----:B------:R1:W-:Y:S01]  /*2da70*/  LDGSTS.E [R6+0x20008], desc[UR18][R168.64], P5 ;  /* 0x20008000a8067fae */ /* 0x0003e2000a921852 */
[----:B------:R-:W-:Y:S02]  /*2da80*/  SEL R13, RZ, 0x4, P6 ;  /* 0x00000004ff0d7807 */ /* 0x000fe40003000000 */
[----:B------:R-:W-:Y:S02]  /*2da90*/  ISETP.GE.AND P6, PT, R252, UR4, PT ;  /* 0x00000004fc007c0c */ /* 0x000fe4000bfc6270 */
[----:B------:R-:W-:-:S02]  /*2daa0*/  LOP3.LUT R252, R3, 0x64, RZ, 0xfc, !PT ;  /* 0x0000006403fc7812 */ /* 0x000fc400078efcff */
[----:B------:R-:W-:Y:S02]  /*2dab0*/  ISETP.NE.U32.AND P1, PT, R12, RZ, PT ;  /* 0x000000ff0c00720c */ /* 0x000fe40003f25070 */
[----:B------:R-:W-:Y:S01]  /*2dac0*/  SEL R12, R13, RZ, P0 ;  /* 0x000000ff0d0c7207 */ /* 0x000fe20000000000 */
[----:B------:R-:W-:Y:S01]  /*2dad0*/  LDGSTS.E [R6+0x22000], desc[UR18][R170.64], P3 ;  /* 0x22000000aa067fae */ /* 0x000fe20009921852 */
[----:B------:R-:W-:Y:S02]  /*2dae0*/  SEL R13, RZ, 0x4, P6 ;  /* 0x00000004ff0d7807 */ /* 0x000fe40003000000 */
[----:B------:R-:W-:Y:S02]  /*2daf0*/  ISETP.GE.AND P6, PT, R252, UR4, PT ;  /* 0x00000004fc007c0c */ /* 0x000fe4000bfc6270 */
[----:B------:R-:W-:Y:S02]  /*2db00*/  LOP3.LUT R252, R3, 0x66, RZ, 0xfc, !PT ;  /* 0x0000006603fc7812 */ /* 0x000fe400078efcff */
[----:B------:R-:W-:-:S02]  /*2db10*/  ISETP.NE.U32.AND P2, PT, R12, RZ, PT ;  /* 0x000000ff0c00720c */ /* 0x000fc40003f45070 */
[----:B------:R-:W-:Y:S01]  /*2db20*/  SEL R12, R13, RZ, P0 ;  /* 0x000000ff0d0c7207 */ /* 0x000fe20000000000 */
[----:B------:R-:W-:Y:S01]  /*2db30*/  IMAD.WIDE R174, R251, 0x4, R174 ;  /* 0x00000004fbae7825 */ /* 0x000fe200078e02ae */
[----:B------:R-:W-:Y:S01]  /*2db40*/  SEL R13, RZ, 0x4, P6 ;  /* 0x00000004ff0d7807 */ /* 0x000fe20003000000 */
[----:B------:R1:W-:Y:S01]  /*2db50*/  LDGSTS.E [R6+0x22008], desc[UR18][R172.64], P1 ;  /* 0x22008000ac067fae */ /* 0x0003e20008921852 */
[----:B------:R-:W-:Y:S02]  /*2db60*/  ISETP.GE.AND P6, PT, R252, UR4, PT ;  /* 0x00000004fc007c0c */ /* 0x000fe4000bfc6270 */
[----:B------:R-:W-:Y:S02]  /*2db70*/  LOP3.LUT R252, R3, 0x8, RZ, 0xfc, !PT ;  /* 0x0000000803fc7812 */ /* 0x000fe400078efcff */
[----:B------:R-:W-:Y:S02]  /*2db80*/  ISETP.NE.U32.AND P4, PT, R12, RZ, PT ;  /* 0x000000ff0c00720c */ /* 0x000fe40003f85070 */
[----:B------:R-:W-:Y:S01]  /*2db90*/  SEL R12, R13, RZ, P0 ;  /* 0x000000ff0d0c7207 */ /* 0x000fe20000000000 */
[----:B------:R-:W-:Y:S01]  /*2dba0*/  IMAD.WIDE R176, R251, 0x4, R176 ;  /* 0x00000004fbb07825 */ /* 0x000fe200078e02b0 */
[----:B------:R-:W-:Y:S01]  /*2dbb0*/  SEL R13, RZ, 0x4, P6 ;  /* 0x00000004ff0d7807 */ /* 0x000fe20003000000 */
[----:B------:R-:W-:Y:S01]  /*2dbc0*/  LDGSTS.E [R6+0x24000], desc[UR18][R174.64], P2 ;  /* 0x24000000ae067fae */ /* 0x000fe20009121852 */
[----:B------:R-:W-:-:S02]  /*2dbd0*/  ISETP.GE.AND P6, PT, R252, UR4, PT ;  /* 0x00000004fc007c0c */ /* 0x000fc4000bfc6270 */
[----:B------:R-:W-:Y:S02]  /*2dbe0*/  LOP3.LUT R252, R3, 0xa, RZ, 0xfc, !PT ;  /* 0x0000000a03fc7812 */ /* 0x000fe400078efcff */
[----:B------:R-:W-:Y:S02]  /*2dbf0*/  ISETP.NE.U32.AND P5, PT, R12, RZ, PT ;  /* 0x000000ff0c00720c */ /* 0x000fe40003fa5070 */
[----:B------:R-:W-:Y:S01]  /*2dc00*/  SEL R12, R13, RZ, P0 ;  /* 0x000000ff0d0c7207 */ /* 0x000fe20000000000 */
[----:B------:R-:W-:Y:S01]  /*2dc10*/  IMAD.WIDE R178, R251, 0x4, R178 ;  /* 0x00000004fbb27825 */ /* 0x000fe200078e02b2 */
[----:B------:R-:W-:Y:S01]  /*2dc20*/  SEL R13, RZ, 0x4, P6 ;  /* 0x00000004ff0d7807 */ /* 0x000fe20003000000 */
[----:B------:R-:W-:Y:S01]  /*2dc30*/  LDGSTS.E [R6+0x24008], desc[UR18][R176.64], P4 ;  /* 0x24008000b0067fae */ /* 0x000fe2000a121852 */
[----:B------:R-:W-:Y:S02]  /*2dc40*/  ISETP.GE.AND P6, PT, R252, UR4, PT ;  /* 0x00000004fc007c0c */ /* 0x000fe4000bfc6270 */
[----:B------:R-:W-:-:S02]  /*2dc50*/  LOP3.LUT R252, R3, 0x28, RZ, 0xfc, !PT ;  /* 0x0000002803fc7812 */ /* 0x000fc400078efcff */
[----:B------:R-:W-:Y:S02]  /*2dc60*/  ISETP.NE.U32.AND P3, PT, R12, RZ, PT ;  /* 0x000000ff0c00720c */ /* 0x000fe40003f65070 */
[----:B------:R-:W-:Y:S01]  /*2dc70*/  SEL R12, R13, RZ, P0 ;  /* 0x000000ff0d0c7207 */ /* 0x000fe20000000000 */
[----:B------:R-:W-:Y:S01]  /*2dc80*/  IMAD.WIDE R180, R251, 0x4, R180 ;  /* 0x00000004fbb47825 */ /* 0x000fe200078e02b4 */
[----:B------:R-:W-:Y:S01]  /*2dc90*/  SEL R13, RZ, 0x4, P6 ;  /* 0x00000004ff0d7807 */ /* 0x000fe20003000000 */
[----:B------:R-:W-:Y:S01]  /*2dca0*/  LDGSTS.E [R6+0x26000], desc[UR18][R178.64], P5 ;  /* 0x26000000b2067fae */ /* 0x000fe2000a921852 */
[----:B------:R-:W-:Y:S02]  /*2dcb0*/  ISETP.GE.AND P6, PT, R252, UR4, PT ;  /* 0x00000004fc007c0c */ /* 0x000fe4000bfc6270 */
[----:B------:R-:W-:Y:S02]  /*2dcc0*/  LOP3.LUT R252, R3, 0x2a, RZ, 0xfc, !PT ;  /* 0x0000002a03fc7812 */ /* 0x000fe400078efcff */
[----:B------:R-:W-:-:S02]  /*2dcd0*/  ISETP.NE.U32.AND P1, PT, R12, RZ, PT ;  /* 0x000000ff0c00720c */ /* 0x000fc40003f25070 */
[----:B------:R-:W-:Y:S01]  /*2dce0*/  SEL R12, R13, RZ, P0 ;  /* 0x000000ff0d0c7207 */ /* 0x000fe20000000000 */
[----:B------:R-:W-:Y:S01]  /*2dcf0*/  IMAD.WIDE R182, R251, 0x4, R182 ;  /* 0x00000004fbb67825 */ /* 0x000fe200078e02b6 */
[----:B------:R-:W-:Y:S01]  /*2dd00*/  SEL R13, RZ, 0x4, P6 ;  /* 0x00000004ff0d7807 */ /* 0x000fe20003000000 */
[----:B------:R-:W-:Y:S01]  /*2dd10*/  LDGSTS.E [R6+0x26008], desc[UR18][R180.64], P3 ;  /* 0x26008000b4067fae */ /* 0x000fe20009921852 */
        /* <DEDUP_REMOVED lines=11> */
[----:B--2---:R-:W-:Y:S01]  /*2ddd0*/  IMAD.WIDE R186, R251, 0x4, R186 ;  /* 0x00000004fbba7825 */ /* 0x004fe200078e02ba */
[----:B------:R-:W-:Y:S01]  /*2dde0*/  SEL R13, RZ, 0x4, P6 ;  /* 0x00000004ff0d7807 */ /* 0x000fe20003000000 */
[----:B------:R-:W-:Y:S01]  /*2ddf0*/  LDGSTS.E [R7+0x20008], desc[UR18][R184.64], P2 ;  /* 0x20008000b8077fae */ /* 0x000fe20009121852 */
[----:B------:R-:W-:Y:S02]  /*2de00*/  ISETP.GE.AND P6, PT, R252, UR4, PT ;  /* 0x00000004fc007c0c */ /* 0x000fe4000bfc6270 */
[----:B------:R-:W-:-:S02]  /*2de10*/  LOP3.LUT R252, R3, 0x68, RZ, 0xfc, !PT ;  /* 0x0000006803fc7812 */ /* 0x000fc400078efcff */
[----:B------:R-:W-:Y:S02]  /*2de20*/  ISETP.NE.U32.AND P5, PT, R12, RZ, PT ;  /* 0x000000ff0c00720c */ /* 0x000fe40003fa5070 */
[----:B------:R-:W-:Y:S01]  /*2de30*/  SEL R12, R13, RZ, P0 ;  /* 0x000000ff0d0c7207 */ /* 0x000fe20000000000 */
[----:B---3--:R-:W-:Y:S01]  /*2de40*/  IMAD.WIDE R188, R251, 0x4, R188 ;  /* 0x00000004fbbc7825 */ /* 0x008fe200078e02bc */
[----:B------:R-:W-:Y:S01]  /*2de50*/  SEL R13, RZ, 0x4, P6 ;  /* 0x00000004ff0d7807 */ /* 0x000fe20003000000 */
[----:B------:R-:W-:Y:S01]  /*2de60*/  LDGSTS.E [R7+0x22000], desc[UR18][R186.64], P4 ;  /* 0x22000000ba077fae */ /* 0x000fe2000a121852 */
[----:B------:R-:W-:Y:S02]  /*2de70*/  ISETP.GE.AND P6, PT, R252, UR4, PT ;  /* 0x00000004fc007c0c */ /* 0x000fe4000bfc6270 */
[----:B------:R-:W-:Y:S02]  /*2de80*/  LOP3.LUT R252, R3, 0x6a, RZ, 0xfc, !PT ;  /* 0x0000006a03fc7812 */ /* 0x000fe400078efcff */
[----:B------:R-:W-:-:S02]  /*2de90*/  ISETP.NE.U32.AND P3, PT, R12, RZ, PT ;  /* 0x000000ff0c00720c */ /* 0x000fc40003f65070 */
[----:B------:R-:W-:Y:S01]  /*2dea0*/  SEL R12, R13, RZ, P0 ;  /* 0x000000ff0d0c7207 */ /* 0x000fe20000000000 */
[----:B----4-:R-:W-:Y:S01]  /*2deb0*/  IMAD.WIDE R190, R251, 0x4, R190 ;  /* 0x00000004fbbe7825 */ /* 0x010fe200078e02be */
        /* <DEDUP_REMOVED lines=134> */
[----:B------:R-:W2:Y:S01]  /*2e720*/  LDL.LU.64 R224, [R1+0x50] ;  /* 0x0000500001e07983 */ /* 0x000ea20000300a00 */
[----:B------:R-:W-:Y:S02]  /*2e730*/  ISETP.GE.AND P6, PT, R252, UR4, PT ;  /* 0x00000004fc007c0c */ /* 0x000fe4000bfc6270 */
[----:B------:R-:W-:Y:S01]  /*2e740*/  LOP3.LUT R252, R3, 0x36, RZ, 0xfc, !PT ;  /* 0x0000003603fc7812 */ /* 0x000fe200078efcff */
[----:B------:R-:W-:Y:S01]  /*2e750*/  LDGSTS.E [R9+0x26000], desc[UR18][R44.64], P4 ;  /* 0x260000002c097fae */ /* 0x000fe2000a121852 */
[----:B------:R-:W-:-:S02]  /*2e760*/  ISETP.NE.U32.AND P3, PT, R12, RZ, PT ;  /* 0x000000ff0c00720c */ /* 0x000fc40003f65070 */
[----:B------:R-:W-:Y:S01]  /*2e770*/  SEL R12, R13, RZ, P0 ;  /* 0x000000ff0d0c7207 */ /* 0x000fe20000000000 */
[----:B------:R-:W-:Y:S01]  /*2e780*/  LDGSTS.E [R9+0x26008], desc[UR18][R46.64], P5 ;  /* 0x260080002e097fae */ /* 0x000fe2000a921852 */
[----:B------:R-:W-:Y:S02]  /*2e790*/  SEL R13, RZ, 0x4, P6 ;  /* 0x00000004ff0d7807 */ /* 0x000fe40003000000 */
[----:B------:R-:W-:Y:S02]  /*2e7a0*/  ISETP.GE.AND P6, PT, R252, UR4, PT ;  /* 0x00000004fc007c0c */ /* 0x000fe4000bfc6270 */
[----:B------:R-:W-:Y:S02]  /*2e7b0*/  ISETP.NE.U32.AND P1, PT, R12, RZ, PT ;  /* 0x000000ff0c00720c */ /* 0x000fe40003f25070 */
[----:B------:R-:W-:Y:S02]  /*2e7c0*/  LOP3.LUT R252, R3, 0x54, RZ, 0xfc, !PT ;  /* 0x0000005403fc7812 */ /* 0x000fe400078efcff */
[----:B------:R-:W-:-:S02]  /*2e7d0*/  SEL R12, R13, RZ, P0 ;  /* 0x000000ff0d0c7207 */ /* 0x000fc40000000000 */
[----:B------:R-:W-:Y:S02]  /*2e7e0*/  SEL R13, RZ, 0x4, P6 ;  /* 0x00000004ff0d7807 */ /* 0x000fe40003000000 */
[----:B------:R-:W-:Y:S02]  /*2e7f0*/  ISETP.GE.AND P6, PT, R252, UR4, PT ;  /* 0x00000004fc007c0c */ /* 0x000fe4000bfc6270 */
[----:B------:R-:W-:Y:S02]  /*2e800*/  ISETP.NE.U32.AND P2, PT, R12, RZ, PT ;  /* 0x000000ff0c00720c */ /* 0x000fe40003f45070 */
[----:B------:R-:W-:Y:S02]  /*2e810*/  SEL R12, R13, RZ, P0 ;  /* 0x000000ff0d0c7207 */ /* 0x000fe40000000000 */
[----:B------:R-:W-:Y:S02]  /*2e820*/  SEL R14, RZ, 0x4, P6 ;  /* 0x00000004ff0e7807 */ /* 0x000fe40003000000 */
[----:B------:R-:W-:Y:S01]  /*2e830*/  ISETP.NE.U32.AND P4, PT, R12, RZ, PT ;  /* 0x000000ff0c00720c */ /* 0x000fe20003f85070 */
[C---:B------:R-:W-:Y:S01]  /*2e840*/  IMAD.WIDE R12, R251.reuse, 0x4, R232 ;  /* 0x00000004fb0c7825 */ /* 0x040fe200078e02e8 */
[----:B------:R-:W-:Y:S01]  /*2e850*/  SEL R14, R14, RZ, P0 ;  /* 0x000000ff0e0e7207 */ /* 0x000fe20000000000 */
[----:B------:R-:W3:Y:S03]  /*2e860*/  LDL.LU.64 R232, [R1+0x60] ;  /* 0x0000600001e87983 */ /* 0x000ee60000300a00 */
[----:B------:R-:W-:Y:S01]  /*2e870*/  ISETP.NE.U32.AND P5, PT, R14, RZ, PT ;  /* 0x000000ff0e00720c */ /* 0x000fe20003fa5070 */
[----:B------:R-:W-:-:S04]  /*2e880*/  IMAD.WIDE R14, R251, 0x4, R228 ;  /* 0x00000004fb0e7825 */ /* 0x000fc800078e02e4 */
[C---:B------:R-:W-:Y:S01]  /*2e890*/  IMAD.WIDE R24, R251.reuse, 0x4, R236 ;  /* 0x00000004fb187825 */ /* 0x040fe200078e02ec */
[----:B------:R-:W4:Y:S03]  /*2e8a0*/  LDL.LU.64 R228, [R1+0x70] ;  /* 0x0000700001e47983 */ /* 0x000f260000300a00 */
[----:B------:R-:W-:Y:S01]  /*2e8b0*/  IMAD.WIDE R26, R251, 0x4, R240 ;  /* 0x00000004fb1a7825 */ /* 0x000fe200078e02f0 */
[----:B------:R-:W4:Y:S04]  /*2e8c0*/  LDL.LU.64 R236, [R1+0x80] ;  /* 0x0000800001ec7983 */ /* 0x000f280000300a00 */
[----:B------:R-:W4:Y:S01]  /*2e8d0*/  LDL.LU.64 R240, [R1+0x90] ;  /* 0x0000900001f07983 */ /* 0x000f220000300a00 */
[----:B------:R-:W-:-:S03]  /*2e8e0*/  LOP3.LUT R252, R3, 0x56, RZ, 0xfc, !PT ;  /* 0x0000005603fc7812 */ /* 0x000fc600078efcff */
[----:B------:R-:W-:Y:S01]  /*2e8f0*/  LDGSTS.E [R10+0x20000], desc[UR18][R12.64], P3 ;  /* 0x200000000c0a7fae */ /* 0x000fe20009921852 */
[----:B------:R-:W-:Y:S02]  /*2e900*/  ISETP.GE.AND P6, PT, R252, UR4, PT ;  /* 0x00000004fc007c0c */ /* 0x000fe4000bfc6270 */
[C---:B------:R-:W-:Y:S01]  /*2e910*/  LOP3.LUT R252, R3.reuse, 0x74, RZ, 0xfc, !PT ;  /* 0x0000007403fc7812 */ /* 0x040fe200078efcff */
[----:B------:R-:W-:Y:S01]  /*2e920*/  LDGSTS.E [R10+0x20008], desc[UR18][R14.64], P1 ;  /* 0x200080000e0a7fae */ /* 0x000fe20008921852 */
[----:B------:R-:W-:Y:S02]  /*2e930*/  SEL R16, RZ, 0x4, P6 ;  /* 0x00000004ff107807 */ /* 0x000fe40003000000 */
[----:B------:R-:W-:Y:S01]  /*2e940*/  ISETP.GE.AND P6, PT, R252, UR4, PT ;  /* 0x00000004fc007c0c */ /* 0x000fe2000bfc6270 */
[----:B------:R-:W-:Y:S01]  /*2e950*/  LDGSTS.E [R10+0x22000], desc[UR18][R24.64], P2 ;  /* 0x22000000180a7fae */ /* 0x000fe20009121852 */
[----:B------:R-:W-:Y:S02]  /*2e960*/  LOP3.LUT R252, R3, 0x76, RZ, 0xfc, !PT ;  /* 0x0000007603fc7812 */ /* 0x000fe400078efcff */
[----:B------:R-:W-:Y:S01]  /*2e970*/  SEL R16, R16, RZ, P0 ;  /* 0x000000ff10107207 */ /* 0x000fe20000000000 */
[----:B------:R-:W-:Y:S01]  /*2e980*/  LDGSTS.E [R10+0x22008], desc[UR18][R26.64], P4 ;  /* 0x220080001a0a7fae */ /* 0x000fe2000a121852 */
[----:B------:R-:W-:-:S02]  /*2e990*/  SEL R17, RZ, 0x4, P6 ;  /* 0x00000004ff117807 */ /* 0x000fc40003000000 */
[----:B------:R-:W-:Y:S01]  /*2e9a0*/  ISETP.GE.AND P6, PT, R252, UR4, PT ;  /* 0x00000004fc007c0c */ /* 0x000fe2000bfc6270 */
[----:B------:R-:W4:Y:S01]  /*2e9b0*/  LDL.LU.64 R152, [R1+0xa0] ;  /* 0x0000a00001987983 */ /* 0x000f220000300a00 */
[----:B------:R-:W-:Y:S02]  /*2e9c0*/  LOP3.LUT R252, R3, 0x18, RZ, 0xfc, !PT ;  /* 0x0000001803fc7812 */ /* 0x000fe400078efcff */
[----:B------:R-:W-:Y:S02]  /*2e9d0*/  ISETP.NE.U32.AND P3, PT, R16, RZ, PT ;  /* 0x000000ff1000720c */ /* 0x000fe40003f65070 */
[----:B------:R-:W-:Y:S02]  /*2e9e0*/  SEL R16, R17, RZ, P0 ;  /* 0x000000ff11107207 */ /* 0x000fe40000000000 */
[----:B------:R-:W-:Y:S02]  /*2e9f0*/  SEL R17, RZ, 0x4, P6 ;  /* 0x00000004ff117807 */ /* 0x000fe40003000000 */
[----:B------:R-:W-:-:S02]  /*2ea00*/  ISETP.GE.AND P6, PT, R252, UR4, PT ;  /* 0x00000004fc007c0c */ /* 0x000fc4000bfc6270 */
[----:B------:R-:W-:Y:S02]  /*2ea10*/  LOP3.LUT R252, R3, 0x1a, RZ, 0xfc, !PT ;  /* 0x0000001a03fc7812 */ /* 0x000fe400078efcff */
[----:B------:R-:W-:Y:S02]  /*2ea20*/  ISETP.NE.U32.AND P1, PT, R16, RZ, PT ;  /* 0x000000ff1000720c */ /* 0x000fe40003f25070 */
[----:B------:R-:W-:Y:S02]  /*2ea30*/  SEL R16, R17, RZ, P0 ;  /* 0x000000ff11107207 */ /* 0x000fe40000000000 */
[----:B------:R-:W-:Y:S02]  /*2ea40*/  SEL R17, RZ, 0x4, P6 ;  /* 0x00000004ff117807 */ /* 0x000fe40003000000 */
[----:B------:R-:W-:Y:S02]  /*2ea50*/  ISETP.GE.AND P6, PT, R252, UR4, PT ;  /* 0x00000004fc007c0c */ /* 0x000fe4000bfc6270 */
[----:B------:R-:W-:-:S02]  /*2ea60*/  LOP3.LUT R252, R3, 0x38, RZ, 0xfc, !PT ;  /* 0x0000003803fc7812 */ /* 0x000fc400078efcff */
[----:B------:R-:W-:Y:S02]  /*2ea70*/  ISETP.NE.U32.AND P2, PT, R16, RZ, PT ;  /* 0x000000ff1000720c */ /* 0x000fe40003f45070 */
[----:B------:R-:W-:Y:S02]  /*2ea80*/  SEL R16, R17, RZ, P0 ;  /* 0x000000ff11107207 */ /* 0x000fe40000000000 */
[----:B------:R-:W-:Y:S02]  /*2ea90*/  SEL R17, RZ, 0x4, P6 ;  /* 0x00000004ff117807 */ /* 0x000fe40003000000 */
[----:B------:R-:W-:Y:S02]  /*2eaa0*/  ISETP.GE.AND P6, PT, R252, UR4, PT ;  /* 0x00000004fc007c0c */ /* 0x000fe4000bfc6270 */
[----:B------:R-:W-:Y:S02]  /*2eab0*/  LOP3.LUT R252, R3, 0x3a, RZ, 0xfc, !PT ;  /* 0x0000003a03fc7812 */ /* 0x000fe400078efcff */
[----:B------:R-:W-:-:S02]  /*2eac0*/  ISETP.NE.U32.AND P4, PT, R16, RZ, PT ;  /* 0x000000ff1000720c */ /* 0x000fc40003f85070 */
[----:B------:R-:W-:Y:S02]  /*2ead0*/  SEL R16, R17, RZ, P0 ;  /* 0x000000ff11107207 */ /* 0x000fe40000000000 */
[----:B------:R-:W-:Y:S02]  /*2eae0*/  SEL R17, RZ, 0x4, P6 ;  /* 0x00000004ff117807 */ /* 0x000fe40003000000 */
[----:B------:R-:W-:Y:S01]  /*2eaf0*/  ISETP.GE.AND P6, PT, R252, UR4, PT ;  /* 0x00000004fc007c0c */ /* 0x000fe2000bfc6270 */
[----:B--2---:R-:W-:-:S05]  /*2eb00*/  IMAD.WIDE R36, R251, 0x4, R224 ;  /* 0x00000004fb247825 */ /* 0x004fca00078e02e0 */
[----:B------:R-:W-:Y:S01]  /*2eb10*/  LDGSTS.E [R10+0x24000], desc[UR18][R36.64], P5 ;  /* 0x24000000240a7fae */ /* 0x000fe2000a921852 */
[----:B------:R-:W-:Y:S02]  /*2eb20*/  ISETP.NE.U32.AND P5, PT, R16, RZ, PT ;  /* 0x000000ff1000720c */ /* 0x000fe40003fa5070 */
[----:B------:R-:W-:Y:S02]  /*2eb30*/  SEL R16, R17, RZ, P0 ;  /* 0x000000ff11107207 */ /* 0x000fe40000000000 */
[----:B------:R-:W-:Y:S01]  /*2eb40*/  SEL R17, RZ, 0x4, P6 ;  /* 0x00000004ff117807 */ /* 0x000fe20003000000 */
[C---:B---3--:R-:W-:Y:S02]  /*2eb50*/  IMAD.WIDE R38, R251.reuse, 0x4, R232 ;  /* 0x00000004fb267825 */ /* 0x048fe400078e02e8 */
[----:B------:R-:W2:Y:S04]  /*2eb60*/  LDL.LU.64 R232, [R1+0xb0] ;  /* 0x0000b00001e87983 */ /* 0x000ea80000300a00 */
[----:B------:R-:W-:Y:S01]  /*2eb70*/  LDGSTS.E [R10+0x24008], desc[UR18][R38.64], P3 ;  /* 0x24008000260a7fae */ /* 0x000fe20009921852 */
[----:B------:R-:W-:Y:S01]  /*2eb80*/  ISETP.NE.U32.AND P3, PT, R16, RZ, PT ;  /* 0x000000ff1000720c */ /* 0x000fe20003f65070 */
[----:B----4-:R-:W-:-:S02]  /*2eb90*/  IMAD.WIDE R48, R251, 0x4, R228 ;  /* 0x00000004fb307825 */ /* 0x010fc400078e02e4 */
[----:B------:R-:W3:Y:S01]  /*2eba0*/  LDL.LU.64 R224, [R1+0xb8] ;  /* 0x0000b80001e07983 */ /* 0x000ee20000300a00 */
[----:B------:R-:W-:Y:S01]  /*2ebb0*/  SEL R16, R17, RZ, P0 ;  /* 0x000000ff11107207 */ /* 0x000fe20000000000 */
[C---:B------:R-:W-:Y:S02]  /*2ebc0*/  IMAD.WIDE R50, R251.reuse, 0x4, R236 ;  /* 0x00000004fb327825 */ /* 0x040fe400078e02ec */
[----:B------:R-:W-:Y:S01]  /*2ebd0*/  LDGSTS.E [R10+0x26000], desc[UR18][R48.64], P1 ;  /* 0x26000000300a7fae */ /* 0x000fe20008921852 */
[----:B------:R-:W-:Y:S01]  /*2ebe0*/  ISETP.NE.U32.AND P1, PT, R16, RZ, PT ;  /* 0x000000ff1000720c */ /* 0x000fe20003f25070 */
[----:B------:R-:W-:Y:S02]  /*2ebf0*/  IMAD.WIDE R16, R251, 0x4, R240 ;  /* 0x00000004fb107825 */ /* 0x000fe400078e02f0 */
[----:B------:R-:W4:Y:S04]  /*2ec00*/  LDL.LU.64 R228, [R1+0xc0] ;  /* 0x0000c00001e47983 */ /* 0x000f280000300a00 */
        /* <DEDUP_REMOVED lines=8> */
[----:B------:R-:W-:Y:S02]  /*2ec90*/  ISETP.GE.AND P6, PT, R252, UR4, PT ;  /* 0x00000004fc007c0c */ /* 0x000fe4000bfc6270 */
[----:B------:R-:W-:Y:S01]  /*2eca0*/  LOP3.LUT R252, R3, 0x78, RZ, 0xfc, !PT ;  /* 0x0000007803fc7812 */ /* 0x000fe200078efcff */
[----:B--2---:R-:W-:-:S02]  /*2ecb0*/  IMAD.WIDE R28, R251, 0x4, R232 ;  /* 0x00000004fb1c7825 */ /* 0x004fc400078e02e8 */
[----:B------:R-:W2:Y:S02]  /*2ecc0*/  LDL.LU.64 R232, [R1+0xd8] ;  /* 0x0000d80001e87983 */ /* 0x000ea40000300a00 */
[C---:B---3--:R-:W-:Y:S02]  /*2ecd0*/  IMAD.WIDE R40, R251.reuse, 0x4, R224 ;  /* 0x00000004fb287825 */ /* 0x048fe400078e02e0 */
[----:B------:R-:W3:Y:S02]  /*2ece0*/  LDL.LU.64 R224, [R1+0xe0] ;  /* 0x0000e00001e07983 */ /* 0x000ee40000300a00 */
[C---:B----4-:R-:W-:Y:S02]  /*2ecf0*/  IMAD.WIDE R56, R251.reuse, 0x4, R236 ;  /* 0x00000004fb387825 */ /* 0x050fe400078e02ec */
[----:B------:R-:W4:Y:S02]  /*2ed00*/  LDL.LU.64 R236, [R1+0xe8] ;  /* 0x0000e80001ec7983 */ /* 0x000f240000300a00 */
[----:B------:R-:W-:-:S02]  /*2ed10*/  IMAD.WIDE R42, R251, 0x4, R240 ;  /* 0x00000004fb2a7825 */ /* 0x000fc400078e02f0 */
[----:B------:R-:W4:Y:S01]  /*2ed20*/  LDL.LU.64 R240, [R1+0xf0] ;  /* 0x0000f00001f07983 */ /* 0x000f220000300a00 */
[----:B------:R-:W-:Y:S02]  /*2ed30*/  SEL R20, RZ, 0x4, P6 ;  /* 0x00000004ff147807 */ /* 0x000fe40003000000 */
[----:B------:R-:W-:Y:S02]  /*2ed40*/  ISETP.GE.AND P6, PT, R252, UR4, PT ;  /* 0x00000004fc007c0c */ /* 0x000fe4000bfc6270 */
[----:B------:R-:W-:Y:S02]  /*2ed50*/  SEL R18, R18, RZ, P0 ;  /* 0x000000ff12127207 */ /* 0x000fe40000000000 */
[----:B------:R-:W-:Y:S02]  /*2ed60*/  LOP3.LUT R252, R3, 0x7a, RZ, 0xfc, !PT ;  /* 0x0000007a03fc7812 */ /* 0x000fe400078efcff */
[----:B------:R-:W-:Y:S02]  /*2ed70*/  SEL R20, R20, RZ, P0 ;  /* 0x000000ff14147207 */ /* 0x000fe40000000000 */
[----:B------:R-:W-:-:S02]  /*2ed80*/  SEL R21, RZ, 0x4, P6 ;  /* 0x00000004ff157807 */ /* 0x000fc40003000000 */
[----:B------:R-:W-:Y:S01]  /*2ed90*/  ISETP.NE.U32.AND P2, PT, R18, RZ, PT ;  /* 0x000000ff1200720c */ /* 0x000fe20003f45070 */
[----:B------:R-:W-:Y:S01]  /*2eda0*/  IMAD.WIDE R18, R251, 0x4, R152 ;  /* 0x00000004fb127825 */ /* 0x000fe200078e0298 */
[----:B------:R-:W-:Y:S02]  /*2edb0*/  ISETP.GE.AND P6, PT, R252, UR4, PT ;  /* 0x00000004fc007c0c */ /* 0x000fe4000bfc6270 */
[----:B------:R-:W-:Y:S02]  /*2edc0*/  LOP3.LUT R252, R3, 0x1c, RZ, 0xfc, !PT ;  /* 0x0000001c03fc7812 */ /* 0x000fe400078efcff */
[----:B------:R-:W-:Y:S01]  /*2edd0*/  ISETP.NE.U32.AND P4, PT, R20, RZ, PT ;  /* 0x000000ff1400720c */ /* 0x000fe20003f85070 */
[----:B------:R-:W-:Y:S01]  /*2ede0*/  LDGSTS.E [R11+0x20008], desc[UR18][R18.64], P5 ;  /* 0x20008000120b7fae */ /* 0x000fe2000a921852 */
[----:B------:R-:W-:Y:S02]  /*2edf0*/  SEL R21, R21, RZ, P0 ;  /* 0x000000ff15157207 */ /* 0x000fe40000000000 */
[----:B------:R-:W-:Y:S01]  /*2ee00*/  SEL R20, RZ, 0x4, P6 ;  /* 0x00000004ff147807 */ /* 0x000fe20003000000 */
[----:B------:R-:W-:Y:S01]  /*2ee10*/  LDGSTS.E [R11+0x22000], desc[UR18][R28.64], P3 ;  /* 0x220000001c0b7fae */ /* 0x000fe20009921852 */
[----:B------:R-:W-:-:S02]  /*2ee20*/  ISETP.GE.AND P6, PT, R252, UR4, PT ;  /* 0x00000004fc007c0c */ /* 0x000fc4000bfc6270 */
[----:B------:R-:W-:Y:S01]  /*2ee30*/  LOP3.LUT R252, R3, 0x1e, RZ, 0xfc, !PT ;  /* 0x0000001e03fc7812 */ /* 0x000fe200078efcff */
[----:B------:R-:W-:Y:S01]  /*2ee40*/  LDGSTS.E [R11+0x22008], desc[UR18][R40.64], P1 ;  /* 0x22008000280b7fae */ /* 0x000fe20008921852 */
[----:B------:R-:W-:Y:S02]  /*2ee50*/  ISETP.NE.U32.AND P5, PT, R21, RZ, PT ;  /* 0x000000ff1500720c */ /* 0x000fe40003fa5070 */
[----:B------:R-:W-:Y:S02]  /*2ee60*/  SEL R21, R20, RZ, P0 ;  /* 0x000000ff14157207 */ /* 0x000fe40000000000 */
[----:B------:R-:W-:Y:S02]  /*2ee70*/  SEL R20, RZ, 0x4, P6 ;  /* 0x00000004ff147807 */ /* 0x000fe40003000000 */
[----:B------:R-:W-:Y:S02]  /*2ee80*/  ISETP.GE.AND P6, PT, R252, UR4, PT ;  /* 0x00000004fc007c0c */ /* 0x000fe4000bfc6270 */
[----:B------:R-:W-:-:S02]  /*2ee90*/  LOP3.LUT R252, R3, 0x3c, RZ, 0xfc, !PT ;  /* 0x0000003c03fc7812 */ /* 0x000fc400078efcff */
[----:B------:R-:W-:Y:S02]  /*2eea0*/  ISETP.NE.U32.AND P3, PT, R21, RZ, PT ;  /* 0x000000ff1500720c */ /* 0x000fe40003f65070 */
[----:B------:R-:W-:Y:S02]  /*2eeb0*/  SEL R20, R20, RZ, P0 ;  /* 0x000000ff14147207 */ /* 0x000fe40000000000 */
[----:B------:R-:W-:Y:S02]  /*2eec0*/  ISETP.GE.AND P1, PT, R252, UR4, PT ;  /* 0x00000004fc007c0c */ /* 0x000fe4000bf26270 */
[----:B------:R-:W-:Y:S01]  /*2eed0*/  SEL R21, RZ, 0x4, P6 ;  /* 0x00000004ff157807 */ /* 0x000fe20003000000 */
[----:B------:R-:W-:Y:S01]  /*2eee0*/  IMAD.WIDE R30, R251, 0x4, R228 ;  /* 0x00000004fb1e7825 */ /* 0x000fe200078e02e4 */
[----:B------:R-:W-:Y:S01]  /*2eef0*/  LOP3.LUT R252, R3, 0x3e, RZ, 0xfc, !PT ;  /* 0x0000003e03fc7812 */ /* 0x000fe200078efcff */
[----:B------:R-:W4:Y:S01]  /*2ef00*/  LDL.LU.64 R228, [R1+0x100] ;  /* 0x0001000001e47983 */ /* 0x000f220000300a00 */
[----:B------:R-:W-:-:S02]  /*2ef10*/  ISETP.NE.U32.AND P6, PT, R20, RZ, PT ;  /* 0x000000ff1400720c */ /* 0x000fc40003fc5070 */
[----:B------:R-:W-:Y:S01]  /*2ef20*/  SEL R20, RZ, 0x4, P1 ;  /* 0x00000004ff147807 */ /* 0x000fe20000800000 */
[----:B------:R-:W-:Y:S01]  /*2ef30*/  LDGSTS.E [R11+0x24000], desc[UR18][R30.64], P2 ;  /* 0x240000001e0b7fae */ /* 0x000fe20009121852 */
[----:B------:R-:W-:Y:S02]  /*2ef40*/  SEL R21, R21, RZ, P0 ;  /* 0x000000ff15157207 */ /* 0x000fe40000000000 */
[----:B------:R-:W-:Y:S01]  /*2ef50*/  ISETP.GE.AND P1, PT, R252, UR4, PT ;  /* 0x00000004fc007c0c */ /* 0x000fe2000bf26270 */
[----:B------:R-:W-:Y:S01]  /*2ef60*/  LDGSTS.E [R11+0x24008], desc[UR18][R56.64], P4 ;  /* 0x24008000380b7fae */ /* 0x000fe2000a121852 */
[C---:B-1----:R-:W-:Y:S02]  /*2ef70*/  LOP3.LUT R153, R3.reuse, 0x5c, RZ, 0xfc, !PT ;  /* 0x0000005c03997812 */ /* 0x042fe400078efcff */
[----:B------:R-:W-:Y:S01]  /*2ef80*/  LOP3.LUT R252, R3, 0x5e, RZ, 0xfc, !PT ;  /* 0x0000005e03fc7812 */ /* 0x000fe200078efcff */
[----:B------:R-:W-:Y:S01]  /*2ef90*/  LDGSTS.E [R11+0x26000], desc[UR18][R42.64], P5 ;  /* 0x260000002a0b7fae */ /* 0x000fe2000a921852 */
[----:B------:R-:W-:-:S02]  /*2efa0*/  ISETP.NE.U32.AND P2, PT, R21, RZ, PT ;  /* 0x000000ff1500720c */ /* 0x000fc40003f45070 */
[----:B------:R-:W-:Y:S02]  /*2efb0*/  SEL R20, R20, RZ, P0 ;  /* 0x000000ff14147207 */ /* 0x000fe40000000000 */
[----:B------:R-:W-:Y:S02]  /*2efc0*/  SEL R21, RZ, 0x4, P1 ;  /* 0x00000004ff157807 */ /* 0x000fe40000800000 */
[----:B------:R-:W-:Y:S02]  /*2efd0*/  ISETP.GE.AND P5, PT, R153, UR4, PT ;  /* 0x0000000499007c0c */ /* 0x000fe4000bfa6270 */
[----:B------:R-:W-:Y:S02]  /*2efe0*/  ISETP.GE.AND P1, PT, R252, UR4, PT ;  /* 0x00000004fc007c0c */ /* 0x000fe4000bf26270 */
[----:B------:R-:W-:Y:S02]  /*2eff0*/  LOP3.LUT R252, R3, 0x7c, RZ, 0xfc, !PT ;  /* 0x0000007c03fc7812 */ /* 0x000fe400078efcff */
[----:B------:R-:W-:-:S02]  /*2f000*/  ISETP.NE.U32.AND P4, PT, R20, RZ, PT ;  /* 0x000000ff1400720c */ /* 0x000fc40003f85070 */
[----:B------:R-:W-:Y:S02]  /*2f010*/  SEL R20, RZ, 0x4, P5 ;  /* 0x00000004ff147807 */ /* 0x000fe40002800000 */
[----:B------:R-:W-:Y:S02]  /*2f020*/  ISETP.GE.AND P5, PT, R252, UR4, PT ;  /* 0x00000004fc007c0c */ /* 0x000fe4000bfa6270 */
[----:B------:R-:W-:Y:S02]  /*2f030*/  SEL R21, R21, RZ, P0 ;  /* 0x000000ff15157207 */ /* 0x000fe40000000000 */
[----:B------:R-:W-:Y:S02]  /*2f040*/  SEL R59, R20, RZ, P0 ;  /* 0x000000ff143b7207 */ /* 0x000fe40000000000 */
[----:B------:R-:W-:Y:S02]  /*2f050*/  LOP3.LUT R252, R3, 0x7e, RZ, 0xfc, !PT ;  /* 0x0000007e03fc7812 */ /* 0x000fe400078efcff */
[----:B------:R-:W-:-:S02]  /*2f060*/  SEL R60, RZ, 0x4, P1 ;  /* 0x00000004ff3c7807 */ /* 0x000fc40000800000 */
[----:B------:R-:W-:Y:S02]  /*2f070*/  SEL R58, RZ, 0x4, P5 ;  /* 0x00000004ff3a7807 */ /* 0x000fe40002800000 */
[----:B------:R-:W-:Y:S02]  /*2f080*/  ISETP.NE.U32.AND P1, PT, R21, RZ, PT ;  /* 0x000000ff1500720c */ /* 0x000fe40003f25070 */
[----:B------:R-:W-:Y:S02]  /*2f090*/  ISETP.GE.AND P5, PT, R252, UR4, PT ;  /* 0x00000004fc007c0c */ /* 0x000fe4000bfa6270 */
[----:B------:R-:W-:Y:S01]  /*2f0a0*/  SEL R58, R58, RZ, P0 ;  /* 0x000000ff3a3a7207 */ /* 0x000fe20000000000 */
[----:B--2---:R-:W-:Y:S02]  /*2f0b0*/  IMAD.WIDE R54, R251, 0x4, R232 ;  /* 0x00000004fb367825 */ /* 0x004fe400078e02e8 */
[----:B------:R-:W2:Y:S04]  /*2f0c0*/  LDL.LU.64 R232, [R1+0x108] ;  /* 0x0001080001e87983 */ /* 0x000ea80000300a00 */
[----:B------:R-:W-:Y:S01]  /*2f0d0*/  LDGSTS.E [R11+0x26008], desc[UR18][R54.64], P3 ;  /* 0x26008000360b7fae */ /* 0x000fe20009921852 */
[----:B------:R-:W-:Y:S01]  /*2f0e0*/  ISETP.NE.U32.AND P3, PT, R59, RZ, PT ;  /* 0x000000ff3b00720c */ /* 0x000fe20003f65070 */
[----:B---3--:R-:W-:Y:S01]  /*2f0f0*/  IMAD.WIDE R20, R251, 0x4, R224 ;  /* 0x00000004fb147825 */ /* 0x008fe200078e02e0 */
[----:B------:R-:W-:-:S02]  /*2f100*/  SEL R59, R60, RZ, P0 ;  /* 0x000000ff3c3b7207 */ /* 0x000fc40000000000 */
[----:B------:R-:W-:Y:S02]  /*2f110*/  SEL R60, RZ, 0x4, P5 ;  /* 0x00000004ff3c7807 */ /* 0x000fe40002800000 */
[----:B------:R-:W-:Y:S01]  /*2f120*/  LDGSTS.E [R242+0x20000], desc[UR18][R20.64], P6 ;  /* 0x2000000014f27fae */ /* 0x000fe2000b121852 */
[----:B------:R-:W-:Y:S02]  /*2f130*/  ISETP.NE.U32.AND P6, PT, R59, RZ, PT ;  /* 0x000000ff3b00720c */ /* 0x000fe40003fc5070 */
[----:B------:R-:W-:Y:S01]  /*2f140*/  ISETP.NE.U32.AND P5, PT, R58, RZ, PT ;  /* 0x000000ff3a00720c */ /* 0x000fe20003fa5070 */
[C---:B----4-:R-:W-:Y:S02]  /*2f150*/  IMAD.WIDE R58, R251.reuse, 0x4, R236 ;  /* 0x00000004fb3a7825 */ /* 0x050fe400078e02ec */
[----:B------:R-:W3:Y:S02]  /*2f160*/  LDL.LU.64 R236, [R1+0x120] ;  /* 0x0001200001ec7983 */ /* 0x000ee40000300a00 */
[----:B------:R-:W-:-:S02]  /*2f170*/  IMAD.WIDE R224, R251, 0x4, R240 ;  /* 0x00000004fbe07825 */ /* 0x000fc400078e02f0 */
[----:B------:R-:W4:Y:S04]  /*2f180*/  LDL.LU.64 R240, [R1+0x130] ;  /* 0x0001300001f07983 */ /* 0x000f280000300a00 */
[----:B------:R-:W4:Y:S04]  /*2f190*/  LDL.LU.64 R160, [R1+0x148] ;  /* 0x0001480001a07983 */ /* 0x000f280000300a00 */
[----:B------:R-:W4:Y:S04]  /*2f1a0*/  LDL.LU.64 R158, [R1+0x150] ;  /* 0x00015000019e7983 */ /* 0x000f280000300a00 */
[----:B------:R-:W4:Y:S04]  /*2f1b0*/  LDL.LU.64 R156, [R1+0x160] ;  /* 0x00016000019c7983 */ /* 0x000f280000300a00 */
[----:B------:R-:W4:Y:S01]  /*2f1c0*/  LDL.LU.64 R154, [R1+0x170] ;  /* 0x00017000019a7983 */ /* 0x000f220000300a00 */
[----:B------:R-:W1:Y:S03]  /*2f1d0*/  S2R R252, SR_TID.X ;  /* 0x0000000000fc7919 */ /* 0x000e660000002100 */
[----:B------:R-:W-:Y:S01]  /*2f1e0*/  LDGSTS.E [R242+0x20008], desc[UR18][R58.64], P2 ;  /* 0x200080003af27fae */ /* 0x000fe20009121852 */
[----:B------:R-:W-:Y:S01]  /*2f1f0*/  UIADD3 UR5, UR5, -0x280, URZ ;  /* 0xfffffd8005057890 */ /* 0x000fe2000fffe03f */
[----:B------:R-:W-:-:S02]  /*2f200*/  SEL R60, R60, RZ, P0 ;  /* 0x000000ff3c3c7207 */ /* 0x000fc40000000000 */
[----:B------:R-:W-:Y:S04]  /*2f210*/  LDGSTS.E [R242+0x22000], desc[UR18][R224.64], P4 ;  /* 0x22000000e0f27fae */ /* 0x000fe8000a121852 */
[----:B------:R-:W4:Y:S01]  /*2f220*/  LDL.LU.64 R168, [R1+0x178] ;  /* 0x0001780001a87983 */ /* 0x000f220000300a00 */
[----:B-1----:R-:W-:Y:S01]  /*2f230*/  LOP3.LUT R252, R252, 0x7f, RZ, 0xc0, !PT ;  /* 0x0000007ffcfc7812 */ /* 0x002fe200078ec0ff */
[----:B------:R-:W-:Y:S01]  /*2f240*/  IMAD.WIDE R228, R251, 0x4, R228 ;  /* 0x00000004fbe47825 */ /* 0x000fe200078e02e4 */
[----:B------:R-:W-:Y:S01]  /*2f250*/  ISETP.NE.U32.AND P4, PT, R60, RZ, PT ;  /* 0x000000ff3c00720c */ /* 0x000fe20003f85070 */
[----:B------:R-:W4:Y:S01]  /*2f260*/  LDL.LU.64 R166, [R1+0x180] ;  /* 0x0001800001a67983 */ /* 0x000f220000300a00 */
[----:B------:R-:W-:Y:S02]  /*2f270*/  ISETP.GE.AND P2, PT, R252, UR4, PT ;  /* 0x00000004fc007c0c */ /* 0x000fe4000bf46270 */
[----:B------:R-:W1:Y:S01]  /*2f280*/  LDC R252, c[0x0][0x230] ;  /* 0x00008c00fffc7b82 */ /* 0x000e620000000800 */
[----:B------:R-:W-:Y:S01]  /*2f290*/  LDGSTS.E [R242+0x22008], desc[UR18][R228.64], P1 ;  /* 0x22008000e4f27fae */ /* 0x000fe20008921852 */
[----:B------:R-:W-:-:S02]  /*2f2a0*/  SEL R60, RZ, 0x4, P2 ;  /* 0x00000004ff3c7807 */ /* 0x000fc40001000000 */
[----:B------:R-:W-:Y:S01]  /*2f2b0*/  ISETP.GE.AND P2, PT, R3, UR5, PT ;  /* 0x0000000503007c0c */ /* 0x000fe2000bf46270 */
[----:B------:R-:W4:Y:S01]  /*2f2c0*/  LDL.LU.64 R164, [R1+0x190] ;  /* 0x0001900001a47983 */ /* 0x000f220000300a00 */
[----:B------:R-:W-:Y:S02]  /*2f2d0*/  SEL R61, R60, RZ, P0 ;  /* 0x000000ff3c3d7207 */ /* 0x000fe40000000000 */
[----:B------:R-:W-:Y:S02]  /*2f2e0*/  SEL R60, RZ, 0x4, P2 ;  /* 0x00000004ff3c7807 */ /* 0x000fe40001000000 */
[----:B------:R-:W-:Y:S01]  /*2f2f0*/  ISETP.NE.U32.AND P2, PT, R61, RZ, PT ;  /* 0x000000ff3d00720c */ /* 0x000fe20003f45070 */
[----:B-1----:R-:W-:Y:S01]  /*2f300*/  VIADD R153, R252, 0x7f ;  /* 0x0000007ffc997836 */ /* 0x002fe20000000000 */
[----:B------:R-:W-:-:S04]  /*2f310*/  LOP3.LUT R252, R3, 0x2, RZ, 0xfc, !PT ;  /* 0x0000000203fc7812 */ /* 0x000fc800078efcff */
[----:B------:R-:W-:Y:S02]  /*2f320*/  ISETP.GT.AND P1, PT, R153, 0x2ff, PT ;  /* 0x000002ff9900780c */ /* 0x000fe40003f24270 */
[C---:B------:R-:W-:Y:S02]  /*2f330*/  LOP3.LUT R153, R3.reuse, 0x20, RZ, 0xfc, !PT ;  /* 0x0000002003997812 */ /* 0x040fe400078efcff */
[----:B------:R-:W-:Y:S02]  /*2f340*/  ISETP.GE.AND P0, PT, R252, UR5, PT ;  /* 0x00000005fc007c0c */ /* 0x000fe4000bf06270 */
[----:B------:R-:W-:Y:S02]  /*2f350*/  LOP3.LUT R252, R3, 0x22, RZ, 0xfc, !PT ;  /* 0x0000002203fc7812 */ /* 0x000fe400078efcff */
[----:B------:R-:W-:Y:S02]  /*2f360*/  SEL R60, R60, RZ, P1 ;  /* 0x000000ff3c3c7207 */ /* 0x000fe40000800000 */
[----:B------:R-:W-:-:S02]  /*2f370*/  SEL R61, RZ, 0x4, P0 ;  /* 0x00000004ff3d7807 */ /* 0x000fc40000000000 */
[----:B------:R-:W-:Y:S02]  /*2f380*/  ISETP.GE.AND P0, PT, R252, UR5, PT ;  /* 0x00000005fc007c0c */ /* 0x000fe4000bf06270 */
[----:B------:R-:W-:Y:S01]  /*2f390*/  SEL R62, R61, RZ, P1 ;  /* 0x000000ff3d3e7207 */ /* 0x000fe20000800000 */
[----:B--2---:R-:W-:-:S05]  /*2f3a0*/  IMAD.WIDE R232, R251, 0x4, R232 ;  /* 0x00000004fbe87825 */ /* 0x004fca00078e02e8 */
[----:B------:R-:W-:Y:S01]  /*2f3b0*/  LDGSTS.E [R242+0x24000], desc[UR18][R232.64], P3 ;  /* 0x24000000e8f27fae */ /* 0x000fe20009921852 */
[----:B------:R-:W-:-:S03]  /*2f3c0*/  ISETP.GE.AND P3, PT, R153, UR5, PT ;  /* 0x0000000599007c0c */ /* 0x000fc6000bf66270 */
[----:B------:R-:W2:Y:S01]  /*2f3d0*/  LDL.LU.64 R152, [R1+0x198] ;  /* 0x0001980001987983 */ /* 0x000ea20000300a00 */
[----:B------:R-:W-:Y:S02]  /*2f3e0*/  SEL R63, RZ, 0x4, P3 ;  /* 0x00000004ff3f7807 */ /* 0x000fe40001800000 */
[----:B------:R-:W-:Y:S01]  /*2f3f0*/  ISETP.NE.U32.AND P3, PT, R60, RZ, PT ;  /* 0x000000ff3c00720c */ /* 0x000fe20003f65070 */
[----:B------:R-:W2:Y:S01]  /*2f400*/  LDL.LU.64 R4, [R1+0x1a0] ;  /* 0x0001a00001047983 */ /* 0x000ea20000300a00 */
[----:B------:R-:W-:Y:S02]  /*2f410*/  SEL R60, RZ, 0x4, P0 ;  /* 0x00000004ff3c7807 */ /* 0x000fe40000000000 */
[----:B------:R-:W-:Y:S01]  /*2f420*/  SEL R61, R63, RZ, P1 ;  /* 0x000000ff3f3d7207 */ /* 0x000fe20000800000 */
[----:B---3--:R-:W-:Y:S01]  /*2f430*/  IMAD.WIDE R236, R251, 0x4, R236 ;  /* 0x00000004fbec7825 */ /* 0x008fe200078e02ec */
[----:B------:R-:W-:-:S03]  /*2f440*/  ISETP.NE.U32.AND P0, PT, R62, RZ, PT ;  /* 0x000000ff3e00720c */ /* 0x000fc60003f05070 */
[----:B----4-:R-:W-:-:S04]  /*2f450*/  IMAD.WIDE R240, R251, 0x4, R240 ;  /* 0x00000004fbf07825 */ /* 0x010fc800078e02f0 */
[----:B------:R-:W-:-:S04]  /*2f460*/  IMAD.WIDE R160, R251, 0x4, R160 ;  /* 0x00000004fba07825 */ /* 0x000fc800078e02a0 */
[----:B------:R-:W-:Y:S01]  /*2f470*/  IMAD.WIDE R158, R89, 0x4, R158 ;  /* 0x00000004599e7825 */ /* 0x000fe200078e029e */
[----:B------:R-:W-:-:S03]  /*2f480*/  SEL R60, R60, RZ, P1 ;  /* 0x000000ff3c3c7207 */ /* 0x000fc60000800000 */
[C---:B------:R-:W-:Y:S01]  /*2f490*/  IMAD.WIDE R156, R89.reuse, 0x4, R156 ;  /* 0x00000004599c7825 */ /* 0x040fe200078e029c */
[----:B------:R1:W-:Y:S03]  /*2f4a0*/  STL.64 [R1+0x8], R160 ;  /* 0x000008a001007387 */ /* 0x0003e60000100a00 */
[----:B------:R-:W-:Y:S01]  /*2f4b0*/  IMAD.WIDE R154, R89, 0x4, R154 ;  /* 0x00000004599a7825 */ /* 0x000fe200078e029a */
[----:B------:R-:W-:Y:S01]  /*2f4c0*/  LDGSTS.E [R242+0x24008], desc[UR18][R236.64], P6 ;  /* 0x24008000ecf27fae */ /* 0x000fe2000b121852 */
[----:B------:R-:W-:Y:S02]  /*2f4d0*/  ISETP.NE.U32.AND P6, PT, R61, RZ, PT ;  /* 0x000000ff3d00720c */ /* 0x000fe40003fc5070 */
[C---:B------:R-:W-:Y:S01]  /*2f4e0*/  VIADD R62, R243.reuse, 0x100000 ;  /* 0x00100000f33e7836 */ /* 0x040fe20000000000 */
[----:B------:R3:W-:Y:S01]  /*2f4f0*/  STL.64 [R1+0xe0], R158 ;  /* 0x0000e09e01007387 */ /* 0x0007e20000100a00 */
[----:B------:R-:W-:-:S03]  /*2f500*/  VIADD R61, R243, 0x100000 ;  /* 0x00100000f33d7836 */ /* 0x000fc60000000000 */
[----:B------:R4:W-:Y:S04]  /*2f510*/  STL.64 [R1+0xd8], R156 ;  /* 0x0000d89c01007387 */ /* 0x0009e80000100a00 */
[----:B------:R-:W-:Y:S01]  /*2f520*/  LDGSTS.E [R242+0x26000], desc[UR18][R240.64], P5 ;  /* 0x26000000f0f27fae */ /* 0x000fe2000a921852 */
[----:B------:R-:W-:Y:S01]  /*2f530*/  ISETP.NE.U32.AND P5, PT, R60, RZ, PT ;  /* 0x000000ff3c00720c */ /* 0x000fe20003fa5070 */
[----:B------:R-:W-:Y:S02]  /*2f540*/  VIADD R60, R243, 0x100000 ;  /* 0x00100000f33c7836 */ /* 0x000fe40000000000 */
[----:B------:R4:W-:Y:S04]  /*2f550*/  STL.64 [R1+0xd0], R154 ;  /* 0x0000d09a01007387 */ /* 0x0009e80000100a00 */
[----:B------:R-:W-:Y:S04]  /*2f560*/  LDGSTS.E [R242+0x26008], desc[UR18][R160.64], P4 ;  /* 0x26008000a0f27fae */ /* 0x000fe8000a121852 */
[----:B------:R-:W2:Y:S04]  /*2f570*/  LDL.LU.64 R162, [R1+0x1b0] ;  /* 0x0001b00001a27983 */ /* 0x000ea80000300a00 */
[----:B------:R-:W0:Y:S04]  /*2f580*/  LDGDEPBAR ;  /* 0x00000000000079af */ /* 0x000e280000000000 */
[----:B-1----:R-:W2:Y:S04]  /*2f590*/  LDL.LU.64 R160, [R1+0x1b8] ;  /* 0x0001b80001a07983 */ /* 0x002ea80000300a00 */
[----:B------:R-:W-:Y:S04]  /*2f5a0*/  LDGSTS.E [R62+-0x80000], desc[UR18][R158.64], P2 ;  /* 0x800000009e3e7fae */ /* 0x000fe80009121852 */
[----:B------:R-:W-:Y:S04]  /*2f5b0*/  LDGSTS.E [R61+-0x7fc00], desc[UR18][R156.64], P2 ;  /* 0x804000009c3d7fae */ /* 0x000fe80009121852 */
[----:B------:R-:W-:Y:S04]  /*2f5c0*/  LDGSTS.E [R60+-0x7f800], desc[UR18][R154.64], P2 ;  /* 0x808000009a3c7fae */ /* 0x000fe80009121852 */
[----:B---3--:R-:W3:Y:S04]  /*2f5d0*/  LDL.LU.64 R158, [R1+0x1c8] ;  /* 0x0001c800019e7983 */ /* 0x008ee80000300a00 */
[----:B----4-:R-:W4:Y:S04]  /*2f5e0*/  LDL.LU.64 R156, [R1+0x1d0] ;  /* 0x0001d000019c7983 */ /* 0x010f280000300a00 */
[----:B------:R-:W4:Y:S01]  /*2f5f0*/  LDL.LU.64 R154, [R1+0x1e0] ;  /* 0x0001e000019a7983 */ /* 0x000f220000300a00 */
[----:B------:R-:W-:-:S04]  /*2f600*/  IMAD.WIDE R168, R89, 0x4, R168 ;  /* 0x0000000459a87825 */ /* 0x000fc800078e02a8 */
[----:B------:R-:W-:Y:S02]  /*2f610*/  VIADD R64, R243, 0x100000 ;  /* 0x00100000f3407836 */ /* 0x000fe40000000000 */
[----:B------:R-:W-:Y:S01]  /*2f620*/  IMAD.WIDE R166, R89, 0x4, R166 ;  /* 0x0000000459a67825 */ /* 0x000fe200078e02a6 */
[----:B------:R-:W-:Y:S03]  /*2f630*/  STL.64 [R1+0xc8], R168 ;  /* 0x0000c8a801007387 */ /* 0x000fe60000100a00 */
[----:B------:R-:W-:Y:S02]  /*2f640*/  VIADD R63, R243, 0x100000 ;  /* 0x00100000f33f7836 */ /* 0x000fe40000000000 */
[C---:B------:R-:W-:Y:S01]  /*2f650*/  IMAD.WIDE R164, R89.reuse, 0x4, R164 ;  /* 0x0000000459a47825 */ /* 0x040fe200078e02a4 */
[----:B------:R-:W-:Y:S04]  /*2f660*/  STL.64 [R1+0xc0], R166 ;  /* 0x0000c0a601007387 */ /* 0x000fe80000100a00 */
[----:B------:R-:W-:Y:S04]  /*2f670*/  LDGSTS.E [R64+-0x7f400], desc[UR18][R168.64], P2 ;  /* 0x80c00000a8407fae */ /* 0x000fe80009121852 */
[----:B------:R-:W-:Y:S04]  /*2f680*/  STL.64 [R1+0xb8], R164 ;  /* 0x0000b8a401007387 */ /* 0x000fe80000100a00 */
[----:B------:R-:W-:Y:S04]  /*2f690*/  LDGSTS.E [R63+-0x7f000], desc[UR18][R166.64], P2 ;  /* 0x81000000a63f7fae */ /* 0x000fe80009121852 */
[----:B------:R-:W-:Y:S01]  /*2f6a0*/  LDGSTS.E [R62+-0x7ec00], desc[UR18][R164.64], P2 ;  /* 0x81400000a43e7fae */ /* 0x000fe20009121852 */
[----:B--2---:R-:W-:-:S04]  /*2f6b0*/  IMAD.WIDE R152, R89, 0x4, R152 ;  /* 0x0000000459987825 */ /* 0x004fc800078e0298 */
[C---:B------:R-:W-:Y:S01]  /*2f6c0*/  IMAD.WIDE R4, R89.reuse, 0x4, R4 ;  /* 0x0000000459047825 */ /* 0x040fe200078e0204 */
[----:B------:R1:W-:Y:S04]  /*2f6d0*/  STL.64 [R1+0xb0], R152 ;  /* 0x0000b09801007387 */ /* 0x0003e80000100a00 */
[----:B------:R2:W-:Y:S04]  /*2f6e0*/  STL.64 [R1+0xa8], R4 ;  /* 0x0000a80401007387 */ /* 0x0005e80000100a00 */
[----:B------:R-:W-:Y:S04]  /*2f6f0*/  LDGSTS.E [R61+-0x7e800], desc[UR18][R152.64], P2 ;  /* 0x81800000983d7fae */ /* 0x000fe80009121852 */
[----:B------:R-:W-:Y:S04]  /*2f700*/  LDGSTS.E [R60+-0x7e400], desc[UR18][R4.64], P2 ;  /* 0x81c00000043c7fae */ /* 0x000fe80009121852 */
[----:B-1----:R-:W4:Y:S04]  /*2f710*/  LDL.LU.64 R152, [R1+0x1e8] ;  /* 0x0001e80001987983 */ /* 0x002f280000300a00 */
[----:B------:R-:W4:Y:S04]  /*2f720*/  LDL.LU.64 R168, [R1+0x1f0] ;  /* 0x0001f00001a87983 */ /* 0x000f280000300a00 */
[----:B------:R-:W4:Y:S04]  /*2f730*/  LDL.LU.64 R166, [R1+0x1f8] ;  /* 0x0001f80001a67983 */ /* 0x000f280000300a00 */
[----:B------:R-:W4:Y:S04]  /*2f740*/  LDL.LU.64 R164, [R1+0x210] ;  /* 0x0002100001a47983 */ /* 0x000f280000300a00 */
[----:B--2---:R-:W2:Y:S01]  /*2f750*/  LDL.LU.64 R4, [R1+0x220] ;  /* 0x0002200001047983 */ /* 0x004ea20000300a00 */
[----:B------:R-:W-:-:S04]  /*2f760*/  IMAD.WIDE R162, R89, 0x4, R162 ;  /* 0x0000000459a27825 */ /* 0x000fc800078e02a2 */
[C---:B------:R-:W-:Y:S01]  /*2f770*/  IMAD.WIDE R230, R89.reuse, 0x4, R160 ;  /* 0x0000000459e67825 */ /* 0x040fe200078e02a0 */
[----:B------:R1:W-:Y:S04]  /*2f780*/  STL.64 [R1+0xa0], R162 ;  /* 0x0000a0a201007387 */ /* 0x0003e80000100a00 */
[----:B------:R-:W-:Y:S04]  /*2f790*/  STL.64 [R1+0x90], R230 ;  /* 0x000090e601007387 */ /* 0x000fe80000100a00 */
[----:B------:R-:W2:Y:S04]  /*2f7a0*/  LDL.LU.64 R160, [R1+0x228] ;  /* 0x0002280001a07983 */ /* 0x000ea80000300a00 */
[----:B------:R-:W-:Y:S01]  /*2f7b0*/  LDGSTS.E [R64+-0x7e000], desc[UR18][R162.64], P2 ;  /* 0x82000000a2407fae */ /* 0x000fe20009121852 */
[----:B---3--:R-:W-:-:S03]  /*2f7c0*/  IMAD.WIDE R226, R89, 0x4, R158 ;  /* 0x0000000459e27825 */ /* 0x008fc600078e029e */
[----:B------:R-:W-:Y:S01]  /*2f7d0*/  LDGSTS.E [R63+-0x7dc00], desc[UR18][R230.64], P2 ;  /* 0x82400000e63f7fae */ /* 0x000fe20009121852 */
[----:B----4-:R-:W-:-:S03]  /*2f7e0*/  IMAD.WIDE R172, R89, 0x4, R156 ;  /* 0x0000000459ac7825 */ /* 0x010fc600078e029c */
[----:B------:R-:W-:Y:S01]  /*2f7f0*/  STL.64 [R1+0x88], R226 ;  /* 0x000088e201007387 */ /* 0x000fe20000100a00 */
[----:B------:R-:W-:-:S03]  /*2f800*/  IMAD.WIDE R170, R89, 0x4, R154 ;  /* 0x0000000459aa7825 */ /* 0x000fc600078e029a */
[----:B------:R-:W3:Y:S04]  /*2f810*/  LDL.LU.64 R158, [R1+0x230] ;  /* 0x00023000019e7983 */ /* 0x000ee80000300a00 */
[----:B------:R-:W-:Y:S04]  /*2f820*/  STL.64 [R1+0x80], R172 ;  /* 0x000080ac01007387 */ /* 0x000fe80000100a00 */
[----:B------:R-:W4:Y:S04]  /*2f830*/  LDL.LU.64 R156, [R1+0x208] ;  /* 0x00020800019c7983 */ /* 0x000f280000300a00 */
[----:B------:R1:W-:Y:S04]  /*2f840*/  STL.64 [R1+0x78], R170 ;  /* 0x000078aa01007387 */ /* 0x0003e80000100a00 */
[----:B------:R-:W4:Y:S04]  /*2f850*/  LDL.LU.64 R154, [R1+0x1c0] ;  /* 0x0001c000019a7983 */ /* 0x000f280000300a00 */
[----:B-1----:R-:W4:Y:S04]  /*2f860*/  LDL.LU.64 R162, [R1+0x188] ;  /* 0x0001880001a27983 */ /* 0x002f280000300a00 */
[----:B------:R-:W-:Y:S04]  /*2f870*/  LDGSTS.E [R62+-0x7d800], desc[UR18][R226.64], P2 ;  /* 0x82800000e23e7fae */ /* 0x000fe80009121852 */
[----:B------:R-:W-:Y:S04]  /*2f880*/  LDGSTS.E [R61+-0x7d400], desc[UR18][R172.64], P2 ;  /* 0x82c00000ac3d7fae */ /* 0x000fe80009121852 */
[----:B------:R1:W-:Y:S02]  /*2f890*/  LDGSTS.E [R60+-0x7d000], desc[UR18][R170.64], P2 ;  /* 0x83000000aa3c7fae */ /* 0x0003e40009121852 */
[----:B-1----:R-:W-:-:S02]  /*2f8a0*/  IMAD.WIDE R170, R89, 0x4, R152 ;  /* 0x0000000459aa7825 */ /* 0x002fc400078e0298 */
[----:B------:R-:W4:Y:S02]  /*2f8b0*/  LDL.LU.64 R152, [R1+0x18] ;  /* 0x0000180001987983 */ /* 0x000f240000300a00 */
[----:B------:R-:W-:-:S04]  /*2f8c0*/  IMAD.WIDE R168, R89, 0x4, R168 ;  /* 0x0000000459a87825 */ /* 0x000fc800078e02a8 */
[C---:B------:R-:W-:Y:S01]  /*2f8d0*/  IMAD.WIDE R166, R89.reuse, 0x4, R166 ;  /* 0x0000000459a67825 */ /* 0x040fe200078e02a6 */
[----:B------:R-:W-:Y:S03]  /*2f8e0*/  STL.64 [R1+0x70], R170 ;  /* 0x000070aa01007387 */ /* 0x000fe60000100a00 */
[C---:B------:R-:W-:Y:S01]  /*2f8f0*/  IMAD.WIDE R164, R89.reuse, 0x4, R164 ;  /* 0x0000000459a47825 */ /* 0x040fe200078e02a4 */
[----:B------:R-:W-:Y:S03]  /*2f900*/  LDGSTS.E [R64+-0x7cc00], desc[UR18][R170.64], P2 ;  /* 0x83400000aa407fae */ /* 0x000fe60009121852 */
[C---:B--2---:R-:W-:Y:S01]  /*2f910*/  IMAD.WIDE R4, R89.reuse, 0x4, R4 ;  /* 0x0000000459047825 */ /* 0x044fe200078e0204 */
[----:B------:R-:W-:Y:S04]  /*2f920*/  STL.64 [R1+0x68], R168 ;  /* 0x000068a801007387 */ /* 0x000fe80000100a00 */
[----:B------:R-:W-:Y:S04]  /*2f930*/  LDGSTS.E [R63+-0x7c800], desc[UR18][R168.64], P2 ;  /* 0x83800000a83f7fae */ /* 0x000fe80009121852 */
[----:B------:R-:W-:Y:S04]  /*2f940*/  STL.64 [R1+0x60], R166 ;  /* 0x000060a601007387 */ /* 0x000fe80000100a00 */
[----:B------:R-:W-:Y:S04]  /*2f950*/  LDGSTS.E [R62+-0x7c400], desc[UR18][R166.64], P2 ;  /* 0x83c00000a63e7fae */ /* 0x000fe80009121852 */
[----:B------:R-:W-:Y:S04]  /*2f960*/  STL.64 [R1+0x58], R164 ;  /* 0x000058a401007387 */ /* 0x000fe80000100a00 */
[----:B------:R-:W-:Y:S04]  /*2f970*/  LDGSTS.E [R61+-0x7c000], desc[UR18][R164.64], P2 ;  /* 0x84000000a43d7fae */ /* 0x000fe80009121852 */
[----:B------:R1:W-:Y:S04]  /*2f980*/  STL.64 [R1+0x50], R4 ;  /* 0x0000500401007387 */ /* 0x0003e80000100a00 */
[----:B------:R1:W-:Y:S01]  /*2f990*/  LDGSTS.E [R60+-0x7bc00], desc[UR18][R4.64], P2 ;  /* 0x84400000043c7fae */ /* 0x0003e20009121852 */
[----:B------:R-:W-:-:S05]  /*2f9a0*/  IMAD.WIDE R160, R89, 0x4, R160 ;  /* 0x0000000459a07825 */ /* 0x000fca00078e02a0 */
[----:B------:R-:W-:Y:S04]  /*2f9b0*/  STL.64 [R1+0x48], R160 ;  /* 0x000048a001007387 */ /* 0x000fe80000100a00 */
[----:B------:R-:W-:Y:S01]  /*2f9c0*/  LDGSTS.E [R64+-0x7b800], desc[UR18][R160.64], P2 ;  /* 0x84800000a0407fae */ /* 0x000fe20009121852 */
[----:B---3--:R-:W-:-:S04]  /*2f9d0*/  IMAD.WIDE R158, R89, 0x4, R158 ;  /* 0x00000004599e7825 */ /* 0x008fc800078e029e */
[C---:B----4-:R-:W-:Y:S01]  /*2f9e0*/  IMAD.WIDE R156, R89.reuse, 0x4, R156 ;  /* 0x00000004599c7825 */ /* 0x050fe200078e029c */
[----:B------:R-:W-:Y:S03]  /*2f9f0*/  STL.64 [R1+0x40], R158 ;  /* 0x0000409e01007387 */ /* 0x000fe60000100a00 */
[C---:B------:R-:W-:Y:S01]  /*2fa00*/  IMAD.WIDE R154, R89.reuse, 0x4, R154 ;  /* 0x00000004599a7825 */ /* 0x040fe200078e029a */
[----:B------:R2:W-:Y:S03]  /*2fa10*/  STL.64 [R1+0x38], R156 ;  /* 0x0000389c01007387 */ /* 0x0005e60000100a00 */
[C---:B-1----:R-:W-:Y:S01]  /*2fa20*/  IMAD.WIDE R4, R89.reuse, 0x4, R162 ;  /* 0x0000000459047825 */ /* 0x042fe200078e02a2 */
[----:B------:R-:W-:Y:S04]  /*2fa30*/  LDGSTS.E [R63+-0x7b400], desc[UR18][R158.64], P2 ;  /* 0x84c000009e3f7fae */ /* 0x000fe80009121852 */
[----:B------:R1:W-:Y:S04]  /*2fa40*/  STL.64 [R1+0x30], R154 ;  /* 0x0000309a01007387 */ /* 0x0003e80000100a00 */
[----:B------:R2:W-:Y:S04]  /*2fa50*/  LDGSTS.E [R62+-0x7b000], desc[UR18][R156.64], P2 ;  /* 0x850000009c3e7fae */ /* 0x0005e80009121852 */
[----:B------:R3:W-:Y:S04]  /*2fa60*/  STL.64 [R1+0x28], R4 ;  /* 0x0000280401007387 */ /* 0x0007e80000100a00 */
[----:B------:R-:W-:Y:S01]  /*2fa70*/  LDGSTS.E [R61+-0x7ac00], desc[UR18][R154.64], P2 ;  /* 0x854000009a3d7fae */ /* 0x000fe20009121852 */
[----:B--2---:R-:W-:-:S03]  /*2fa80*/  IMAD.WIDE R156, R89, 0x4, R222 ;  /* 0x00000004599c7825 */ /* 0x004fc600078e02de */
[----:B------:R3:W-:Y:S04]  /*2fa90*/  LDGSTS.E [R60+-0x7a800], desc[UR18][R4.64], P2 ;  /* 0x85800000043c7fae */ /* 0x0007e80009121852 */
[----:B-1----:R-:W2:Y:S01]  /*2faa0*/  LDL.LU.64 R154, [R1+0x4d0] ;  /* 0x0004d000019a7983 */ /* 0x002ea20000300a00 */
[----:B---3--:R-:W-:-:S04]  /*2fab0*/  IMAD.WIDE R4, R89, 0x4, R52 ;  /* 0x0000000459047825 */ /* 0x008fc800078e0234 */
[----:B------:R-:W-:-:S04]  /*2fac0*/  IMAD.WIDE R238, R89, 0x4, R68 ;  /* 0x0000000459ee7825 */ /* 0x000fc800078e0244 */
[----:B------:R-:W-:-:S04]  /*2fad0*/  IMAD.WIDE R158, R89, 0x4, R152 ;  /* 0x00000004599e7825 */ /* 0x000fc800078e0298 */
[C---:B------:R-:W-:Y:S01]  /*2fae0*/  IMAD.WIDE R152, R89.reuse, 0x4, R220 ;  /* 0x0000000459987825 */ /* 0x040fe200078e02dc */
[----:B------:R-:W-:Y:S04]  /*2faf0*/  STL.64 [R1+0x20], R158 ;  /* 0x0000209e01007387 */ /* 0x000fe80000100a00 */
[----:B------:R-:W-:Y:S04]  /*2fb00*/  STL.64 [R1+0x18], R156 ;  /* 0x0000189c01007387 */ /* 0x000fe80000100a00 */
[----:B------:R-:W-:Y:S04]  /*2fb10*/  LDGSTS.E [R64+-0x7a400], desc[UR18][R158.64], P2 ;  /* 0x85c000009e407fae */ /* 0x000fe80009121852 */
[----:B------:R-:W-:Y:S04]  /*2fb20*/  STL.64 [R1+0x10], R152 ;  /* 0x0000109801007387 */ /* 0x000fe80000100a00 */
[----:B------:R-:W-:Y:S04]  /*2fb30*/  LDGSTS.E [R63+-0x7a000], desc[UR18][R156.64], P2 ;  /* 0x860000009c3f7fae */ /* 0x000fe80009121852 */
[----:B------:R1:W-:Y:S04]  /*2fb40*/  STL.64 [R1], R4 ;  /* 0x0000000401007387 */ /* 0x0003e80000100a00 */
[----:B------:R-:W-:Y:S04]  /*2fb50*/  LDGSTS.E [R62+-0x79c00], desc[UR18][R152.64], P2 ;  /* 0x86400000983e7fae */ /* 0x000fe80009121852 */
[----:B------:R-:W-:Y:S04]  /*2fb60*/  LDGSTS.E [R61+-0x79800], desc[UR18][R4.64], P2 ;  /* 0x86800000043d7fae */ /* 0x000fe80009121852 */
[----:B------:R-:W3:Y:S01]  /*2fb70*/  LDL.LU.64 R166, [R1+0x508] ;  /* 0x0005080001a67983 */ /* 0x000ee20000300a00 */
[----:B--2---:R-:W-:-:S03]  /*2fb80*/  IMAD.WIDE R222, R89, 0x4, R154 ;  /* 0x0000000459de7825 */ /* 0x004fc600078e029a */
[----:B-1----:R-:W2:Y:S04]  /*2fb90*/  LDL.LU.64 R4, [R1+0x528] ;  /* 0x0005280001047983 */ /* 0x002ea80000300a00 */
[----:B------:R-:W4:Y:S04]  /*2fba0*/  LDL.LU.64 R158, [R1+0x5b0] ;  /* 0x0005b000019e7983 */ /* 0x000f280000300a00 */
[----:B------:R-:W4:Y:S04]  /*2fbb0*/  LDL.LU.64 R156, [R1+0x5e8] ;  /* 0x0005e800019c7983 */ /* 0x000f280000300a00 */
[----:B------:R-:W4:Y:S04]  /*2fbc0*/  LDL.LU.64 R152, [R1+0x638] ;  /* 0x0006380001987983 */ /* 0x000f280000300a00 */
[----:B------:R-:W-:Y:S04]  /*2fbd0*/  STL.64 [R1+0xfc8], R238 ;  /* 0x000fc8ee01007387 */ /* 0x000fe80000100a00 */
[----:B------:R-:W4:Y:S04]  /*2fbe0*/  LDL.LU.64 R168, [R1+0x658] ;  /* 0x0006580001a87983 */ /* 0x000f280000300a00 */
[----:B------:R-:W4:Y:S04]  /*2fbf0*/  LDL.LU.64 R164, [R1+0x610] ;  /* 0x0006100001a47983 */ /* 0x000f280000300a00 */
[----:B------:R-:W4:Y:S04]  /*2fc00*/  LDL.LU.64 R162, [R1+0x5c8] ;  /* 0x0005c80001a27983 */ /* 0x000f280000300a00 */
[----:B------:R-:W4:Y:S04]  /*2fc10*/  LDL.LU.64 R160, [R1+0x580] ;  /* 0x0005800001a07983 */ /* 0x000f280000300a00 */
[----:B------:R-:W4:Y:S01]  /*2fc20*/  LDL.LU.64 R154, [R1+0x540] ;  /* 0x00054000019a7983 */ /* 0x000f220000300a00 */
[----:B------:R-:W-:-:S03]  /*2fc30*/  IMAD.WIDE R234, R89, 0x4, R84 ;  /* 0x0000000459ea7825 */ /* 0x000fc600078e0254 */
[----:B------:R-:W-:Y:S01]  /*2fc40*/  LDGSTS.E [R60+-0x79400], desc[UR18][R238.64], P2 ;  /* 0x86c00000ee3c7fae */ /* 0x000fe20009121852 */
[----:B------:R-:W-:-:S03]  /*2fc50*/  IMAD.WIDE R230, R89, 0x4, R102 ;  /* 0x0000000459e67825 */ /* 0x000fc600078e0266 */
[----:B------:R-:W-:Y:S01]  /*2fc60*/  LDGSTS.E [R62+-0x79000], desc[UR18][R234.64], P2 ;  /* 0x87000000ea3e7fae */ /* 0x000fe20009121852 */
[----:B------:R-:W-:-:S03]  /*2fc70*/  IMAD.WIDE R226, R89, 0x4, R118 ;  /* 0x0000000459e27825 */ /* 0x000fc600078e0276 */
[----:B------:R-:W-:Y:S01]  /*2fc80*/  LDGSTS.E [R61+-0x78c00], desc[UR18][R230.64], P2 ;  /* 0x87400000e63d7fae */ /* 0x000fe20009121852 */
[----:B------:R-:W-:Y:S02]  /*2fc90*/  VIADD R53, R243, 0x100000 ;  /* 0x00100000f3357836 */ /* 0x000fe40000000000 */
[----:B------:R-:W-:Y:S01]  /*2fca0*/  IMAD.WIDE R134, R89, 0x4, R134 ;  /* 0x0000000459867825 */ /* 0x000fe200078e0286 */
[----:B------:R-:W-:Y:S03]  /*2fcb0*/  LDGSTS.E [R60+-0x78800], desc[UR18][R226.64], P2 ;  /* 0x87800000e23c7fae */ /* 0x000fe60009121852 */
[C---:B------:R-:W-:Y:S01]  /*2fcc0*/  VIADD R52, R244.reuse, 0x100000 ;  /* 0x00100000f4347836 */ /* 0x040fe20000000000 */
[----:B------:R-:W-:Y:S01]  /*2fcd0*/  LDGSTS.E [R53+-0x78400], desc[UR18][R134.64], P2 ;  /* 0x87c0000086357fae */ /* 0x000fe20009121852 */
[C---:B------:R-:W-:Y:S02]  /*2fce0*/  VIADD R70, R244.reuse, 0x100000 ;  /* 0x00100000f4467836 */ /* 0x040fe40000000000 */
[C---:B------:R-:W-:Y:S01]  /*2fcf0*/  VIADD R69, R244.reuse, 0x100000 ;  /* 0x00100000f4457836 */ /* 0x040fe20000000000 */
[----:B------:R2:W-:Y:S01]  /*2fd00*/  LDGSTS.E [R52+-0x7ff80], desc[UR18][R222.64], P2 ;  /* 0x80080000de347fae */ /* 0x0005e20009121852 */
[----:B------:R-:W-:-:S02]  /*2fd10*/  VIADD R68, R244, 0x100000 ;  /* 0x00100000f4447836 */ /* 0x000fc40000000000 */
[C---:B------:R-:W-:Y:S02]  /*2fd20*/  VIADD R67, R244.reuse, 0x100000 ;  /* 0x00100000f4437836 */ /* 0x040fe40000000000 */
[----:B------:R-:W-:Y:S02]  /*2fd30*/  VIADD R66, R244, 0x100000 ;  /* 0x00100000f4427836 */ /* 0x000fe40000000000 */
[C---:B---3--:R-:W-:Y:S02]  /*2fd40*/  IMAD.WIDE R220, R89.reuse, 0x4, R166 ;  /* 0x0000000459dc7825 */ /* 0x048fe400078e02a6 */
[----:B------:R-:W3:Y:S04]  /*2fd50*/  LDL.LU.64 R166, [R1+0x4f0] ;  /* 0x0004f00001a67983 */ /* 0x000ee80000300a00 */
[----:B------:R1:W-:Y:S01]  /*2fd60*/  LDGSTS.E [R70+-0x7fb80], desc[UR18][R220.64], P2 ;  /* 0x80480000dc467fae */ /* 0x0003e20009121852 */
[----:B--2---:R-:W-:-:S03]  /*2fd70*/  IMAD.WIDE R52, R89, 0x4, R4 ;  /* 0x0000000459347825 */ /* 0x004fc600078e0204 */
[----:B------:R-:W2:Y:S01]  /*2fd80*/  LDL.LU.64 R4, [R1+0x4a8] ;  /* 0x0004a80001047983 */ /* 0x000ea20000300a00 */
[----:B----4-:R-:W-:-:S03]  /*2fd90*/  IMAD.WIDE R60, R89, 0x4, R158 ;  /* 0x00000004593c7825 */ /* 0x010fc600078e029e */
[----:B------:R-:W4:Y:S01]  /*2fda0*/  LDL.LU.64 R158, [R1+0x468] ;  /* 0x00046800019e7983 */ /* 0x000f220000300a00 */
[----:B------:R-:W-:-:S03]  /*2fdb0*/  IMAD.WIDE R62, R89, 0x4, R156 ;  /* 0x00000004593e7825 */ /* 0x000fc600078e029c */
[----:B------:R-:W4:Y:S01]  /*2fdc0*/  LDL.LU.64 R156, [R1+0x428] ;  /* 0x00042800019c7983 */ /* 0x000f220000300a00 */
[----:B------:R-:W-:-:S03]  /*2fdd0*/  IMAD.WIDE R64, R89, 0x4, R152 ;  /* 0x0000000459407825 */ /* 0x000fc600078e0298 */
[----:B------:R-:W4:Y:S04]  /*2fde0*/  LDL.LU.64 R152, [R1+0x3f0] ;  /* 0x0003f00001987983 */ /* 0x000f280000300a00 */
[----:B------:R-:W-:Y:S01]  /*2fdf0*/  LDGSTS.E [R69+-0x7f780], desc[UR18][R52.64], P2 ;  /* 0x8088000034457fae */ /* 0x000fe20009121852 */
[----:B------:R-:W-:-:S03]  /*2fe00*/  IMAD.WIDE R74, R89, 0x4, R168 ;  /* 0x00000004594a7825 */ /* 0x000fc600078e02a8 */
[----:B------:R1:W-:Y:S04]  /*2fe10*/  LDGSTS.E [R68+-0x7f380], desc[UR18][R60.64], P2 ;  /* 0x80c800003c447fae */ /* 0x0003e80009121852 */
[----:B------:R-:W-:Y:S04]  /*2fe20*/  LDGSTS.E [R67+-0x7ef80], desc[UR18][R62.64], P2 ;  /* 0x810800003e437fae */ /* 0x000fe80009121852 */
[----:B------:R1:W-:Y:S02]  /*2fe30*/  LDGSTS.E [R66+-0x7eb80], desc[UR18][R64.64], P2 ;  /* 0x8148000040427fae */ /* 0x0003e40009121852 */
[----:B-1----:R-:W-:-:S02]  /*2fe40*/  IMAD.WIDE R70, R89, 0x4, R160 ;  /* 0x0000000459467825 */ /* 0x002fc400078e02a0 */
[----:B------:R-:W4:Y:S02]  /*2fe50*/  LDL.LU.64 R168, [R1+0x3a8] ;  /* 0x0003a80001a87983 */ /* 0x000f240000300a00 */
[----:B------:R-:W-:-:S04]  /*2fe60*/  IMAD.WIDE R68, R89, 0x4, R162 ;  /* 0x0000000459447825 */ /* 0x000fc800078e02a2 */
[C---:B------:R-:W-:Y:S02]  /*2fe70*/  IMAD.WIDE R66, R89.reuse, 0x4, R164 ;  /* 0x0000000459427825 */ /* 0x040fe400078e02a4 */
[----:B------:R-:W4:Y:S02]  /*2fe80*/  LDL.LU.64 R164, [R1+0x370] ;  /* 0x0003700001a47983 */ /* 0x000f240000300a00 */
[----:B------:R-:W-:Y:S02]  /*2fe90*/  IMAD.WIDE R72, R89, 0x4, R154 ;  /* 0x0000000459487825 */ /* 0x000fe400078e029a */
[----:B------:R-:W4:Y:S04]  /*2fea0*/  LDL.LU.64 R162, [R1+0x328] ;  /* 0x0003280001a27983 */ /* 0x000f280000300a00 */
[----:B------:R-:W4:Y:S04]  /*2feb0*/  LDL.LU.64 R160, [R1+0x2c0] ;  /* 0x0002c00001a07983 */ /* 0x000f280000300a00 */
[----:B------:R-:W4:Y:S01]  /*2fec0*/  LDL.LU.64 R154, [R1+0x298] ;  /* 0x00029800019a7983 */ /* 0x000f220000300a00 */
[----:B------:R-:W-:-:S02]  /*2fed0*/  VIADD R80, R244, 0x100000 ;  /* 0x00100000f4507836 */ /* 0x000fc40000000000 */
[C---:B------:R-:W-:Y:S02]  /*2fee0*/  VIADD R79, R244.reuse, 0x100000 ;  /* 0x00100000f44f7836 */ /* 0x040fe40000000000 */
[C---:B------:R-:W-:Y:S01]  /*2fef0*/  VIADD R78, R244.reuse, 0x100000 ;  /* 0x00100000f44e7836 */ /* 0x040fe20000000000 */
[----:B------:R-:W-:Y:S01]  /*2ff00*/  LDGSTS.E [R80+-0x7e780], desc[UR18][R74.64], P2 ;  /* 0x818800004a507fae */ /* 0x000fe20009121852 */
[C---:B------:R-:W-:Y:S02]  /*2ff10*/  VIADD R77, R244.reuse, 0x100000 ;  /* 0x00100000f44d7836 */ /* 0x040fe40000000000 */
[C---:B------:R-:W-:Y:S01]  /*2ff20*/  VIADD R76, R244.reuse, 0x100000 ;  /* 0x00100000f44c7836 */ /* 0x040fe20000000000 */
[----:B------:R-:W-:Y:S01]  /*2ff30*/  LDGSTS.E [R79+-0x7e380], desc[UR18][R66.64], P2 ;  /* 0x81c80000424f7fae */ /* 0x000fe20009121852 */
[----:B------:R-:W-:-:S03]  /*2ff40*/  VIADD R91, R244, 0x100000 ;  /* 0x00100000f45b7836 */ /* 0x000fc60000000000 */
[----:B------:R-:W-:Y:S01]  /*2ff50*/  LDGSTS.E [R78+-0x7df80], desc[UR18][R68.64], P2 ;  /* 0x82080000444e7fae */ /* 0x000fe20009121852 */
[----:B------:R-:W-:-:S03]  /*2ff60*/  VIADD R90, R244, 0x100000 ;  /* 0x00100000f45a7836 */ /* 0x000fc60000000000 */
[----:B------:R-:W-:Y:S01]  /*2ff70*/  LDGSTS.E [R77+-0x7db80], desc[UR18][R70.64], P2 ;  /* 0x82480000464d7fae */ /* 0x000fe20009121852 */
[----:B------:R-:W-:-:S03]  /*2ff80*/  VIADD R88, R244, 0x100000 ;  /* 0x00100000f4587836 */ /* 0x000fc60000000000 */
[----:B------:R2:W-:Y:S01]  /*2ff90*/  LDGSTS.E [R76+-0x7d780], desc[UR18][R72.64], P2 ;  /* 0x82880000484c7fae */ /* 0x0005e20009121852 */
[C---:B------:R-:W-:Y:S02]  /*2ffa0*/  VIADD R87, R244.reuse, 0x100000 ;  /* 0x00100000f4577836 */ /* 0x040fe40000000000 */
[----:B------:R-:W-:Y:S02]  /*2ffb0*/  VIADD R86, R244, 0x100000 ;  /* 0x00100000f4567836 */ /* 0x000fe40000000000 */
[C---:B---3--:R-:W-:Y:S02]  /*2ffc0*/  IMAD.WIDE R84, R89.reuse, 0x4, R166 ;  /* 0x0000000459547825 */ /* 0x048fe400078e02a6 */
[----:B------:R-:W3:Y:S04]  /*2ffd0*/  LDL.LU.64 R166, [R1+0x288] ;  /* 0x0002880001a67983 */ /* 0x000ee80000300a00 */
[----:B------:R-:W-:Y:S01]  /*2ffe0*/  LDGSTS.E [R91+-0x7d380], desc[UR18][R84.64], P2 ;  /* 0x82c80000545b7fae */ /* 0x000fe20009121852 */
[----:B--2---:R-:W-:-:S03]  /*2fff0*/  IMAD.WIDE R76, R89, 0x4, R4 ;  /* 0x00000004594c7825 */ /* 0x004fc600078e0204 */
[----:B------:R-:W2:Y:S01]  /*30000*/  LDL.LU.64 R4, [R1+0x268] ;  /* 0x0002680001047983 */ /* 0x000ea20000300a00 */
[----:B----4-:R-:W-:-:S03]  /*30010*/  IMAD.WIDE R78, R89, 0x4, R158 ;  /* 0x00000004594e7825 */ /* 0x010fc600078e029e */
[----:B------:R-:W4:Y:S01]  /*30020*/  LDL.LU.64 R158, [R1+0x240] ;  /* 0x00024000019e7983 */ /* 0x000f220000300a00 */
[----:B------:R-:W-:-:S03]  /*30030*/  IMAD.WIDE R80, R89, 0x4, R156 ;  /* 0x0000000459507825 */ /* 0x000fc600078e029c */
[----:B------:R-:W4:Y:S01]  /*30040*/  LDL.LU.64 R156, [R1+0x218] ;  /* 0x00021800019c7983 */ /* 0x000f220000300a00 */
[----:B------:R-:W-:-:S03]  /*30050*/  IMAD.WIDE R82, R89, 0x4, R152 ;  /* 0x0000000459527825 */ /* 0x000fc600078e0298 */
[----:B------:R-:W-:Y:S04]  /*30060*/  LDGSTS.E [R90+-0x7cf80], desc[UR18][R76.64], P2 ;  /* 0x830800004c5a7fae */ /* 0x000fe80009121852 */
[----:B------:R-:W-:Y:S04]  /*30070*/  LDGSTS.E [R88+-0x7cb80], desc[UR18][R78.64], P2 ;  /* 0x834800004e587fae */ /* 0x000fe80009121852 */
[----:B------:R-:W-:Y:S04]  /*30080*/  LDGSTS.E [R87+-0x7c780], desc[UR18][R80.64], P2 ;  /* 0x8388000050577fae */ /* 0x000fe80009121852 */
[----:B------:R-:W4:Y:S04]  /*30090*/  LDL.LU.64 R152, [R1+0x1d8] ;  /* 0x0001d80001987983 */ /* 0x000f280000300a00 */
[----:B------:R1:W-:Y:S02]  /*300a0*/  LDGSTS.E [R86+-0x7c380], desc[UR18][R82.64], P2 ;  /* 0x83c8000052567fae */ /* 0x0003e40009121852 */
[----:B-1----:R-:W-:-:S02]  /*300b0*/  IMAD.WIDE R86, R89, 0x4, R164 ;  /* 0x0000000459567825 */ /* 0x002fc400078e02a4 */
[----:B------:R-:W4:Y:S02]  /*300c0*/  LDL.LU.64 R164, [R1+0x1a8] ;  /* 0x0001a80001a47983 */ /* 0x000f240000300a00 */
[C---:B------:R-:W-:Y:S02]  /*300d0*/  IMAD.WIDE R90, R89.reuse, 0x4, R162 ;  /* 0x00000004595a7825 */ /* 0x040fe400078e02a2 */
[----:B------:R-:W4:Y:S02]  /*300e0*/  LDL.LU.64 R162, [R1+0x168] ;  /* 0x0001680001a27983 */ /* 0x000f240000300a00 */
[C---:B------:R-:W-:Y:S02]  /*300f0*/  IMAD.WIDE R92, R89.reuse, 0x4, R160 ;  /* 0x00000004595c7825 */ /* 0x040fe400078e02a0 */
[----:B------:R-:W4:Y:S02]  /*30100*/  LDL.LU.64 R160, [R1+0x140] ;  /* 0x0001400001a07983 */ /* 0x000f240000300a00 */
[----:B------:R-:W-:-:S02]  /*30110*/  IMAD.WIDE R94, R89, 0x4, R154 ;  /* 0x00000004595e7825 */ /* 0x000fc400078e029a */
[----:B------:R-:W4:Y:S02]  /*30120*/  LDL.LU.64 R154, [R1+0x98] ;  /* 0x00009800019a7983 */ /* 0x000f240000300a00 */
[----:B------:R-:W-:Y:S02]  /*30130*/  VIADD R101, R244, 0x100000 ;  /* 0x00100000f4657836 */ /* 0x000fe40000000000 */
[----:B------:R-:W-:-:S04]  /*30140*/  IMAD.WIDE R96, R89, 0x4, R168 ;  /* 0x0000000459607825 */ /* 0x000fc800078e02a8 */
        /* <DEDUP_REMOVED lines=8> */
[----:B------:R2:W-:Y:S01]  /*301d0*/  LDGSTS.E [R98+-0x7b380], desc[UR18][R92.64], P2 ;  /* 0x84c800005c627fae */ /* 0x0005e20009121852 */
[C---:B------:R-:W-:Y:S02]  /*301e0*/  VIADD R109, R244.reuse, 0x100000 ;  /* 0x00100000f46d7836 */ /* 0x040fe40000000000 */
[----:B------:R-:W-:Y:S01]  /*301f0*/  VIADD R108, R244, 0x100000 ;  /* 0x00100000f46c7836 */ /* 0x000fe20000000000 */
[----:B------:R-:W-:Y:S01]  /*30200*/  LDGSTS.E [R88+-0x7af80], desc[UR18][R94.64], P2 ;  /* 0x850800005e587fae */ /* 0x000fe20009121852 */
[----:B---3--:R-:W-:-:S05]  /*30210*/  IMAD.WIDE R106, R89, 0x4, R166 ;  /* 0x00000004596a7825 */ /* 0x008fca00078e02a6 */
[----:B------:R-:W-:Y:S01]  /*30220*/  LDGSTS.E [R111+-0x7ab80], desc[UR18][R106.64], P2 ;  /* 0x854800006a6f7fae */ /* 0x000fe20009121852 */
[----:B--2---:R-:W-:-:S03]  /*30230*/  IMAD.WIDE R98, R89, 0x4, R4 ;  /* 0x0000000459627825 */ /* 0x004fc600078e0204 */
[----:B------:R-:W2:Y:S01]  /*30240*/  LDL.LU.64 R4, [R1+0x6c0] ;  /* 0x0006c00001047983 */ /* 0x000ea20000300a00 */
[----:B----4-:R-:W-:-:S03]  /*30250*/  IMAD.WIDE R100, R89, 0x4, R158 ;  /* 0x0000000459647825 */ /* 0x010fc600078e029e */
[----:B------:R-:W3:Y:S01]  /*30260*/  LDL.LU.64 R158, [R1+0x6a0] ;  /* 0x0006a000019e7983 */ /* 0x000ee20000300a00 */
[----:B------:R-:W-:-:S03]  /*30270*/  IMAD.WIDE R102, R89, 0x4, R156 ;  /* 0x0000000459667825 */ /* 0x000fc600078e029c */
[----:B------:R-:W4:Y:S04]  /*30280*/  LDL.LU.64 R156, [R1+0x698] ;  /* 0x00069800019c7983 */ /* 0x000f280000300a00 */
[----:B------:R-:W-:Y:S04]  /*30290*/  LDGSTS.E [R110+-0x7a780], desc[UR18][R98.64], P2 ;  /* 0x85880000626e7fae */ /* 0x000fe80009121852 */
[----:B------:R-:W-:Y:S04]  /*302a0*/  LDGSTS.E [R109+-0x7a380], desc[UR18][R100.64], P2 ;  /* 0x85c80000646d7fae */ /* 0x000fe80009121852 */
[----:B------:R1:W-:Y:S01]  /*302b0*/  LDGSTS.E [R108+-0x79f80], desc[UR18][R102.64], P2 ;  /* 0x86080000666c7fae */ /* 0x0003e20009121852 */
[----:B------:R-:W-:-:S03]  /*302c0*/  IMAD.WIDE R104, R89, 0x4, R152 ;  /* 0x0000000459687825 */ /* 0x000fc600078e0298 */
[----:B------:R-:W4:Y:S04]  /*302d0*/  LDL.LU.64 R152, [R1+0x690] ;  /* 0x0006900001987983 */ /* 0x000f280000300a00 */
[----:B------:R-:W4:Y:S04]  /*302e0*/  LDL.LU.64 R170, [R1+0x680] ;  /* 0x0006800001aa7983 */ /* 0x000f280000300a00 */
[----:B------:R-:W4:Y:S01]  /*302f0*/  LDL.LU.64 R168, [R1+0x668] ;  /* 0x0006680001a87983 */ /* 0x000f220000300a00 */
[C---:B------:R-:W-:Y:S02]  /*30300*/  VIADD R119, R244.reuse, 0x100000 ;  /* 0x00100000f4777836 */ /* 0x040fe40000000000 */
[----:B------:R-:W-:Y:S01]  /*30310*/  VIADD R118, R244, 0x100000 ;  /* 0x00100000f4767836 */ /* 0x000fe20000000000 */
[----:B------:R-:W-:Y:S01]  /*30320*/  LDGSTS.E [R88+-0x79b80], desc[UR18][R104.64], P2 ;  /* 0x8648000068587fae */ /* 0x000fe20009121852 */
[----:B-1----:R-:W-:-:S03]  /*30330*/  IMAD.WIDE R108, R89, 0x4, R162 ;  /* 0x00000004596c7825 */ /* 0x002fc600078e02a2 */
[----:B------:R-:W4:Y:S01]  /*30340*/  LDL.LU.64 R162, [R1+0x650] ;  /* 0x0006500001a27983 */ /* 0x000f220000300a00 */
[----:B------:R-:W-:-:S03]  /*30350*/  IMAD.WIDE R110, R89, 0x4, R160 ;  /* 0x00000004596e7825 */ /* 0x000fc600078e02a0 */
[----:B------:R-:W4:Y:S01]  /*30360*/  LDL.LU.64 R160, [R1+0x608] ;  /* 0x0006080001a07983 */ /* 0x000f220000300a00 */
[----:B------:R-:W-:-:S03]  /*30370*/  IMAD.WIDE R112, R89, 0x4, R154 ;  /* 0x0000000459707825 */ /* 0x000fc600078e029a */
[----:B------:R-:W4:Y:S01]  /*30380*/  LDL.LU.64 R154, [R1+0x5c0] ;  /* 0x0005c000019a7983 */ /* 0x000f220000300a00 */
[----:B------:R-:W-:-:S03]  /*30390*/  IMAD.WIDE R114, R89, 0x4, R164 ;  /* 0x0000000459727825 */ /* 0x000fc600078e02a4 */
[----:B------:R-:W4:Y:S01]  /*303a0*/  LDL.LU.64 R172, [R1+0x578] ;  /* 0x0005780001ac7983 */ /* 0x000f220000300a00 */
[C---:B------:R-:W-:Y:S02]  /*303b0*/  VIADD R117, R244.reuse, 0x100000 ;  /* 0x00100000f4757836 */ /* 0x040fe40000000000 */
[----:B------:R-:W-:Y:S01]  /*303c0*/  VIADD R116, R244, 0x100000 ;  /* 0x00100000f4747836 */ /* 0x000fe20000000000 */
        /* <DEDUP_REMOVED lines=10> */
[----:B------:R-:W4:Y:S04]  /*30470*/  LDL.LU.64 R166, [R1+0x548] ;  /* 0x0005480001a67983 */ /* 0x000f280000300a00 */
[----:B------:R1:W-:Y:S04]  /*30480*/  LDGSTS.E [R88+-0x78780], desc[UR18][R120.64], P2 ;  /* 0x8788000078587fae */ /* 0x0003e80009121852 */
[----:B------:R-:W4:Y:S04]  /*30490*/  LDL.LU.64 R164, [R1+0x4f8] ;  /* 0x0004f80001a47983 */ /* 0x000f280000300a00 */
[----:B------:R-:W-:Y:S01]  /*304a0*/  LDGSTS.E [R127+-0x78380], desc[UR18][R136.64], P2 ;  /* 0x87c80000887f7fae */ /* 0x000fe20009121852 */
[----:B-1----:R-:W-:-:S02]  /*304b0*/  VIADD R88, R245, 0x100000 ;  /* 0x00100000f5587836 */ /* 0x002fc40000000000 */
[C---:B--2---:R-:W-:Y:S02]  /*304c0*/  IMAD.WIDE R132, R89.reuse, 0x4, R4 ;  /* 0x0000000459847825 */ /* 0x044fe400078e0204 */
[----:B------:R-:W2:Y:S02]  /*304d0*/  LDL.LU.64 R4, [R1+0x4a0] ;  /* 0x0004a00001047983 */ /* 0x000ea40000300a00 */
[C---:B---3--:R-:W-:Y:S02]  /*304e0*/  IMAD.WIDE R116, R89.reuse, 0x4, R158 ;  /* 0x0000000459747825 */ /* 0x048fe400078e029e */
[----:B------:R-:W-:Y:S02]  /*304f0*/  LDGSTS.E [R126+-0x7ff00], desc[UR18][R132.64], P2 ;  /* 0x80100000847e7fae */ /* 0x000fe40009121852 */
[----:B----4-:R-:W-:Y:S02]  /*30500*/  IMAD.WIDE R118, R89, 0x4, R156 ;  /* 0x0000000459767825 */ /* 0x010fe400078e029c */
[----:B------:R-:W-:Y:S02]  /*30510*/  LDGSTS.E [R125+-0x7fb00], desc[UR18][R116.64], P2 ;  /* 0x80500000747d7fae */ /* 0x000fe40009121852 */
[----:B------:R-:W-:-:S02]  /*30520*/  VIADD R158, R245, 0x100000 ;  /* 0x00100000f59e7836 */ /* 0x000fc40000000000 */
[----:B------:R1:W-:Y:S01]  /*30530*/  LDGSTS.E [R124+-0x7f700], desc[UR18][R118.64], P2 ;  /* 0x80900000767c7fae */ /* 0x0003e20009121852 */
[C---:B------:R-:W-:Y:S02]  /*30540*/  VIADD R157, R245.reuse, 0x100000 ;  /* 0x00100000f59d7836 */ /* 0x040fe40000000000 */
[----:B------:R-:W-:Y:S02]  /*30550*/  VIADD R156, R245, 0x100000 ;  /* 0x00100000f59c7836 */ /* 0x000fe40000000000 */
[C---:B------:R-:W-:Y:S02]  /*30560*/  IMAD.WIDE R122, R89.reuse, 0x4, R152 ;  /* 0x00000004597a7825 */ /* 0x040fe400078e0298 */
[----:B------:R-:W3:Y:S02]  /*30570*/  LDL.LU.64 R152, [R1+0x490] ;  /* 0x0004900001987983 */ /* 0x000ee40000300a00 */
[C---:B------:R-:W-:Y:S02]  /*30580*/  IMAD.WIDE R130, R89.reuse, 0x4, R170 ;  /* 0x0000000459827825 */ /* 0x040fe400078e02aa */
[----:B------:R-:W-:Y:S02]  /*30590*/  LDGSTS.E [R88+-0x7f300], desc[UR18][R122.64], P2 ;  /* 0x80d000007a587fae */ /* 0x000fe40009121852 */
[----:B-1----:R-:W-:-:S02]  /*305a0*/  IMAD.WIDE R124, R89, 0x4, R168 ;  /* 0x00000004597c7825 */ /* 0x002fc400078e02a8 */
[----:B------:R-:W-:Y:S04]  /*305b0*/  LDGSTS.E [R158+-0x7ef00], desc[UR18][R130.64], P2 ;  /* 0x81100000829e7fae */ /* 0x000fe80009121852 */
[----:B------:R-:W-:Y:S01]  /*305c0*/  LDGSTS.E [R157+-0x7eb00], desc[UR18][R124.64], P2 ;  /* 0x815000007c9d7fae */ /* 0x000fe20009121852 */
[----:B------:R-:W-:-:S04]  /*305d0*/  IMAD.WIDE R126, R89, 0x4, R162 ;  /* 0x00000004597e7825 */ /* 0x000fc800078e02a2 */
[C---:B------:R-:W-:Y:S01]  /*305e0*/  IMAD.WIDE R128, R89.reuse, 0x4, R160 ;  /* 0x0000000459807825 */ /* 0x040fe200078e02a0 */
[----:B------:R-:W-:Y:S03]  /*305f0*/  LDGSTS.E [R156+-0x7e700], desc[UR18][R126.64], P2 ;  /* 0x819000007e9c7fae */ /* 0x000fe60009121852 */
[----:B------:R-:W-:-:S05]  /*30600*/  IMAD.WIDE R154, R89, 0x4, R154 ;  /* 0x00000004599a7825 */ /* 0x000fca00078e029a */
[----:B------:R1:W-:Y:S04]  /*30610*/  STL.64 [R1+0x98], R154 ;  /* 0x0000989a01007387 */ /* 0x0003e80000100a00 */
[----:B------:R-:W4:Y:S04]  /*30620*/  LDL.LU.64 R170, [R1+0x430] ;  /* 0x0004300001aa7983 */ /* 0x000f280000300a00 */
[----:B------:R-:W4:Y:S04]  /*30630*/  LDL.LU.64 R162, [R1+0x3e0] ;  /* 0x0003e00001a27983 */ /* 0x000f280000300a00 */
[----:B------:R-:W4:Y:S04]  /*30640*/  LDL.LU.64 R160, [R1+0x3a0] ;  /* 0x0003a00001a07983 */ /* 0x000f280000300a00 */
[----:B------:R-:W4:Y:S04]  /*30650*/  LDL.LU.64 R158, [R1+0x378] ;  /* 0x00037800019e7983 */ /* 0x000f280000300a00 */
[----:B------:R-:W4:Y:S01]  /*30660*/  LDL.LU.64 R156, [R1+0x320] ;  /* 0x00032000019c7983 */ /* 0x000f220000300a00 */
[----:B------:R-:W-:-:S02]  /*30670*/  VIADD R252, R245, 0x100000 ;  /* 0x00100000f5fc7836 */ /* 0x000fc40000000000 */
[----:B------:R-:W-:-:S03]  /*30680*/  IMAD.WIDE R172, R89, 0x4, R172 ;  /* 0x0000000459ac7825 */ /* 0x000fc600078e02ac */
[----:B------:R-:W-:Y:S01]  /*30690*/  LDGSTS.E [R252+-0x7e300], desc[UR18][R128.64], P2 ;  /* 0x81d0000080fc7fae */ /* 0x000fe20009121852 */
[----:B------:R-:W-:-:S03]  /*306a0*/  IMAD.WIDE R166, R89, 0x4, R166 ;  /* 0x0000000459a67825 */ /* 0x000fc600078e02a6 */
[----:B------:R1:W-:Y:S01]  /*306b0*/  LDGSTS.E [R88+-0x7df00], desc[UR18][R154.64], P2 ;  /* 0x821000009a587fae */ /* 0x0003e20009121852 */
[----:B------:R-:W-:-:S03]  /*306c0*/  IMAD.WIDE R164, R89, 0x4, R164 ;  /* 0x0000000459a47825 */ /* 0x000fc600078e02a4 */
[----:B------:R3:W-:Y:S01]  /*306d0*/  STL.64 [R1+0xf0], R172 ;  /* 0x0000f0ac01007387 */ /* 0x0007e20000100a00 */
[----:B------:R-:W-:-:S03]  /*306e0*/  VIADD R168, R245, 0x100000 ;  /* 0x00100000f5a87836 */ /* 0x000fc60000000000 */
[----:B------:R3:W-:Y:S01]  /*306f0*/  STL.64 [R1+0x100], R166 ;  /* 0x000100a601007387 */ /* 0x0007e20000100a00 */
[----:B-1----:R-:W-:-:S03]  /*30700*/  VIADD R155, R245, 0x100000 ;  /* 0x00100000f59b7836 */ /* 0x002fc60000000000 */
[----:B------:R1:W-:Y:S01]  /*30710*/  STL.64 [R1+0x108], R164 ;  /* 0x000108a401007387 */ /* 0x0003e20000100a00 */
[----:B------:R-:W-:-:S03]  /*30720*/  VIADD R154, R245, 0x100000 ;  /* 0x00100000f59a7836 */ /* 0x000fc60000000000 */
[----:B------:R-:W-:Y:S04]  /*30730*/  LDGSTS.E [R168+-0x7db00], desc[UR18][R172.64], P2 ;  /* 0x82500000aca87fae */ /* 0x000fe80009121852 */
[----:B------:R-:W-:Y:S04]  /*30740*/  LDGSTS.E [R155+-0x7d700], desc[UR18][R166.64], P2 ;  /* 0x82900000a69b7fae */ /* 0x000fe80009121852 */
[----:B------:R-:W-:Y:S01]  /*30750*/  LDGSTS.E [R154+-0x7d300], desc[UR18][R164.64], P2 ;  /* 0x82d00000a49a7fae */ /* 0x000fe20009121852 */
[----:B--2---:R-:W-:-:S05]  /*30760*/  IMAD.WIDE R4, R89, 0x4, R4 ;  /* 0x0000000459047825 */ /* 0x004fca00078e0204 */
[----:B------:R2:W-:Y:S04]  /*30770*/  STL.64 [R1+0x120], R4 ;  /* 0x0001200401007387 */ /* 0x0005e80000100a00 */
[----:B------:R-:W-:Y:S01]  /*30780*/  LDGSTS.E [R252+-0x7cf00], desc[UR18][R4.64], P2 ;  /* 0x8310000004fc7fae */ /* 0x000fe20009121852 */
[----:B---3--:R-:W-:-:S05]  /*30790*/  IMAD.WIDE R152, R89, 0x4, R152 ;  /* 0x0000000459987825 */ /* 0x008fca00078e0298 */
[----:B------:R3:W-:Y:S04]  /*307a0*/  STL.64 [R1+0x130], R152 ;  /* 0x0001309801007387 */ /* 0x0007e80000100a00 */
[----:B------:R-:W3:Y:S04]  /*307b0*/  LDL.LU.64 R172, [R1+0x300] ;  /* 0x0003000001ac7983 */ /* 0x000ee80000300a00 */
[----:B------:R-:W3:Y:S04]  /*307c0*/  LDL.LU.64 R166, [R1+0x2f8] ;  /* 0x0002f80001a67983 */ /* 0x000ee80000300a00 */
[----:B-1----:R-:W3:Y:S04]  /*307d0*/  LDL.LU.64 R164, [R1+0x2f0] ;  /* 0x0002f00001a47983 */ /* 0x002ee80000300a00 */
[----:B--2---:R-:W2:Y:S04]  /*307e0*/  LDL.LU.64 R4, [R1+0x2e8] ;  /* 0x0002e80001047983 */ /* 0x004ea80000300a00 */
[----:B------:R3:W-:Y:S04]  /*307f0*/  LDGSTS.E [R88+-0x7cb00], desc[UR18][R152.64], P2 ;  /* 0x8350000098587fae */ /* 0x0007e80009121852 */
[----:B------:R-:W2:Y:S01]  /*30800*/  LDL.LU.64 R154, [R1+0x2b8] ;  /* 0x0002b800019a7983 */ /* 0x000ea20000300a00 */
[----:B----4-:R-:W-:-:S04]  /*30810*/  IMAD.WIDE R170, R89, 0x4, R170 ;  /* 0x0000000459aa7825 */ /* 0x010fc800078e02aa */
[C---:B------:R-:W-:Y:S01]  /*30820*/  IMAD.WIDE R162, R89.reuse, 0x4, R162 ;  /* 0x0000000459a27825 */ /* 0x040fe200078e02a2 */
[----:B------:R1:W-:Y:S03]  /*30830*/  STL.64 [R1+0x140], R170 ;  /* 0x000140aa01007387 */ /* 0x0003e60000100a00 */
[C---:B------:R-:W-:Y:S01]  /*30840*/  IMAD.WIDE R160, R89.reuse, 0x4, R160 ;  /* 0x0000000459a07825 */ /* 0x040fe200078e02a0 */
[----:B------:R4:W-:Y:S03]  /*30850*/  STL.64 [R1+0x148], R162 ;  /* 0x000148a201007387 */ /* 0x0009e60000100a00 */
[C---:B------:R-:W-:Y:S01]  /*30860*/  IMAD.WIDE R158, R89.reuse, 0x4, R158 ;  /* 0x00000004599e7825 */ /* 0x040fe200078e029e */
[----:B------:R4:W-:Y:S03]  /*30870*/  STL.64 [R1+0x150], R160 ;  /* 0x000150a001007387 */ /* 0x0009e60000100a00 */
[----:B------:R-:W-:Y:S01]  /*30880*/  IMAD.WIDE R156, R89, 0x4, R156 ;  /* 0x00000004599c7825 */ /* 0x000fe200078e029c */
[----:B------:R4:W-:Y:S03]  /*30890*/  STL.64 [R1+0x160], R158 ;  /* 0x0001609e01007387 */ /* 0x0009e60000100a00 */
[C---:B---3--:R-:W-:Y:S01]  /*308a0*/  VIADD R153, R245.reuse, 0x100000 ;  /* 0x00100000f5997836 */ /* 0x048fe20000000000 */
[----:B------:R-:W-:Y:S01]  /*308b0*/  LDGSTS.E [R168+-0x7c700], desc[UR18][R170.64], P2 ;  /* 0x83900000aaa87fae */ /* 0x000fe20009121852 */
[----:B------:R-:W-:-:S03]  /*308c0*/  VIADD R152, R245, 0x100000 ;  /* 0x00100000f5987836 */ /* 0x000fc60000000000 */
[----:B------:R3:W-:Y:S04]  /*308d0*/  STL.64 [R1+0x168], R156 ;  /* 0x0001689c01007387 */ /* 0x0007e80000100a00 */
[----:B------:R-:W-:Y:S04]  /*308e0*/  LDGSTS.E [R153+-0x7c300], desc[UR18][R162.64], P2 ;  /* 0x83d00000a2997fae */ /* 0x000fe80009121852 */
[----:B-1----:R-:W2:Y:S04]  /*308f0*/  LDL.LU.64 R170, [R1+0x2a0] ;  /* 0x0002a00001aa7983 */ /* 0x002ea80000300a00 */
[----:B------:R-:W-:Y:S04]  /*30900*/  LDGSTS.E [R152+-0x7bf00], desc[UR18][R160.64], P2 ;  /* 0x84100000a0987fae */ /* 0x000fe80009121852 */
[----:B----4-:R-:W4:Y:S04]  /*30910*/  LDL.LU.64 R162, [R1+0x290] ;  /* 0x0002900001a27983 */ /* 0x010f280000300a00 */
[----:B------:R-:W-:Y:S04]  /*30920*/  LDGSTS.E [R252+-0x7bb00], desc[UR18][R158.64], P2 ;  /* 0x845000009efc7fae */ /* 0x000fe80009121852 */
[----:B------:R-:W4:Y:S04]  /*30930*/  LDL.LU.64 R160, [R1+0x278] ;  /* 0x0002780001a07983 */ /* 0x000f280000300a00 */
[----:B------:R-:W4:Y:S04]  /*30940*/  LDL.LU.64 R152, [R1+0x250] ;  /* 0x0002500001987983 */ /* 0x000f280000300a00 */
[----:B------:R-:W4:Y:S04]  /*30950*/  LDL.LU.64 R158, [R1+0x238] ;  /* 0x00023800019e7983 */ /* 0x000f280000300a00 */
[----:B------:R3:W-:Y:S02]  /*30960*/  LDGSTS.E [R88+-0x7b700], desc[UR18][R156.64], P2 ;  /* 0x849000009c587fae */ /* 0x0007e40009121852 */
[----:B---3--:R-:W-:-:S02]  /*30970*/  VIADD R157, R245, 0x100000 ;  /* 0x00100000f59d7836 */ /* 0x008fc40000000000 */
[----:B------:R-:W-:Y:S02]  /*30980*/  VIADD R156, R245, 0x100000 ;  /* 0x00100000f59c7836 */ /* 0x000fe40000000000 */
[----:B------:R-:W-:-:S04]  /*30990*/  IMAD.WIDE R172, R89, 0x4, R172 ;  /* 0x0000000459ac7825 */ /* 0x000fc800078e02ac */
[C---:B------:R-:W-:Y:S01]  /*309a0*/  IMAD.WIDE R166, R89.reuse, 0x4, R166 ;  /* 0x0000000459a67825 */ /* 0x040fe200078e02a6 */
[----:B------:R-:W-:Y:S03]  /*309b0*/  STL.64 [R1+0x170], R172 ;  /* 0x000170ac01007387 */ /* 0x000fe60000100a00 */
[C---:B------:R-:W-:Y:S01]  /*309c0*/  IMAD.WIDE R164, R89.reuse, 0x4, R164 ;  /* 0x0000000459a47825 */ /* 0x040fe200078e02a4 */
[----:B------:R1:W-:Y:S03]  /*309d0*/  STL.64 [R1+0x178], R166 ;  /* 0x000178a601007387 */ /* 0x0003e60000100a00 */
[C---:B--2---:R-:W-:Y:S01]  /*309e0*/  IMAD.WIDE R4, R89.reuse, 0x4, R4 ;  /* 0x0000000459047825 */ /* 0x044fe200078e0204 */
[----:B------:R2:W-:Y:S04]  /*309f0*/  STL.64 [R1+0x180], R164 ;  /* 0x000180a401007387 */ /* 0x0005e80000100a00 */
[----:B------:R-:W-:Y:S01]  /*30a00*/  LDGSTS.E [R168+-0x7b300], desc[UR18][R172.64], P2 ;  /* 0x84d00000aca87fae */ /* 0x000fe20009121852 */
[----:B------:R-:W-:-:S03]  /*30a10*/  IMAD.WIDE R154, R89, 0x4, R154 ;  /* 0x00000004599a7825 */ /* 0x000fc600078e029a */
[----:B------:R3:W-:Y:S04]  /*30a20*/  STL.64 [R1+0x188], R4 ;  /* 0x0001880401007387 */ /* 0x0007e80000100a00 */
[----:B------:R-:W-:Y:S04]  /*30a30*/  LDGSTS.E [R157+-0x7af00], desc[UR18][R166.64], P2 ;  /* 0x85100000a69d7fae */ /* 0x000fe80009121852 */
[----:B------:R3:W-:Y:S04]  /*30a40*/  STL.64 [R1+0x190], R154 ;  /* 0x0001909a01007387 */ /* 0x0007e80000100a00 */
[----:B------:R-:W-:Y:S04]  /*30a50*/  LDGSTS.E [R156+-0x7ab00], desc[UR18][R164.64], P2 ;  /* 0x85500000a49c7fae */ /* 0x000fe80009121852 */
[----:B-1----:R-:W4:Y:S04]  /*30a60*/  LDL.LU.64 R166, [R1+0x200] ;  /* 0x0002000001a67983 */ /* 0x002f280000300a00 */
[----:B------:R-:W-:Y:S04]  /*30a70*/  LDGSTS.E [R252+-0x7a700], desc[UR18][R4.64], P2 ;  /* 0x8590000004fc7fae */ /* 0x000fe80009121852 */
[----:B--2---:R-:W2:Y:S04]  /*30a80*/  LDL.LU.64 R164, [R1+0x158] ;  /* 0x0001580001a47983 */ /* 0x004ea80000300a00 */
[----:B------:R1:W-:Y:S04]  /*30a90*/  LDGSTS.E [R88+-0x7a300], desc[UR18][R154.64], P2 ;  /* 0x85d000009a587fae */ /* 0x0003e80009121852 */
[----:B---3--:R-:W3:Y:S04]  /*30aa0*/  LDL.LU.64 R4, [R1+0x758] ;  /* 0x0007580001047983 */ /* 0x008ee80000300a00 */
[----:B------:R-:W3:Y:S01]  /*30ab0*/  LDL.LU.64 R156, [R1+0x738] ;  /* 0x00073800019c7983 */ /* 0x000ee20000300a00 */
[----:B------:R-:W-:-:S04]  /*30ac0*/  IMAD.WIDE R170, R89, 0x4, R170 ;  /* 0x0000000459aa7825 */ /* 0x000fc800078e02aa */
[----:B-1----:R-:W-:Y:S02]  /*30ad0*/  VIADD R155, R245, 0x100000 ;  /* 0x00100000f59b7836 */ /* 0x002fe40000000000 */
[----:B----4-:R-:W-:Y:S01]  /*30ae0*/  IMAD.WIDE R162, R89, 0x4, R162 ;  /* 0x0000000459a27825 */ /* 0x010fe200078e02a2 */
[----:B------:R-:W-:Y:S03]  /*30af0*/  STL.64 [R1+0x198], R170 ;  /* 0x000198aa01007387 */ /* 0x000fe60000100a00 */
[----:B------:R-:W-:Y:S02]  /*30b00*/  VIADD R154, R245, 0x100000 ;  /* 0x00100000f59a7836 */ /* 0x000fe40000000000 */
[C---:B------:R-:W-:Y:S01]  /*30b10*/  IMAD.WIDE R160, R89.reuse, 0x4, R160 ;  /* 0x0000000459a07825 */ /* 0x040fe200078e02a0 */
[----:B------:R-:W-:Y:S03]  /*30b20*/  STL.64 [R1+0x1a0], R162 ;  /* 0x0001a0a201007387 */ /* 0x000fe60000100a00 */
[C---:B------:R-:W-:Y:S01]  /*30b30*/  IMAD.WIDE R152, R89.reuse, 0x4, R152 ;  /* 0x0000000459987825 */ /* 0x040fe200078e0298 */
[----:B------:R1:W-:Y:S03]  /*30b40*/  STL.64 [R1+0x1a8], R160 ;  /* 0x0001a8a001007387 */ /* 0x0003e60000100a00 */
[----:B------:R-:W-:Y:S01]  /*30b50*/  IMAD.WIDE R158, R89, 0x4, R158 ;  /* 0x00000004599e7825 */ /* 0x000fe200078e029e */
[----:B------:R4:W-:Y:S04]  /*30b60*/  LDGSTS.E [R168+-0x79f00], desc[UR18][R170.64], P2 ;  /* 0x86100000aaa87fae */ /* 0x0009e80009121852 */
[----:B------:R1:W-:Y:S04]  /*30b70*/  STL.64 [R1+0x1b0], R152 ;  /* 0x0001b09801007387 */ /* 0x0003e80000100a00 */
[----:B------:R-:W-:Y:S04]  /*30b80*/  LDGSTS.E [R155+-0x79b00], desc[UR18][R162.64], P2 ;  /* 0x86500000a29b7fae */ /* 0x000fe80009121852 */
[----:B------:R4:W-:Y:S04]  /*30b90*/  STL.64 [R1+0x1b8], R158 ;  /* 0x0001b89e01007387 */ /* 0x0009e80000100a00 */
[----:B------:R-:W-:Y:S04]  /*30ba0*/  LDGSTS.E [R154+-0x79700], desc[UR18][R160.64], P2 ;  /* 0x86900000a09a7fae */ /* 0x000fe80009121852 */
[----:B------:R-:W3:Y:S04]  /*30bb0*/  LDL.LU.64 R168, [R1+0x718] ;  /* 0x0007180001a87983 */ /* 0x000ee80000300a00 */
[----:B------:R4:W-:Y:S04]  /*30bc0*/  LDGSTS.E [R252+-0x79300], desc[UR18][R152.64], P2 ;  /* 0x86d0000098fc7fae */ /* 0x0009e80009121852 */
[----:B-1----:R-:W3:Y:S04]  /*30bd0*/  LDL.LU.64 R160, [R1+0x6f0] ;  /* 0x0006f00001a07983 */ /* 0x002ee80000300a00 */
[----:B------:R-:W3:Y:S04]  /*30be0*/  LDL.LU.64 R154, [R1+0x6d0] ;  /* 0x0006d000019a7983 */ /* 0x000ee80000300a00 */
[----:B------:R-:W3:Y:S04]  /*30bf0*/  LDL.LU.64 R152, [R1+0x6b0] ;  /* 0x0006b00001987983 */ /* 0x000ee80000300a00 */
[----:B------:R-:W3:Y:S01]  /*30c00*/  LDL.LU.64 R162, [R1+0x648] ;  /* 0x0006480001a27983 */ /* 0x000ee20000300a00 */
[----:B----4-:R-:W-:-:S03]  /*30c10*/  VIADD R170, R245, 0x100000 ;  /* 0x00100000f5aa7836 */ /* 0x010fc60000000000 */
[----:B------:R1:W-:Y:S01]  /*30c20*/  LDGSTS.E [R88+-0x78f00], desc[UR18][R158.64], P2 ;  /* 0x871000009e587fae */ /* 0x0003e20009121852 */
[C---:B------:R-:W-:Y:S02]  /*30c30*/  VIADD R252, R246.reuse, 0x100000 ;  /* 0x00100000f6fc7836 */ /* 0x040fe40000000000 */
[C---:B-1----:R-:W-:Y:S02]  /*30c40*/  VIADD R159, R245.reuse, 0x100000 ;  /* 0x00100000f59f7836 */ /* 0x042fe40000000000 */
[----:B------:R-:W-:Y:S02]  /*30c50*/  VIADD R158, R245, 0x100000 ;  /* 0x00100000f59e7836 */ /* 0x000fe40000000000 */
[----:B------:R-:W-:Y:S02]  /*30c60*/  VIADD R88, R246, 0x100000 ;  /* 0x00100000f6587836 */ /* 0x000fe40000000000 */
[----:B------:R-:W-:-:S04]  /*30c70*/  IMAD.WIDE R172, R89, 0x4, R166 ;  /* 0x0000000459ac7825 */ /* 0x000fc800078e02a6 */
[C---:B--2---:R-:W-:Y:S01]  /*30c80*/  IMAD.WIDE R166, R89.reuse, 0x4, R164 ;  /* 0x0000000459a67825 */ /* 0x044fe200078e02a4 */
[----:B------:R-:W-:Y:S03]  /*30c90*/  STL.64 [R1+0x1c8], R172 ;  /* 0x0001c8ac01007387 */ /* 0x000fe60000100a00 */
[C---:B------:R-:W-:Y:S01]  /*30ca0*/  IMAD.WIDE R164, R89.reuse, 0x4, R138 ;  /* 0x0000000459a47825 */ /* 0x040fe200078e028a */
[----:B------:R1:W-:Y:S03]  /*30cb0*/  STL.64 [R1+0x1c0], R166 ;  /* 0x0001c0a601007387 */ /* 0x0003e60000100a00 */
[C---:B---3--:R-:W-:Y:S01]  /*30cc0*/  IMAD.WIDE R4, R89.reuse, 0x4, R4 ;  /* 0x0000000459047825 */ /* 0x048fe200078e0204 */
[----:B------:R2:W-:Y:S03]  /*30cd0*/  STL.64 [R1+0x158], R164 ;  /* 0x000158a401007387 */ /* 0x0005e60000100a00 */
[----:B------:R-:W-:Y:S01]  /*30ce0*/  IMAD.WIDE R156, R89, 0x4, R156 ;  /* 0x00000004599c7825 */ /* 0x000fe200078e029c */
[----:B------:R-:W-:Y:S04]  /*30cf0*/  LDGSTS.E [R170+-0x78b00], desc[UR18][R172.64], P2 ;  /* 0x87500000acaa7fae */ /* 0x000fe80009121852 */
[----:B------:R3:W-:Y:S04]  /*30d00*/  STL.64 [R1+0x1d0], R4 ;  /* 0x0001d00401007387 */ /* 0x0007e80000100a00 */
[----:B------:R1:W-:Y:S04]  /*30d10*/  LDGSTS.E [R159+-0x78700], desc[UR18][R166.64], P2 ;  /* 0x87900000a69f7fae */ /* 0x0003e80009121852 */
[----:B------:R4:W-:Y:S04]  /*30d20*/  STL.64 [R1+0x1d8], R156 ;  /* 0x0001d89c01007387 */ /* 0x0009e80000100a00 */
[----:B------:R4:W-:Y:S04]  /*30d30*/  LDGSTS.E [R158+-0x78300], desc[UR18][R164.64], P2 ;  /* 0x87d00000a49e7fae */ /* 0x0009e80009121852 */
[----:B------:R-:W4:Y:S01]  /*30d40*/  LDL.LU.64 R170, [R1+0x618] ;  /* 0x0006180001aa7983 */ /* 0x000f220000300a00 */
[----:B-1----:R-:W-:-:S03]  /*30d50*/  VIADD R166, R246, 0x100000 ;  /* 0x00100000f6a67836 */ /* 0x002fc60000000000 */
[----:B------:R1:W-:Y:S04]  /*30d60*/  LDGSTS.E [R252+-0x7fe80], desc[UR18][R4.64], P2 ;  /* 0x8018000004fc7fae */ /* 0x0003e80009121852 */
[----:B--2---:R-:W2:Y:S01]  /*30d70*/  LDL.LU.64 R164, [R1+0x5d8] ;  /* 0x0005d80001a47983 */ /* 0x004ea20000300a00 */
[----:B------:R-:W-:-:S03]  /*30d80*/  VIADD R139, R246, 0x100000 ;  /* 0x00100000f68b7836 */ /* 0x000fc60000000000 */
[----:B------:R-:W2:Y:S01]  /*30d90*/  LDL.LU.64 R158, [R1+0x5d0] ;  /* 0x0005d000019e7983 */ /* 0x000ea20000300a00 */
[----:B------:R-:W-:-:S03]  /*30da0*/  VIADD R138, R246, 0x100000 ;  /* 0x00100000f68a7836 */ /* 0x000fc60000000000 */
[----:B---3--:R-:W1:Y:S04]  /*30db0*/  LDL.LU.64 R4, [R1+0x530] ;  /* 0x0005300001047983 */ /* 0x008e680000300a00 */
[----:B------:R3:W-:Y:S01]  /*30dc0*/  LDGSTS.E [R88+-0x7fa80], desc[UR18][R156.64], P2 ;  /* 0x805800009c587fae */ /* 0x0007e20009121852 */
[----:B------:R-:W-:-:S03]  /*30dd0*/  IMAD.WIDE R168, R89, 0x4, R168 ;  /* 0x0000000459a87825 */ /* 0x000fc600078e02a8 */
[----:B----4-:R-:W3:Y:S01]  /*30de0*/  LDL.LU.64 R156, [R1+0x4e0] ;  /* 0x0004e000019c7983 */ /* 0x010ee20000300a00 */
[----:B------:R-:W-:-:S03]  /*30df0*/  IMAD.WIDE R160, R89, 0x4, R160 ;  /* 0x0000000459a07825 */ /* 0x000fc600078e02a0 */
[----:B------:R4:W-:Y:S01]  /*30e00*/  STL.64 [R1+0x1e0], R168 ;  /* 0x0001e0a801007387 */ /* 0x0009e20000100a00 */
[----:B------:R-:W-:-:S03]  /*30e10*/  IMAD.WIDE R154, R89, 0x4, R154 ;  /* 0x00000004599a7825 */ /* 0x000fc600078e029a */
[----:B------:R-:W-:Y:S01]  /*30e20*/  STL.64 [R1+0x1e8], R160 ;  /* 0x0001e8a001007387 */ /* 0x000fe20000100a00 */
[----:B------:R-:W-:-:S03]  /*30e30*/  IMAD.WIDE R152, R89, 0x4, R152 ;  /* 0x0000000459987825 */ /* 0x000fc600078e0298 */
[----:B------:R4:W-:Y:S01]  /*30e40*/  STL.64 [R1+0x1f0], R154 ;  /* 0x0001f09a01007387 */ /* 0x0009e20000100a00 */
[----:B------:R-:W-:-:S03]  /*30e50*/  IMAD.WIDE R162, R89, 0x4, R162 ;  /* 0x0000000459a27825 */ /* 0x000fc600078e02a2 */
[----:B------:R3:W-:Y:S04]  /*30e60*/  LDGSTS.E [R166+-0x7f680], desc[UR18][R168.64], P2 ;  /* 0x80980000a8a67fae */ /* 0x0007e80009121852 */
[----:B------:R4:W-:Y:S04]  /*30e70*/  STL.64 [R1+0x1f8], R152 ;  /* 0x0001f89801007387 */ /* 0x0009e80000100a00 */
[----:B------:R-:W-:Y:S04]  /*30e80*/  LDGSTS.E [R252+-0x7f280], desc[UR18][R160.64], P2 ;  /* 0x80d80000a0fc7fae */ /* 0x000fe80009121852 */
[----:B------:R4:W-:Y:S04]  /*30e90*/  STL.64 [R1+0x200], R162 ;  /* 0x000200a201007387 */ /* 0x0009e80000100a00 */
[----:B------:R-:W-:Y:S04]  /*30ea0*/  LDGSTS.E [R139+-0x7ee80], desc[UR18][R154.64], P2 ;  /* 0x811800009a8b7fae */ /* 0x000fe80009121852 */
[----:B----4-:R-:W4:Y:S04]  /*30eb0*/  LDL.LU.64 R168, [R1+0x4b8] ;  /* 0x0004b80001a87983 */ /* 0x010f280000300a00 */
[----:B------:R-:W-:Y:S04]  /*30ec0*/  LDGSTS.E [R138+-0x7ea80], desc[UR18][R152.64], P2 ;  /* 0x81580000988a7fae */ /* 0x000fe80009121852 */
[----:B------:R-:W4:Y:S04]  /*30ed0*/  LDL.LU.64 R154, [R1+0x498] ;  /* 0x00049800019a7983 */ /* 0x000f280000300a00 */
[----:B------:R-:W-:Y:S04]  /*30ee0*/  LDGSTS.E [R88+-0x7e680], desc[UR18][R162.64], P2 ;  /* 0x81980000a2587fae */ /* 0x000fe80009121852 */
[----:B------:R-:W4:Y:S04]  /*30ef0*/  LDL.LU.64 R152, [R1+0x418] ;  /* 0x0004180001987983 */ /* 0x000f280000300a00 */
[----:B------:R-:W4:Y:S04]  /*30f00*/  LDL.LU.64 R160, [R1+0x3d8] ;  /* 0x0003d80001a07983 */ /* 0x000f280000300a00 */
[----:B------:R-:W4:Y:S01]  /*30f10*/  LDL.LU.64 R162, [R1+0x398] ;  /* 0x0003980001a27983 */ /* 0x000f220000300a00 */
[----:B------:R-:W-:-:S04]  /*30f20*/  IMAD.WIDE R170, R89, 0x4, R170 ;  /* 0x0000000459aa7825 */ /* 0x000fc800078e02aa */
[C---:B--2---:R-:W-:Y:S01]  /*30f30*/  IMAD.WIDE R164, R89.reuse, 0x4, R164 ;  /* 0x0000000459a47825 */ /* 0x044fe200078e02a4 */
[----:B------:R-:W-:Y:S03]  /*30f40*/  STL.64 [R1+0x210], R170 ;  /* 0x000210aa01007387 */ /* 0x000fe60000100a00 */
[C---:B------:R-:W-:Y:S01]  /*30f50*/  IMAD.WIDE R158, R89.reuse, 0x4, R158 ;  /* 0x00000004599e7825 */ /* 0x040fe200078e029e */
[----:B------:R2:W-:Y:S03]  /*30f60*/  STL.64 [R1+0x218], R164 ;  /* 0x000218a401007387 */ /* 0x0005e60000100a00 */
[C---:B-1----:R-:W-:Y:S01]  /*30f70*/  IMAD.WIDE R4, R89.reuse, 0x4, R4 ;  /* 0x0000000459047825 */ /* 0x042fe200078e0204 */
[----:B------:R1:W-:Y:S04]  /*30f80*/  STL.64 [R1+0x220], R158 ;  /* 0x0002209e01007387 */ /* 0x0003e80000100a00 */
[----:B------:R-:W-:Y:S04]  /*30f90*/  LDGSTS.E [R166+-0x7e280], desc[UR18][R170.64], P2 ;  /* 0x81d80000aaa67fae */ /* 0x000fe80009121852 */
[----:B------:R1:W-:Y:S04]  /*30fa0*/  STL.64 [R1+0x228], R4 ;  /* 0x0002280401007387 */ /* 0x0003e80000100a00 */
[----:B------:R-:W-:Y:S01]  /*30fb0*/  LDGSTS.E [R252+-0x7de80], desc[UR18][R164.64], P2 ;  /* 0x82180000a4fc7fae */ /* 0x000fe20009121852 */
[----:B---3--:R-:W-:-:S03]  /*30fc0*/  IMAD.WIDE R156, R89, 0x4, R156 ;  /* 0x00000004599c7825 */ /* 0x008fc600078e029c */
[----:B------:R-:W-:Y:S04]  /*30fd0*/  LDGSTS.E [R139+-0x7da80], desc[UR18][R158.64], P2 ;  /* 0x825800009e8b7fae */ /* 0x000fe80009121852 */
[----:B------:R3:W-:Y:S04]  /*30fe0*/  STL.64 [R1+0x2f0], R156 ;  /* 0x0002f09c01007387 */ /* 0x0007e80000100a00 */
[----:B--2---:R-:W2:Y:S04]  /*30ff0*/  LDL.LU.64 R164, [R1+0x388] ;  /* 0x0003880001a47983 */ /* 0x004ea80000300a00 */
[----:B------:R-:W-:Y:S04]  /*31000*/  LDGSTS.E [R138+-0x7d680], desc[UR18][R4.64], P2 ;  /* 0x82980000048a7fae */ /* 0x000fe80009121852 */
[----:B-1----:R-:W2:Y:S04]  /*31010*/  LDL.LU.64 R158, [R1+0x380] ;  /* 0x00038000019e7983 */ /* 0x002ea80000300a00 */
[----:B------:R3:W-:Y:S04]  /*31020*/  LDGSTS.E [R88+-0x7d280], desc[UR18][R156.64], P2 ;  /* 0x82d800009c587fae */ /* 0x0007e80009121852 */
[----:B------:R-:W2:Y:S04]  /*31030*/  LDL.LU.64 R4, [R1+0x330] ;  /* 0x0003300001047983 */ /* 0x000ea80000300a00 */
[----:B------:R-:W2:Y:S04]  /*31040*/  LDL.LU.64 R170, [R1+0x338] ;  /* 0x0003380001aa7983 */ /* 0x000ea80000300a00 */
[----:B------:R-:W2:Y:S01]  /*31050*/  LDL.LU.64 R166, [R1+0x340] ;  /* 0x0003400001a67983 */ /* 0x000ea20000300a00 */
[----:B----4-:R-:W-:-:S04]  /*31060*/  IMAD.WIDE R168, R89, 0x4, R168 ;  /* 0x0000000459a87825 */ /* 0x010fc800078e02a8 */
[C---:B---3--:R-:W-:Y:S02]  /*31070*/  VIADD R156, R246.reuse, 0x100000 ;  /* 0x00100000f69c7836 */ /* 0x048fe40000000000 */
[C---:B------:R-:W-:Y:S01]  /*31080*/  IMAD.WIDE R154, R89.reuse, 0x4, R154 ;  /* 0x00000004599a7825 */ /* 0x040fe200078e029a */
[----:B------:R1:W-:Y:S03]  /*31090*/  STL.64 [R1+0x2f8], R168 ;  /* 0x0002f8a801007387 */ /* 0x0003e60000100a00 */
[C---:B------:R-:W-:Y:S01]  /*310a0*/  IMAD.WIDE R152, R89.reuse, 0x4, R152 ;  /* 0x0000000459987825 */ /* 0x040fe200078e0298 */
[----:B------:R3:W-:Y:S03]  /*310b0*/  STL.64 [R1+0x300], R154 ;  /* 0x0003009a01007387 */ /* 0x0007e60000100a00 */
[C---:B------:R-:W-:Y:S01]  /*310c0*/  IMAD.WIDE R160, R89.reuse, 0x4, R160 ;  /* 0x0000000459a07825 */ /* 0x040fe200078e02a0 */
[----:B------:R4:W-:Y:S03]  /*310d0*/  STL.64 [R1+0x308], R152 ;  /* 0x0003089801007387 */ /* 0x0009e60000100a00 */
[----:B------:R-:W-:Y:S01]  /*310e0*/  IMAD.WIDE R162, R89, 0x4, R162 ;  /* 0x0000000459a27825 */ /* 0x000fe200078e02a2 */
[----:B------:R4:W-:Y:S04]  /*310f0*/  STL.64 [R1+0x310], R160 ;  /* 0x000310a001007387 */ /* 0x0009e80000100a00 */
[----:B------:R-:W-:Y:S04]  /*31100*/  LDGSTS.E [R156+-0x7ce80], desc[UR18][R168.64], P2 ;  /* 0x83180000a89c7fae */ /* 0x000fe80009121852 */
[----:B------:R4:W-:Y:S04]  /*31110*/  STL.64 [R1+0x318], R162 ;  /* 0x000318a201007387 */ /* 0x0009e80000100a00 */
[----:B------:R-:W-:Y:S04]  /*31120*/  LDGSTS.E [R252+-0x7ca80], desc[UR18][R154.64], P2 ;  /* 0x835800009afc7fae */ /* 0x000fe80009121852 */
[----:B-1----:R-:W2:Y:S04]  /*31130*/  LDL.LU.64 R168, [R1+0x348] ;  /* 0x0003480001a87983 */ /* 0x002ea80000300a00 */
[----:B------:R-:W2:Y:S04]  /*31140*/  LDL.LU.64 R156, [R1+0x350] ;  /* 0x00035000019c7983 */ /* 0x000ea80000300a00 */
[----:B------:R-:W-:Y:S04]  /*31150*/  LDGSTS.E [R139+-0x7c680], desc[UR18][R152.64], P2 ;  /* 0x83980000988b7fae */ /* 0x000fe80009121852 */
[----:B---3--:R-:W3:Y:S04]  /*31160*/  LDL.LU.64 R154, [R1+0x358] ;  /* 0x00035800019a7983 */ /* 0x008ee80000300a00 */
[----:B------:R-:W-:Y:S04]  /*31170*/  LDGSTS.E [R138+-0x7c280], desc[UR18][R160.64], P2 ;  /* 0x83d80000a08a7fae */ /* 0x000fe80009121852 */
[----:B----4-:R-:W4:Y:S04]  /*31180*/  LDL.LU.64 R152, [R1+0x360] ;  /* 0x0003600001987983 */ /* 0x010f280000300a00 */
[----:B------:R1:W-:Y:S04]  /*31190*/  LDGSTS.E [R88+-0x7be80], desc[UR18][R162.64], P2 ;  /* 0x84180000a2587fae */ /* 0x0003e80009121852 */
[----:B------:R-:W4:Y:S01]  /*311a0*/  LDL.LU.64 R160, [R1+0x368] ;  /* 0x0003680001a07983 */ /* 0x000f220000300a00 */
[----:B-1----:R-:W-:-:S02]  /*311b0*/  VIADD R162, R246, 0x100000 ;  /* 0x00100000f6a27836 */ /* 0x002fc40000000000 */
[----:B--2---:R-:W-:-:S04]  /*311c0*/  IMAD.WIDE R164, R89, 0x4, R164 ;  /* 0x0000000459a47825 */ /* 0x004fc800078e02a4 */
[C---:B------:R-:W-:Y:S01]  /*311d0*/  IMAD.WIDE R158, R89.reuse, 0x4, R158 ;  /* 0x00000004599e7825 */ /* 0x040fe200078e029e */
[----:B------:R1:W-:Y:S03]  /*311e0*/  STL.64 [R1+0x320], R164 ;  /* 0x000320a401007387 */ /* 0x0003e60000100a00 */
[C---:B------:R-:W-:Y:S01]  /*311f0*/  IMAD.WIDE R4, R89.reuse, 0x4, R4 ;  /* 0x0000000459047825 */ /* 0x040fe200078e0204 */
[----:B------:R2:W-:Y:S03]  /*31200*/  STL.64 [R1+0x328], R158 ;  /* 0x0003289e01007387 */ /* 0x0005e60000100a00 */
[C---:B------:R-:W-:Y:S01]  /*31210*/  IMAD.WIDE R170, R89.reuse, 0x4, R170 ;  /* 0x0000000459aa7825 */ /* 0x040fe200078e02aa */
[----:B------:R2:W-:Y:S03]  /*31220*/  STL.64 [R1+0x330], R4 ;  /* 0x0003300401007387 */ /* 0x0005e60000100a00 */
[C---:B------:R-:W-:Y:S01]  /*31230*/  IMAD.WIDE R166, R89.reuse, 0x4, R166 ;  /* 0x0000000459a67825 */ /* 0x040fe200078e02a6 */
[----:B------:R-:W-:Y:S04]  /*31240*/  STL.64 [R1+0x338], R170 ;  /* 0x000338aa01007387 */ /* 0x000fe80000100a00 */
[----:B------:R-:W-:Y:S04]  /*31250*/  LDGSTS.E [R162+-0x7ba80], desc[UR18][R164.64], P2 ;  /* 0x84580000a4a27fae */ /* 0x000fe80009121852 */
[----:B------:R2:W-:Y:S04]  /*31260*/  STL.64 [R1+0x340], R166 ;  /* 0x000340a601007387 */ /* 0x0005e80000100a00 */
[----:B------:R-:W-:Y:S04]  /*31270*/  LDGSTS.E [R252+-0x7b680], desc[UR18][R158.64], P2 ;  /* 0x849800009efc7fae */ /* 0x000fe80009121852 */
[----:B-1----:R-:W4:Y:S04]  /*31280*/  LDL.LU.64 R164, [R1+0x2d8] ;  /* 0x0002d80001a47983 */ /* 0x002f280000300a00 */
[----:B------:R-:W-:Y:S04]  /*31290*/  LDGSTS.E [R139+-0x7b280], desc[UR18][R4.64], P2 ;  /* 0x84d80000048b7fae */ /* 0x000fe80009121852 */
[----:B------:R-:W4:Y:S04]  /*312a0*/  LDL.LU.64 R162, [R1+0x2a8] ;  /* 0x0002a80001a27983 */ /* 0x000f280000300a00 */
[----:B--2---:R-:W2:Y:S04]  /*312b0*/  LDL.LU.64 R158, [R1+0x280] ;  /* 0x00028000019e7983 */ /* 0x004ea80000300a00 */
[----:B------:R-:W-:Y:S04]  /*312c0*/  LDGSTS.E [R138+-0x7ae80], desc[UR18][R170.64], P2 ;  /* 0x85180000aa8a7fae */ /* 0x000fe80009121852 */
[----:B------:R-:W2:Y:S04]  /*312d0*/  LDL.LU.64 R4, [R1+0x138] ;  /* 0x0001380001047983 */ /* 0x000ea80000300a00 */
[----:B------:R1:W-:Y:S01]  /*312e0*/  LDGSTS.E [R88+-0x7aa80], desc[UR18][R166.64], P2 ;  /* 0x85580000a6587fae */ /* 0x0003e20009121852 */
[----:B------:R-:W-:-:S04]  /*312f0*/  IMAD.WIDE R168, R89, 0x4, R168 ;  /* 0x0000000459a87825 */ /* 0x000fc800078e02a8 */
[C---:B------:R-:W-:Y:S01]  /*31300*/  IMAD.WIDE R156, R89.reuse, 0x4, R156 ;  /* 0x00000004599c7825 */ /* 0x040fe200078e029c */
[----:B------:R4:W-:Y:S03]  /*31310*/  STL.64 [R1+0x348], R168 ;  /* 0x000348a801007387 */ /* 0x0009e60000100a00 */
[----:B-1----:R-:W-:Y:S02]  /*31320*/  VIADD R166, R246, 0x100000 ;  /* 0x00100000f6a67836 */ /* 0x002fe40000000000 */
[C---:B---3--:R-:W-:Y:S01]  /*31330*/  IMAD.WIDE R154, R89.reuse, 0x4, R154 ;  /* 0x00000004599a7825 */ /* 0x048fe200078e029a */
[----:B------:R1:W-:Y:S03]  /*31340*/  STL.64 [R1+0x350], R156 ;  /* 0x0003509c01007387 */ /* 0x0003e60000100a00 */
[C---:B----4-:R-:W-:Y:S01]  /*31350*/  IMAD.WIDE R152, R89.reuse, 0x4, R152 ;  /* 0x0000000459987825 */ /* 0x050fe200078e0298 */
[----:B------:R3:W-:Y:S03]  /*31360*/  STL.64 [R1+0x358], R154 ;  /* 0x0003589a01007387 */ /* 0x0007e60000100a00 */
[C---:B------:R-:W-:Y:S01]  /*31370*/  IMAD.WIDE R160, R89.reuse, 0x4, R160 ;  /* 0x0000000459a07825 */ /* 0x040fe200078e02a0 */
[----:B------:R4:W-:Y:S04]  /*31380*/  STL.64 [R1+0x360], R152 ;  /* 0x0003609801007387 */ /* 0x0009e80000100a00 */
[----:B------:R-:W-:Y:S04]  /*31390*/  LDGSTS.E [R166+-0x7a680], desc[UR18][R168.64], P2 ;  /* 0x85980000a8a67fae */ /* 0x000fe80009121852 */
[----:B------:R4:W-:Y:S04]  /*313a0*/  STL.64 [R1+0x368], R160 ;  /* 0x000368a001007387 */ /* 0x0009e80000100a00 */
[----:B------:R-:W-:Y:S04]  /*313b0*/  LDGSTS.E [R252+-0x7a280], desc[UR18][R156.64], P2 ;  /* 0x85d800009cfc7fae */ /* 0x000fe80009121852 */
[----:B------:R-:W2:Y:S04]  /*313c0*/  LDL.LU.64 R168, [R1+0x8b8] ;  /* 0x0008b80001a87983 */ /* 0x000ea80000300a00 */
[----:B------:R-:W-:Y:S04]  /*313d0*/  LDGSTS.E [R139+-0x79e80], desc[UR18][R154.64], P2 ;  /* 0x861800009a8b7fae */ /* 0x000fe80009121852 */
[----:B-1----:R-:W2:Y:S04]  /*313e0*/  LDL.LU.64 R156, [R1+0x878] ;  /* 0x00087800019c7983 */ /* 0x002ea80000300a00 */
[----:B------:R-:W-:Y:S04]  /*313f0*/  LDGSTS.E [R138+-0x79a80], desc[UR18][R152.64], P2 ;  /* 0x86580000988a7fae */ /* 0x000fe80009121852 */
[----:B---3--:R-:W3:Y:S04]  /*31400*/  LDL.LU.64 R154, [R1+0x818] ;  /* 0x00081800019a7983 */ /* 0x008ee80000300a00 */
[----:B------:R-:W-:Y:S04]  /*31410*/  LDGSTS.E [R88+-0x79680], desc[UR18][R160.64], P2 ;  /* 0x86980000a0587fae */ /* 0x000fe80009121852 */
[----:B----4-:R-:W4:Y:S04]  /*31420*/  LDL.LU.64 R152, [R1+0x7d8] ;  /* 0x0007d80001987983 */ /* 0x010f280000300a00 */
[----:B------:R-:W4:Y:S01]  /*31430*/  LDL.LU.64 R160, [R1+0x798] ;  /* 0x0007980001a07983 */ /* 0x000f220000300a00 */
[----:B------:R-:W-:-:S04]  /*31440*/  IMAD.WIDE R170, R89, 0x4, R164 ;  /* 0x0000000459aa7825 */ /* 0x000fc800078e02a4 */
[----:B------:R-:W-:-:S04]  /*31450*/  IMAD.WIDE R164, R89, 0x4, R140 ;  /* 0x0000000459a47825 */ /* 0x000fc800078e028c */
[C---:B------:R-:W-:Y:S01]  /*31460*/  IMAD.WIDE R162, R89.reuse, 0x4, R162 ;  /* 0x0000000459a27825 */ /* 0x040fe200078e02a2 */
[----:B------:R-:W-:Y:S03]  /*31470*/  STL.64 [R1+0x370], R170 ;  /* 0x000370aa01007387 */ /* 0x000fe60000100a00 */
[C---:B--2---:R-:W-:Y:S01]  /*31480*/  IMAD.WIDE R158, R89.reuse, 0x4, R158 ;  /* 0x00000004599e7825 */ /* 0x044fe200078e029e */
[----:B------:R1:W-:Y:S03]  /*31490*/  STL.64 [R1+0x388], R162 ;  /* 0x000388a201007387 */ /* 0x0003e60000100a00 */
[----:B------:R-:W-:Y:S01]  /*314a0*/  IMAD.WIDE R4, R89, 0x4, R4 ;  /* 0x0000000459047825 */ /* 0x000fe200078e0204 */
[----:B------:R2:W-:Y:S04]  /*314b0*/  STL.64 [R1+0x380], R158 ;  /* 0x0003809e01007387 */ /* 0x0005e80000100a00 */
[----:B------:R2:W-:Y:S04]  /*314c0*/  STL.64 [R1+0x378], R4 ;  /* 0x0003780401007387 */ /* 0x0005e80000100a00 */
[----:B------:R-:W-:Y:S04]  /*314d0*/  LDGSTS.E [R166+-0x79280], desc[UR18][R170.64], P2 ;  /* 0x86d80000aaa67fae */ /* 0x000fe80009121852 */
[----:B------:R2:W-:Y:S04]  /*314e0*/  STL.64 [R1+0x138], R164 ;  /* 0x000138a401007387 */ /* 0x0005e80000100a00 */
[----:B------:R-:W-:Y:S04]  /*314f0*/  LDGSTS.E [R252+-0x78e80], desc[UR18][R162.64], P2 ;  /* 0x87180000a2fc7fae */ /* 0x000fe80009121852 */
[----:B------:R-:W4:Y:S01]  /*31500*/  LDL.LU.64 R166, [R1+0x748] ;  /* 0x0007480001a67983 */ /* 0x000f220000300a00 */
[----:B------:R-:W-:-:S03]  /*31510*/  VIADD R141, R247, 0x100000 ;  /* 0x00100000f78d7836 */ /* 0x000fc60000000000 */
[----:B------:R2:W-:Y:S04]  /*31520*/  LDGSTS.E [R139+-0x78a80], desc[UR18][R158.64], P2 ;  /* 0x875800009e8b7fae */ /* 0x0005e80009121852 */
[----:B-1----:R-:W4:Y:S01]  /*31530*/  LDL.LU.64 R162, [R1+0x728] ;  /* 0x0007280001a27983 */ /* 0x002f220000300a00 */
[----:B------:R-:W-:-:S03]  /*31540*/  VIADD R140, R247, 0x100000 ;  /* 0x00100000f78c7836 */ /* 0x000fc60000000000 */
[----:B------:R1:W-:Y:S04]  /*31550*/  LDGSTS.E [R138+-0x78680], desc[UR18][R4.64], P2 ;  /* 0x87980000048a7fae */ /* 0x0003e80009121852 */
[----:B--2---:R-:W2:Y:S01]  /*31560*/  LDL.LU.64 R158, [R1+0x700] ;  /* 0x00070000019e7983 */ /* 0x004ea20000300a00 */
[----:B------:R-:W-:-:S03]  /*31570*/  VIADD R139, R247, 0x100000 ;  /* 0x00100000f78b7836 */ /* 0x000fc60000000000 */
[----:B------:R4:W-:Y:S04]  /*31580*/  LDGSTS.E [R88+-0x78280], desc[UR18][R164.64], P2 ;  /* 0x87d80000a4587fae */ /* 0x0009e80009121852 */
[----:B------:R-:W2:Y:S01]  /*31590*/  LDL.LU.64 R4, [R1+0x640] ;  /* 0x0006400001047983 */ /* 0x000ea20000300a00 */
[----:B-1----:R-:W-:Y:S02]  /*315a0*/  VIADD R138, R247, 0x100000 ;  /* 0x00100000f78a7836 */ /* 0x002fe40000000000 */
[C---:B------:R-:W-:Y:S01]  /*315b0*/  IMAD.WIDE R168, R89.reuse, 0x4, R168 ;  /* 0x0000000459a87825 */ /* 0x040fe200078e02a8 */
[----:B------:R-:W2:Y:S03]  /*315c0*/  LDL.LU.64 R164, [R1+0x628] ;  /* 0x0006280001a47983 */ /* 0x000ea60000300a00 */
[C---:B------:R-:W-:Y:S01]  /*315d0*/  IMAD.WIDE R156, R89.reuse, 0x4, R156 ;  /* 0x00000004599c7825 */ /* 0x040fe200078e029c */
[----:B------:R1:W-:Y:S03]  /*315e0*/  STL.64 [R1+0x390], R168 ;  /* 0x000390a801007387 */ /* 0x0003e60000100a00 */
[C---:B---3--:R-:W-:Y:S01]  /*315f0*/  IMAD.WIDE R154, R89.reuse, 0x4, R154 ;  /* 0x00000004599a7825 */ /* 0x048fe200078e029a */
[----:B------:R3:W-:Y:S03]  /*31600*/  STL.64 [R1+0x398], R156 ;  /* 0x0003989c01007387 */ /* 0x0007e60000100a00 */
[----:B----4-:R-:W-:Y:S01]  /*31610*/  IMAD.WIDE R152, R89, 0x4, R152 ;  /* 0x0000000459987825 */ /* 0x010fe200078e0298 */
[----:B------:R4:W-:Y:S03]  /*31620*/  STL.64 [R1+0x3a0], R154 ;  /* 0x0003a09a01007387 */ /* 0x0009e60000100a00 */
[----:B------:R-:W-:-:S02]  /*31630*/  VIADD R88, R247, 0x100000 ;  /* 0x00100000f7587836 */ /* 0x000fc40000000000 */
[C---:B------:R-:W-:Y:S01]  /*31640*/  IMAD.WIDE R160, R89.reuse, 0x4, R160 ;  /* 0x0000000459a07825 */ /* 0x040fe200078e02a0 */
[----:B------:R4:W-:Y:S04]  /*31650*/  STL.64 [R1+0x3a8], R152 ;  /* 0x0003a89801007387 */ /* 0x0009e80000100a00 */
[----:B------:R2:W-:Y:S04]  /*31660*/  LDGSTS.E [R141+-0x7fe00], desc[UR18][R168.64], P2 ;  /* 0x80200000a88d7fae */ /* 0x0005e80009121852 */
[----:B------:R4:W-:Y:S04]  /*31670*/  STL.64 [R1+0x3b8], R160 ;  /* 0x0003b8a001007387 */ /* 0x0009e80000100a00 */
[----:B------:R2:W-:Y:S04]  /*31680*/  LDGSTS.E [R140+-0x7fa00], desc[UR18][R156.64], P2 ;  /* 0x806000009c8c7fae */ /* 0x0005e80009121852 */
[----:B-1----:R-:W2:Y:S04]  /*31690*/  LDL.LU.64 R168, [R1+0x520] ;  /* 0x0005200001a87983 */ /* 0x002ea80000300a00 */
[----:B------:R1:W-:Y:S04]  /*316a0*/  LDGSTS.E [R139+-0x7f600], desc[UR18][R154.64], P2 ;  /* 0x80a000009a8b7fae */ /* 0x0003e80009121852 */
[----:B---3--:R-:W3:Y:S04]  /*316b0*/  LDL.LU.64 R156, [R1+0x510] ;  /* 0x00051000019c7983 */ /* 0x008ee80000300a00 */
[----:B------:R1:W-:Y:S04]  /*316c0*/  LDGSTS.E [R138+-0x7f200], desc[UR18][R152.64], P2 ;  /* 0x80e00000988a7fae */ /* 0x0003e80009121852 */
[----:B----4-:R-:W1:Y:S04]  /*316d0*/  LDL.LU.64 R154, [R1+0x500] ;  /* 0x00050000019a7983 */ /* 0x010e680000300a00 */
[----:B------:R4:W-:Y:S04]  /*316e0*/  LDGSTS.E [R88+-0x7ee00], desc[UR18][R160.64], P2 ;  /* 0x81200000a0587fae */ /* 0x0009e80009121852 */
[----:B------:R-:W4:Y:S04]  /*316f0*/  LDL.LU.64 R152, [R1+0x4d8] ;  /* 0x0004d80001987983 */ /* 0x000f280000300a00 */
[----:B------:R-:W4:Y:S01]  /*31700*/  LDL.LU.64 R160, [R1+0x410] ;  /* 0x0004100001a07983 */ /* 0x000f220000300a00 */
[----:B------:R-:W-:-:S04]  /*31710*/  IMAD.WIDE R166, R89, 0x4, R166 ;  /* 0x0000000459a67825 */ /* 0x000fc800078e02a6 */
[C---:B------:R-:W-:Y:S01]  /*31720*/  IMAD.WIDE R162, R89.reuse, 0x4, R162 ;  /* 0x0000000459a27825 */ /* 0x040fe200078e02a2 */
[----:B------:R-:W-:Y:S03]  /*31730*/  STL.64 [R1+0x3c0], R166 ;  /* 0x0003c0a601007387 */ /* 0x000fe60000100a00 */
[C---:B--2---:R-:W-:Y:S01]  /*31740*/  IMAD.WIDE R158, R89.reuse, 0x4, R158 ;  /* 0x00000004599e7825 */ /* 0x044fe200078e029e */
[----:B------:R2:W-:Y:S03]  /*31750*/  STL.64 [R1+0x3c8], R162 ;  /* 0x0003c8a201007387 */ /* 0x0005e60000100a00 */
[C---:B------:R-:W-:Y:S01]  /*31760*/  IMAD.WIDE R4, R89.reuse, 0x4, R4 ;  /* 0x0000000459047825 */ /* 0x040fe200078e0204 */
[----:B------:R2:W-:Y:S04]  /*31770*/  STL.64 [R1+0x3d0], R158 ;  /* 0x0003d09e01007387 */ /* 0x0005e80000100a00 */
[----:B------:R-:W-:Y:S01]  /*31780*/  LDGSTS.E [R141+-0x7ea00], desc[UR18][R166.64], P2 ;  /* 0x81600000a68d7fae */ /* 0x000fe20009121852 */
[----:B------:R-:W-:-:S03]  /*31790*/  IMAD.WIDE R164, R89, 0x4, R164 ;  /* 0x0000000459a47825 */ /* 0x000fc600078e02a4 */
[----:B------:R2:W-:Y:S04]  /*317a0*/  STL.64 [R1+0x3d8], R4 ;  /* 0x0003d80401007387 */ /* 0x0005e80000100a00 */
[----:B------:R4:W-:Y:S04]  /*317b0*/  LDGSTS.E [R140+-0x7e600], desc[UR18][R162.64], P2 ;  /* 0x81a00000a28c7fae */ /* 0x0009e80009121852 */
[----:B------:R2:W-:Y:S04]  /*317c0*/  STL.64 [R1+0x3e0], R164 ;  /* 0x0003e0a401007387 */ /* 0x0005e80000100a00 */
[----:B------:R4:W-:Y:S04]  /*317d0*/  LDGSTS.E [R139+-0x7e200], desc[UR18][R158.64], P2 ;  /* 0x81e000009e8b7fae */ /* 0x0009e80009121852 */
[----:B--2---:R-:W2:Y:S04]  /*317e0*/  LDL.LU.64 R162, [R1+0x4c8] ;  /* 0x0004c80001a27983 */ /* 0x004ea80000300a00 */
[----:B------:R2:W-:Y:S04]  /*317f0*/  LDGSTS.E [R138+-0x7de00], desc[UR18][R4.64], P2 ;  /* 0x82200000048a7fae */ /* 0x0005e80009121852 */
[----:B------:R-:W2:Y:S04]  /*31800*/  LDL.LU.64 R158, [R1+0x4c0] ;  /* 0x0004c000019e7983 */ /* 0x000ea80000300a00 */
[----:B------:R-:W-:Y:S04]  /*31810*/  LDGSTS.E [R88+-0x7da00], desc[UR18][R164.64], P2 ;  /* 0x82600000a4587fae */ /* 0x000fe80009121852 */
[----:B------:R-:W2:Y:S04]  /*31820*/  LDL.LU.64 R4, [R1+0x4b0] ;  /* 0x0004b00001047983 */ /* 0x000ea80000300a00 */
[----:B------:R-:W2:Y:S04]  /*31830*/  LDL.LU.64 R166, [R1+0x438] ;  /* 0x0004380001a67983 */ /* 0x000ea80000300a00 */
[----:B------:R-:W2:Y:S01]  /*31840*/  LDL.LU.64 R164, [R1+0x440] ;  /* 0x0004400001a47983 */ /* 0x000ea20000300a00 */
[----:B------:R-:W-:-:S04]  /*31850*/  IMAD.WIDE R168, R89, 0x4, R168 ;  /* 0x0000000459a87825 */ /* 0x000fc800078e02a8 */
[C---:B---3--:R-:W-:Y:S01]  /*31860*/  IMAD.WIDE R156, R89.reuse, 0x4, R156 ;  /* 0x00000004599c7825 */ /* 0x048fe200078e029c */
[----:B------:R3:W-:Y:S03]  /*31870*/  STL.64 [R1+0x3f0], R168 ;  /* 0x0003f0a801007387 */ /* 0x0007e60000100a00 */
[C---:B-1----:R-:W-:Y:S01]  /*31880*/  IMAD.WIDE R154, R89.reuse, 0x4, R154 ;  /* 0x00000004599a7825 */ /* 0x042fe200078e029a */
[----:B------:R1:W-:Y:S03]  /*31890*/  STL.64 [R1+0x3f8], R156 ;  /* 0x0003f89c01007387 */ /* 0x0003e60000100a00 */
[C---:B----4-:R-:W-:Y:S01]  /*318a0*/  IMAD.WIDE R152, R89.reuse, 0x4, R152 ;  /* 0x0000000459987825 */ /* 0x050fe200078e0298 */
[----:B------:R4:W-:Y:S03]  /*318b0*/  STL.64 [R1+0x400], R154 ;  /* 0x0004009a01007387 */ /* 0x0009e60000100a00 */
[C---:B------:R-:W-:Y:S01]  /*318c0*/  IMAD.WIDE R160, R89.reuse, 0x4, R160 ;  /* 0x0000000459a07825 */ /* 0x040fe200078e02a0 */
[----:B------:R4:W-:Y:S04]  /*318d0*/  STL.64 [R1+0x408], R152 ;  /* 0x0004089801007387 */ /* 0x0009e80000100a00 */
[----:B------:R2:W-:Y:S04]  /*318e0*/  LDGSTS.E [R141+-0x7d600], desc[UR18][R168.64], P2 ;  /* 0x82a00000a88d7fae */ /* 0x0005e80009121852 */
[----:B------:R4:W-:Y:S04]  /*318f0*/  STL.64 [R1+0x410], R160 ;  /* 0x000410a001007387 */ /* 0x0009e80000100a00 */
[----:B------:R2:W-:Y:S04]  /*31900*/  LDGSTS.E [R140+-0x7d200], desc[UR18][R156.64], P2 ;  /* 0x82e000009c8c7fae */ /* 0x0005e80009121852 */
[----:B---3--:R-:W3:Y:S04]  /*31910*/  LDL.LU.64 R168, [R1+0x448] ;  /* 0x0004480001a87983 */ /* 0x008ee80000300a00 */
[----:B------:R3:W-:Y:S04]  /*31920*/  LDGSTS.E [R139+-0x7ce00], desc[UR18][R154.64], P2 ;  /* 0x832000009a8b7fae */ /* 0x0007e80009121852 */
[----:B-1----:R-:W3:Y:S04]  /*31930*/  LDL.LU.64 R156, [R1+0x458] ;  /* 0x00045800019c7983 */ /* 0x002ee80000300a00 */
[----:B------:R1:W-:Y:S04]  /*31940*/  LDGSTS.E [R138+-0x7ca00], desc[UR18][R152.64], P2 ;  /* 0x83600000988a7fae */ /* 0x0003e80009121852 */
[----:B----4-:R-:W4:Y:S04]  /*31950*/  LDL.LU.64 R154, [R1+0x460] ;  /* 0x00046000019a7983 */ /* 0x010f280000300a00 */
[----:B------:R1:W-:Y:S04]  /*31960*/  LDGSTS.E [R88+-0x7c600], desc[UR18][R160.64], P2 ;  /* 0x83a00000a0587fae */ /* 0x0003e80009121852 */
[----:B------:R-:W1:Y:S04]  /*31970*/  LDL.LU.64 R152, [R1+0x488] ;  /* 0x0004880001987983 */ /* 0x000e680000300a00 */
[----:B------:R-:W4:Y:S01]  /*31980*/  LDL.LU.64 R160, [R1+0x470] ;  /* 0x0004700001a07983 */ /* 0x000f220000300a00 */
        /* <DEDUP_REMOVED lines=8> */
[----:B------:R2:W-:Y:S04]  /*31a10*/  STL.64 [R1+0x438], R166 ;  /* 0x000438a601007387 */ /* 0x0005e80000100a00 */
[----:B------:R-:W-:Y:S04]  /*31a20*/  STL.64 [R1+0x440], R170 ;  /* 0x000440aa01007387 */ /* 0x000fe80000100a00 */
[----:B------:R1:W-:Y:S04]  /*31a30*/  LDGSTS.E [R141+-0x7c200], desc[UR18][R162.64], P2 ;  /* 0x83e00000a28d7fae */ /* 0x0003e80009121852 */
[----:B------:R-:W4:Y:S04]  /*31a40*/  LDL.LU.64 R164, [R1+0x478] ;  /* 0x0004780001a47983 */ /* 0x000f280000300a00 */
[----:B------:R1:W-:Y:S04]  /*31a50*/  LDGSTS.E [R140+-0x7be00], desc[UR18][R158.64], P2 ;  /* 0x842000009e8c7fae */ /* 0x0003e80009121852 */
[----:B--2---:R-:W2:Y:S04]  /*31a60*/  LDL.LU.64 R162, [R1+0x480] ;  /* 0x0004800001a27983 */ /* 0x004ea80000300a00 */
[----:B------:R2:W-:Y:S04]  /*31a70*/  LDGSTS.E [R139+-0x7ba00], desc[UR18][R4.64], P2 ;  /* 0x84600000048b7fae */ /* 0x0005e80009121852 */
[----:B------:R-:W2:Y:S04]  /*31a80*/  LDL.LU.64 R158, [R1+0x450] ;  /* 0x00045000019e7983 */ /* 0x000ea80000300a00 */
[----:B------:R2:W-:Y:S04]  /*31a90*/  LDGSTS.E [R138+-0x7b600], desc[UR18][R166.64], P2 ;  /* 0x84a00000a68a7fae */ /* 0x0005e80009121852 */
[----:B------:R-:W2:Y:S04]  /*31aa0*/  LDL.LU.64 R4, [R1+0x2e0] ;  /* 0x0002e00001047983 */ /* 0x000ea80000300a00 */
[----:B------:R-:W-:Y:S04]  /*31ab0*/  LDGSTS.E [R88+-0x7b200], desc[UR18][R170.64], P2 ;  /* 0x84e00000aa587fae */ /* 0x000fe80009121852 */
[----:B------:R-:W2:Y:S01]  /*31ac0*/  LDL.LU.64 R166, [R1+0x270] ;  /* 0x0002700001a67983 */ /* 0x000ea20000300a00 */
[----:B---3--:R-:W-:-:S04]  /*31ad0*/  IMAD.WIDE R168, R89, 0x4, R168 ;  /* 0x0000000459a87825 */ /* 0x008fc800078e02a8 */
[C---:B------:R-:W-:Y:S01]  /*31ae0*/  IMAD.WIDE R156, R89.reuse, 0x4, R156 ;  /* 0x00000004599c7825 */ /* 0x040fe200078e029c */
[----:B------:R-:W-:Y:S03]  /*31af0*/  STL.64 [R1+0x448], R168 ;  /* 0x000448a801007387 */ /* 0x000fe60000100a00 */
[C---:B----4-:R-:W-:Y:S01]  /*31b00*/  IMAD.WIDE R154, R89.reuse, 0x4, R154 ;  /* 0x00000004599a7825 */ /* 0x050fe200078e029a */
[----:B------:R3:W-:Y:S03]  /*31b10*/  STL.64 [R1+0x458], R156 ;  /* 0x0004589c01007387 */ /* 0x0007e60000100a00 */
[C---:B-1----:R-:W-:Y:S01]  /*31b20*/  IMAD.WIDE R152, R89.reuse, 0x4, R152 ;  /* 0x0000000459987825 */ /* 0x042fe200078e0298 */
[----:B------:R1:W-:Y:S04]  /*31b30*/  STL.64 [R1+0x460], R154 ;  /* 0x0004609a01007387 */ /* 0x0003e80000100a00 */
[----:B------:R-:W-:Y:S01]  /*31b40*/  LDGSTS.E [R141+-0x7ae00], desc[UR18][R168.64], P2 ;  /* 0x85200000a88d7fae */ /* 0x000fe20009121852 */
[----:B------:R-:W-:-:S03]  /*31b50*/  IMAD.WIDE R160, R89, 0x4, R160 ;  /* 0x0000000459a07825 */ /* 0x000fc600078e02a0 */
[----:B------:R4:W-:Y:S04]  /*31b60*/  STL.64 [R1+0x468], R152 ;  /* 0x0004689801007387 */ /* 0x0009e80000100a00 */
[----:B------:R-:W-:Y:S04]  /*31b70*/  LDGSTS.E [R140+-0x7aa00], desc[UR18][R156.64], P2 ;  /* 0x856000009c8c7fae */ /* 0x000fe80009121852 */
[----:B------:R4:W-:Y:S04]  /*31b80*/  STL.64 [R1+0x470], R160 ;  /* 0x000470a001007387 */ /* 0x0009e80000100a00 */
[----:B------:R-:W-:Y:S04]  /*31b90*/  LDGSTS.E [R139+-0x7a600], desc[UR18][R154.64], P2 ;  /* 0x85a000009a8b7fae */ /* 0x000fe80009121852 */
[----:B---3--:R-:W3:Y:S04]  /*31ba0*/  LDL.LU.64 R156, [R1+0x128] ;  /* 0x00012800019c7983 */ /* 0x008ee80000300a00 */
[----:B------:R-:W-:Y:S04]  /*31bb0*/  LDGSTS.E [R138+-0x7a200], desc[UR18][R152.64], P2 ;  /* 0x85e00000988a7fae */ /* 0x000fe80009121852 */
[----:B-1----:R-:W3:Y:S04]  /*31bc0*/  LDL.LU.64 R154, [R1+0x8d8] ;  /* 0x0008d800019a7983 */ /* 0x002ee80000300a00 */
[----:B------:R-:W-:Y:S04]  /*31bd0*/  LDGSTS.E [R88+-0x79e00], desc[UR18][R160.64], P2 ;  /* 0x86200000a0587fae */ /* 0x000fe80009121852 */
[----:B----4-:R-:W4:Y:S04]  /*31be0*/  LDL.LU.64 R152, [R1+0x898] ;  /* 0x0008980001987983 */ /* 0x010f280000300a00 */
[----:B------:R-:W4:Y:S01]  /*31bf0*/  LDL.LU.64 R160, [R1+0x858] ;  /* 0x0008580001a07983 */ /* 0x000f220000300a00 */
[----:B------:R-:W-:-:S04]  /*31c00*/  IMAD.WIDE R164, R89, 0x4, R164 ;  /* 0x0000000459a47825 */ /* 0x000fc800078e02a4 */
[C---:B--2---:R-:W-:Y:S01]  /*31c10*/  IMAD.WIDE R162, R89.reuse, 0x4, R162 ;  /* 0x0000000459a27825 */ /* 0x044fe200078e02a2 */
        /* <DEDUP_REMOVED lines=10> */
[----:B-1----:R-:W4:Y:S04]  /*31cc0*/  LDL.LU.64 R164, [R1+0x810] ;  /* 0x0008100001a47983 */ /* 0x002f280000300a00 */
[----:B------:R1:W-:Y:S04]  /*31cd0*/  LDGSTS.E [R139+-0x79200], desc[UR18][R158.64], P2 ;  /* 0x86e000009e8b7fae */ /* 0x0003e80009121852 */
[----:B--2---:R-:W2:Y:S04]  /*31ce0*/  LDL.LU.64 R162, [R1+0x7f0] ;  /* 0x0007f00001a27983 */ /* 0x004ea80000300a00 */
[----:B------:R1:W-:Y:S04]  /*31cf0*/  LDGSTS.E [R138+-0x78e00], desc[UR18][R4.64], P2 ;  /* 0x87200000048a7fae */ /* 0x0003e80009121852 */
[----:B------:R-:W2:Y:S01]  /*31d00*/  LDL.LU.64 R158, [R1+0x7d0] ;  /* 0x0007d000019e7983 */ /* 0x000ea20000300a00 */
[----:B-1----:R-:W-:-:S03]  /*31d10*/  VIADD R139, R248, 0x100000 ;  /* 0x00100000f88b7836 */ /* 0x002fc60000000000 */
[----:B------:R1:W-:Y:S04]  /*31d20*/  LDGSTS.E [R88+-0x78a00], desc[UR18][R166.64], P2 ;  /* 0x87600000a6587fae */ /* 0x0003e80009121852 */
[----:B------:R-:W2:Y:S01]  /*31d30*/  LDL.LU.64 R4, [R1+0x7b0] ;  /* 0x0007b00001047983 */ /* 0x000ea20000300a00 */
[----:B------:R-:W-:-:S03]  /*31d40*/  VIADD R138, R248, 0x100000 ;  /* 0x00100000f88a7836 */ /* 0x000fc60000000000 */
[----:B------:R-:W2:Y:S01]  /*31d50*/  LDL.LU.64 R166, [R1+0x7a0] ;  /* 0x0007a00001a67983 */ /* 0x000ea20000300a00 */
[----:B-1----:R-:W-:Y:S02]  /*31d60*/  VIADD R88, R248, 0x100000 ;  /* 0x00100000f8587836 */ /* 0x002fe40000000000 */
[----:B---3--:R-:W-:-:S04]  /*31d70*/  IMAD.WIDE R168, R89, 0x4, R156 ;  /* 0x0000000459a87825 */ /* 0x008fc800078e029c */
[C---:B------:R-:W-:Y:S01]  /*31d80*/  IMAD.WIDE R156, R89.reuse, 0x4, R142 ;  /* 0x00000004599c7825 */ /* 0x040fe200078e028e */
[----:B------:R1:W-:Y:S03]  /*31d90*/  STL.64 [R1+0x480], R168 ;  /* 0x000480a801007387 */ /* 0x0003e60000100a00 */
[C---:B------:R-:W-:Y:S01]  /*31da0*/  IMAD.WIDE R154, R89.reuse, 0x4, R154 ;  /* 0x00000004599a7825 */ /* 0x040fe200078e029a */
[----:B------:R3:W-:Y:S03]  /*31db0*/  STL.64 [R1+0x128], R156 ;  /* 0x0001289c01007387 */ /* 0x0007e60000100a00 */
[C---:B----4-:R-:W-:Y:S01]  /*31dc0*/  IMAD.WIDE R152, R89.reuse, 0x4, R152 ;  /* 0x0000000459987825 */ /* 0x050fe200078e0298 */
[----:B------:R4:W-:Y:S03]  /*31dd0*/  STL.64 [R1+0x4b0], R154 ;  /* 0x0004b09a01007387 */ /* 0x0009e60000100a00 */
[----:B------:R-:W-:Y:S01]  /*31de0*/  IMAD.WIDE R160, R89, 0x4, R160 ;  /* 0x0000000459a07825 */ /* 0x000fe200078e02a0 */
        /* <DEDUP_REMOVED lines=12> */
[----:B------:R-:W-:-:S02]  /*31eb0*/  VIADD R141, R248, 0x100000 ;  /* 0x00100000f88d7836 */ /* 0x000fc40000000000 */
[----:B------:R-:W-:Y:S02]  /*31ec0*/  VIADD R140, R248, 0x100000 ;  /* 0x00100000f88c7836 */ /* 0x000fe40000000000 */
[----:B------:R-:W-:-:S04]  /*31ed0*/  IMAD.WIDE R164, R89, 0x4, R164 ;  /* 0x0000000459a47825 */ /* 0x000fc800078e02a4 */
[C---:B--2---:R-:W-:Y:S01]  /*31ee0*/  IMAD.WIDE R162, R89.reuse, 0x4, R162 ;  /* 0x0000000459a27825 */ /* 0x044fe200078e02a2 */
[----:B------:R2:W-:Y:S03]  /*31ef0*/  STL.64 [R1+0x4c8], R164 ;  /* 0x0004c8a401007387 */ /* 0x0005e60000100a00 */
[C---:B------:R-:W-:Y:S01]  /*31f00*/  IMAD.WIDE R158, R89.reuse, 0x4, R158 ;  /* 0x00000004599e7825 */ /* 0x040fe200078e029e */
[----:B------:R2:W-:Y:S03]  /*31f10*/  STL.64 [R1+0x4d0], R162 ;  /* 0x0004d0a201007387 */ /* 0x0005e60000100a00 */
[C---:B------:R-:W-:Y:S01]  /*31f20*/  IMAD.WIDE R4, R89.reuse, 0x4, R4 ;  /* 0x0000000459047825 */ /* 0x040fe200078e0204 */
[----:B------:R2:W-:Y:S03]  /*31f30*/  STL.64 [R1+0x4d8], R158 ;  /* 0x0004d89e01007387 */ /* 0x0005e60000100a00 */
[C---:B------:R-:W-:Y:S01]  /*31f40*/  IMAD.WIDE R166, R89.reuse, 0x4, R166 ;  /* 0x0000000459a67825 */ /* 0x040fe200078e02a6 */
[----:B------:R2:W-:Y:S04]  /*31f50*/  STL.64 [R1+0x4e0], R4 ;  /* 0x0004e00401007387 */ /* 0x0005e80000100a00 */
[----:B------:R4:W-:Y:S04]  /*31f60*/  LDGSTS.E [R141+-0x7f180], desc[UR18][R164.64], P2 ;  /* 0x80e80000a48d7fae */ /* 0x0009e80009121852 */
[----:B------:R2:W-:Y:S04]  /*31f70*/  STL.64 [R1+0x4f0], R166 ;  /* 0x0004f0a601007387 */ /* 0x0005e80000100a00 */
[----:B------:R4:W-:Y:S04]  /*31f80*/  LDGSTS.E [R140+-0x7ed80], desc[UR18][R162.64], P2 ;  /* 0x81280000a28c7fae */ /* 0x0009e80009121852 */
[----:B--2---:R-:W2:Y:S04]  /*31f90*/  LDL.LU.64 R164, [R1+0x630] ;  /* 0x0006300001a47983 */ /* 0x004ea80000300a00 */
[----:B------:R2:W-:Y:S04]  /*31fa0*/  LDGSTS.E [R139+-0x7e980], desc[UR18][R158.64], P2 ;  /* 0x816800009e8b7fae */ /* 0x0005e80009121852 */
[----:B------:R-:W2:Y:S04]  /*31fb0*/  LDL.LU.64 R162, [R1+0x5f8] ;  /* 0x0005f80001a27983 */ /* 0x000ea80000300a00 */
[----:B------:R2:W-:Y:S04]  /*31fc0*/  LDGSTS.E [R138+-0x7e580], desc[UR18][R4.64], P2 ;  /* 0x81a80000048a7fae */ /* 0x0005e80009121852 */
[----:B------:R-:W2:Y:S04]  /*31fd0*/  LDL.LU.64 R158, [R1+0x5f0] ;  /* 0x0005f000019e7983 */ /* 0x000ea80000300a00 */
[----:B------:R-:W-:Y:S04]  /*31fe0*/  LDGSTS.E [R88+-0x7e180], desc[UR18][R166.64], P2 ;  /* 0x81e80000a6587fae */ /* 0x000fe80009121852 */
[----:B------:R-:W2:Y:S04]  /*31ff0*/  LDL.LU.64 R4, [R1+0x5e0] ;  /* 0x0005e00001047983 */ /* 0x000ea80000300a00 */
[----:B------:R-:W2:Y:S01]  /*32000*/  LDL.LU.64 R166, [R1+0x550] ;  /* 0x0005500001a67983 */ /* 0x000ea20000300a00 */
[----:B------:R-:W-:-:S04]  /*32010*/  IMAD.WIDE R168, R89, 0x4, R168 ;  /* 0x0000000459a87825 */ /* 0x000fc800078e02a8 */
[C---:B---3--:R-:W-:Y:S01]  /*32020*/  IMAD.WIDE R156, R89.reuse, 0x4, R156 ;  /* 0x00000004599c7825 */ /* 0x048fe200078e029c */
[----:B------:R-:W-:Y:S03]  /*32030*/  STL.64 [R1+0x4f8], R168 ;  /* 0x0004f8a801007387 */ /* 0x000fe60000100a00 */
[C---:B-1----:R-:W-:Y:S01]  /*32040*/  IMAD.WIDE R154, R89.reuse, 0x4, R154 ;  /* 0x00000004599a7825 */ /* 0x042fe200078e029a */
[----:B------:R1:W-:Y:S03]  /*32050*/  STL.64 [R1+0x500], R156 ;  /* 0x0005009c01007387 */ /* 0x0003e60000100a00 */
[C---:B----4-:R-:W-:Y:S01]  /*32060*/  IMAD.WIDE R152, R89.reuse, 0x4, R152 ;  /* 0x0000000459987825 */ /* 0x050fe200078e0298 */
[----:B------:R3:W-:Y:S04]  /*32070*/  STL.64 [R1+0x508], R154 ;  /* 0x0005089a01007387 */ /* 0x0007e80000100a00 */
[----:B------:R-:W-:Y:S01]  /*32080*/  LDGSTS.E [R141+-0x7dd80], desc[UR18][R168.64], P2 ;  /* 0x82280000a88d7fae */ /* 0x000fe20009121852 */
[----:B------:R-:W-:-:S03]  /*32090*/  IMAD.WIDE R160, R89, 0x4, R160 ;  /* 0x0000000459a07825 */ /* 0x000fc600078e02a0 */
        /* <DEDUP_REMOVED lines=9> */
[----:B------:R-:W4:Y:S04]  /*32130*/  LDL.LU.64 R168, [R1+0x5a8] ;  /* 0x0005a80001a87983 */ /* 0x000f280000300a00 */
        /* <DEDUP_REMOVED lines=29> */
[----:B------:R-:W-:Y:S04]  /*32310*/  STL.64 [R1+0x580], R168 ;  /* 0x000580a801007387 */ /* 0x000fe80000100a00 */
        /* <DEDUP_REMOVED lines=8> */
[----:B------:R-:W-:Y:S04]  /*323a0*/  LDGSTS.E [R88+-0x7a580], desc[UR18][R160.64], P2 ;  /* 0x85a80000a0587fae */ /* 0x000fe80009121852 */
[----:B------:R-:W4:Y:S01]  /*323b0*/  LDL.LU.64 R160, [R1+0x8d0] ;  /* 0x0008d00001a07983 */ /* 0x000f220000300a00 */
[----:B------:R-:W-:-:S04]  /*323c0*/  IMAD.WIDE R166, R89, 0x4, R166 ;  /* 0x0000000459a67825 */ /* 0x000fc800078e02a6 */
[C---:B--2---:R-:W-:Y:S01]  /*323d0*/  IMAD.WIDE R164, R89.reuse, 0x4, R164 ;  /* 0x0000000459a47825 */ /* 0x044fe200078e02a4 */
[----:B------:R1:W-:Y:S03]  /*323e0*/  STL.64 [R1+0x590], R166 ;  /* 0x000590a601007387 */ /* 0x0003e60000100a00 */
[C---:B------:R-:W-:Y:S01]  /*323f0*/  IMAD.WIDE R162, R89.reuse, 0x4, R162 ;  /* 0x0000000459a27825 */ /* 0x040fe200078e02a2 */
[----:B------:R2:W-:Y:S04]  /*32400*/  STL.64 [R1+0x598], R164 ;  /* 0x000598a401007387 */ /* 0x0005e80000100a00 */
[----:B------:R-:W-:Y:S01]  /*32410*/  LDGSTS.E [R141+-0x7a180], desc[UR18][R166.64], P2 ;  /* 0x85e80000a68d7fae */ /* 0x000fe20009121852 */
[----:B------:R-:W-:-:S03]  /*32420*/  IMAD.WIDE R158, R89, 0x4, R158 ;  /* 0x00000004599e7825 */ /* 0x000fc600078e029e */
[----:B------:R2:W-:Y:S04]  /*32430*/  STL.64 [R1+0x5d8], R162 ;  /* 0x0005d8a201007387 */ /* 0x0005e80000100a00 */
[----:B------:R-:W-:Y:S01]  /*32440*/  LDGSTS.E [R140+-0x79d80], desc[UR18][R164.64], P2 ;  /* 0x86280000a48c7fae */ /* 0x000fe20009121852 */
[----:B------:R-:W-:-:S03]  /*32450*/  IMAD.WIDE R4, R89, 0x4, R4 ;  /* 0x0000000459047825 */ /* 0x000fc600078e0204 */
[----:B------:R-:W-:Y:S04]  /*32460*/  STL.64 [R1+0x5d0], R158 ;  /* 0x0005d09e01007387 */ /* 0x000fe80000100a00 */
[----:B------:R-:W-:Y:S04]  /*32470*/  LDGSTS.E [R139+-0x79980], desc[UR18][R162.64], P2 ;  /* 0x86680000a28b7fae */ /* 0x000fe80009121852 */
[----:B------:R2:W-:Y:S04]  /*32480*/  STL.64 [R1+0x5c8], R4 ;  /* 0x0005c80401007387 */ /* 0x0005e80000100a00 */
[----:B------:R3:W-:Y:S04]  /*32490*/  LDGSTS.E [R138+-0x79580], desc[UR18][R158.64], P2 ;  /* 0x86a800009e8a7fae */ /* 0x0007e80009121852 */
[----:B------:R-:W4:Y:S04]  /*324a0*/  LDL.LU.64 R168, [R1+0x8c0] ;  /* 0x0008c00001a87983 */ /* 0x000f280000300a00 */
[----:B-1----:R-:W4:Y:S04]  /*324b0*/  LDL.LU.64 R166, [R1+0x8a8] ;  /* 0x0008a80001a67983 */ /* 0x002f280000300a00 */
[----:B--2---:R-:W2:Y:S04]  /*324c0*/  LDL.LU.64 R164, [R1+0x890] ;  /* 0x0008900001a47983 */ /* 0x004ea80000300a00 */
[----:B------:R-:W2:Y:S04]  /*324d0*/  LDL.LU.64 R162, [R1+0x880] ;  /* 0x0008800001a27983 */ /* 0x000ea80000300a00 */
[----:B------:R1:W-:Y:S04]  /*324e0*/  LDGSTS.E [R88+-0x79180], desc[UR18][R4.64], P2 ;  /* 0x86e8000004587fae */ /* 0x0003e80009121852 */
[----:B------:R-:W2:Y:S01]  /*324f0*/  LDL.LU.64 R4, [R1+0x868] ;  /* 0x0008680001047983 */ /* 0x000ea20000300a00 */
[----:B---3--:R-:W-:-:S04]  /*32500*/  IMAD.WIDE R158, R89, 0x4, R156 ;  /* 0x00000004599e7825 */ /* 0x008fc800078e029c */
[----:B------:R-:W-:Y:S01]  /*32510*/  IMAD.WIDE R156, R89, 0x4, R154 ;  /* 0x00000004599c7825 */ /* 0x000fe200078e029a */
[----:B------:R3:W-:Y:S03]  /*32520*/  STL.64 [R1+0x5c0], R158 ;  /* 0x0005c09e01007387 */ /* 0x0007e60000100a00 */
[----:B-1----:R-:W-:Y:S01]  /*32530*/  VIADD R88, R249, 0x100000 ;  /* 0x00100000f9587836 */ /* 0x002fe20000000000 */
[----:B------:R1:W-:Y:S01]  /*32540*/  LDGSTS.E [R141+-0x78d80], desc[UR18][R158.64], P2 ;  /* 0x872800009e8d7fae */ /* 0x0003e20009121852 */
[----:B----4-:R-:W-:-:S03]  /*32550*/  IMAD.WIDE R154, R89, 0x4, R152 ;  /* 0x00000004599a7825 */ /* 0x010fc600078e0298 */
[----:B------:R4:W-:Y:S01]  /*32560*/  STL.64 [R1+0x5b8], R156 ;  /* 0x0005b89c01007387 */ /* 0x0009e20000100a00 */
[----:B------:R-:W-:-:S03]  /*32570*/  IMAD.WIDE R152, R89, 0x4, R144 ;  /* 0x0000000459987825 */ /* 0x000fc600078e0290 */
[----:B------:R1:W-:Y:S04]  /*32580*/  STL.64 [R1+0x5b0], R154 ;  /* 0x0005b09a01007387 */ /* 0x0003e80000100a00 */
[----:B------:R1:W-:Y:S04]  /*32590*/  STL.64 [R1+0x5a8], R152 ;  /* 0x0005a89801007387 */ /* 0x0003e80000100a00 */
[----:B------:R1:W-:Y:S01]  /*325a0*/  LDGSTS.E [R140+-0x78980], desc[UR18][R156.64], P2 ;  /* 0x876800009c8c7fae */ /* 0x0003e20009121852 */
[----:B------:R-:W-:-:S03]  /*325b0*/  IMAD.WIDE R160, R89, 0x4, R160 ;  /* 0x0000000459a07825 */ /* 0x000fc600078e02a0 */
[----:B------:R1:W-:Y:S04]  /*325c0*/  LDGSTS.E [R139+-0x78580], desc[UR18][R154.64], P2 ;  /* 0x87a800009a8b7fae */ /* 0x0003e80009121852 */
[----:B------:R1:W-:Y:S04]  /*325d0*/  STL.64 [R1+0x5e0], R160 ;  /* 0x0005e0a001007387 */ /* 0x0003e80000100a00 */
[----:B---3--:R-:W3:Y:S04]  /*325e0*/  LDL.LU.64 R158, [R1+0x850] ;  /* 0x00085000019e7983 */ /* 0x008ee80000300a00 */
[----:B----4-:R-:W4:Y:S04]  /*325f0*/  LDL.LU.64 R156, [R1+0x820] ;  /* 0x00082000019c7983 */ /* 0x010f280000300a00 */
[----:B------:R1:W-:Y:S04]  /*32600*/  LDGSTS.E [R138+-0x78180], desc[UR18][R152.64], P2 ;  /* 0x87e80000988a7fae */ /* 0x0003e80009121852 */
[----:B-1----:R-:W4:Y:S04]  /*32610*/  LDL.LU.64 R154, [R1+0x800] ;  /* 0x00080000019a7983 */ /* 0x002f280000300a00 */
[----:B------:R1:W-:Y:S04]  /*32620*/  LDGSTS.E [R88+-0x7fd00], desc[UR18][R160.64], P2 ;  /* 0x80300000a0587fae */ /* 0x0003e80009121852 */
[----:B------:R-:W4:Y:S04]  /*32630*/  LDL.LU.64 R152, [R1+0x7e8] ;  /* 0x0007e80001987983 */ /* 0x000f280000300a00 */
[----:B------:R-:W1:Y:S01]  /*32640*/  LDL.LU.64 R160, [R1+0x7c8] ;  /* 0x0007c80001a07983 */ /* 0x000e620000300a00 */
[----:B------:R-:W-:-:S02]  /*32650*/  VIADD R141, R249, 0x100000 ;  /* 0x00100000f98d7836 */ /* 0x000fc40000000000 */
[C---:B------:R-:W-:Y:S02]  /*32660*/  VIADD R140, R249.reuse, 0x100000 ;  /* 0x00100000f98c7836 */ /* 0x040fe40000000000 */
[C---:B------:R-:W-:Y:S02]  /*32670*/  VIADD R139, R249.reuse, 0x100000 ;  /* 0x00100000f98b7836 */ /* 0x040fe40000000000 */
[----:B------:R-:W-:Y:S02]  /*32680*/  VIADD R138, R249, 0x100000 ;  /* 0x00100000f98a7836 */ /* 0x000fe40000000000 */
[----:B------:R-:W-:-:S04]  /*32690*/  IMAD.WIDE R168, R89, 0x4, R168 ;  /* 0x0000000459a87825 */ /* 0x000fc800078e02a8 */
[C---:B------:R-:W-:Y:S01]  /*326a0*/  IMAD.WIDE R166, R89.reuse, 0x4, R166 ;  /* 0x0000000459a67825 */ /* 0x040fe200078e02a6 */
[----:B------:R2:W-:Y:S03]  /*326b0*/  STL.64 [R1+0x5f0], R168 ;  /* 0x0005f0a801007387 */ /* 0x0005e60000100a00 */
[C---:B--2---:R-:W-:Y:S01]  /*326c0*/  IMAD.WIDE R164, R89.reuse, 0x4, R164 ;  /* 0x0000000459a47825 */ /* 0x044fe200078e02a4 */
[----:B------:R2:W-:Y:S03]  /*326d0*/  STL.64 [R1+0x5f8], R166 ;  /* 0x0005f8a601007387 */ /* 0x0005e60000100a00 */
[C---:B------:R-:W-:Y:S01]  /*326e0*/  IMAD.WIDE R162, R89.reuse, 0x4, R162 ;  /* 0x0000000459a27825 */ /* 0x040fe200078e02a2 */
[----:B------:R2:W-:Y:S04]  /*326f0*/  STL.64 [R1+0x608], R164 ;  /* 0x000608a401007387 */ /* 0x0005e80000100a00 */
[----:B------:R2:W-:Y:S04]  /*32700*/  STL.64 [R1+0x610], R162 ;  /* 0x000610a201007387 */ /* 0x0005e80000100a00 */
[----:B------:R1:W-:Y:S04]  /*32710*/  LDGSTS.E [R141+-0x7f900], desc[UR18][R168.64], P2 ;  /* 0x80700000a88d7fae */ /* 0x0003e80009121852 */
[----:B------:R1:W-:Y:S01]  /*32720*/  LDGSTS.E [R140+-0x7f500], desc[UR18][R166.64], P2 ;  /* 0x80b00000a68c7fae */ /* 0x0003e20009121852 */
[----:B------:R-:W-:-:S03]  /*32730*/  IMAD.WIDE R4, R89, 0x4, R4 ;  /* 0x0000000459047825 */ /* 0x000fc600078e0204 */
[----:B------:R1:W-:Y:S04]  /*32740*/  LDGSTS.E [R139+-0x7f100], desc[UR18][R164.64], P2 ;  /* 0x80f00000a48b7fae */ /* 0x0003e80009121852 */
[----:B------:R2:W-:Y:S04]  /*32750*/  STL.64 [R1+0x618], R4 ;  /* 0x0006180401007387 */ /* 0x0005e80000100a00 */
[----:B------:R-:W4:Y:S04]  /*32760*/  LDL.LU.64 R168, [R1+0x7a8] ;  /* 0x0007a80001a87983 */ /* 0x000f280000300a00 */
[----:B--2---:R-:W2:Y:S04]  /*32770*/  LDL.LU.64 R166, [R1+0x788] ;  /* 0x0007880001a67983 */ /* 0x004ea80000300a00 */
[----:B------:R2:W-:Y:S04]  /*32780*/  LDGSTS.E [R138+-0x7ed00], desc[UR18][R162.64], P2 ;  /* 0x81300000a28a7fae */ /* 0x0005e80009121852 */
[----:B------:R-:W2:Y:S04]  /*32790*/  LDL.LU.64 R164, [R1+0x770] ;  /* 0x0007700001a47983 */ /* 0x000ea80000300a00 */
[----:B------:R2:W-:Y:S04]  /*327a0*/  LDGSTS.E [R88+-0x7e900], desc[UR18][R4.64], P2 ;  /* 0x8170000004587fae */ /* 0x0005e80009121852 */
[----:B------:R-:W2:Y:S04]  /*327b0*/  LDL.LU.64 R162, [R1+0x740] ;  /* 0x0007400001a27983 */ /* 0x000ea80000300a00 */
[----:B------:R-:W2:Y:S01]  /*327c0*/  LDL.LU.64 R4, [R1+0x720] ;  /* 0x0007200001047983 */ /* 0x000ea20000300a00 */
[----:B---3--:R-:W-:-:S04]  /*327d0*/  IMAD.WIDE R158, R89, 0x4, R158 ;  /* 0x00000004599e7825 */ /* 0x008fc800078e029e */
[C---:B----4-:R-:W-:Y:S01]  /*327e0*/  IMAD.WIDE R156, R89.reuse, 0x4, R156 ;  /* 0x00000004599c7825 */ /* 0x050fe200078e029c */
[----:B------:R3:W-:Y:S03]  /*327f0*/  STL.64 [R1+0x628], R158 ;  /* 0x0006289e01007387 */ /* 0x0007e60000100a00 */
[C---:B------:R-:W-:Y:S01]  /*32800*/  IMAD.WIDE R154, R89.reuse, 0x4, R154 ;  /* 0x00000004599a7825 */ /* 0x040fe200078e029a */
[----:B------:R4:W-:Y:S03]  /*32810*/  STL.64 [R1+0x630], R156 ;  /* 0x0006309c01007387 */ /* 0x0009e60000100a00 */
[C---:B------:R-:W-:Y:S01]  /*32820*/  IMAD.WIDE R152, R89.reuse, 0x4, R152 ;  /* 0x0000000459987825 */ /* 0x040fe200078e0298 */
[----:B------:R4:W-:Y:S03]  /*32830*/  STL.64 [R1+0x640], R154 ;  /* 0x0006409a01007387 */ /* 0x0009e60000100a00 */
[C---:B-1----:R-:W-:Y:S01]  /*32840*/  IMAD.WIDE R160, R89.reuse, 0x4, R160 ;  /* 0x0000000459a07825 */ /* 0x042fe200078e02a0 */
[----:B------:R1:W-:Y:S04]  /*32850*/  STL.64 [R1+0x648], R152 ;  /* 0x0006489801007387 */ /* 0x0003e80000100a00 */
[----:B------:R2:W-:Y:S04]  /*32860*/  LDGSTS.E [R141+-0x7e500], desc[UR18][R158.64], P2 ;  /* 0x81b000009e8d7fae */ /* 0x0005e80009121852 */
[----:B------:R1:W-:Y:S04]  /*32870*/  STL.64 [R1+0x658], R160 ;  /* 0x000658a001007387 */ /* 0x0003e80000100a00 */
[----:B------:R2:W-:Y:S04]  /*32880*/  LDGSTS.E [R140+-0x7e100], desc[UR18][R156.64], P2 ;  /* 0x81f000009c8c7fae */ /* 0x0005e80009121852 */
[----:B---3--:R-:W3:Y:S04]  /*32890*/  LDL.LU.64 R158, [R1+0x6f8] ;  /* 0x0006f800019e7983 */ /* 0x008ee80000300a00 */
[----:B------:R3:W-:Y:S04]  /*328a0*/  LDGSTS.E [R139+-0x7dd00], desc[UR18][R154.64], P2 ;  /* 0x823000009a8b7fae */ /* 0x0007e80009121852 */
[----:B----4-:R-:W4:Y:S04]  /*328b0*/  LDL.LU.64 R156, [R1+0x6e8] ;  /* 0x0006e800019c7983 */ /* 0x010f280000300a00 */
[----:B------:R4:W-:Y:S04]  /*328c0*/  LDGSTS.E [R138+-0x7d900], desc[UR18][R152.64], P2 ;  /* 0x82700000988a7fae */ /* 0x0009e80009121852 */
[----:B------:R-:W4:Y:S04]  /*328d0*/  LDL.LU.64 R154, [R1+0x6d8] ;  /* 0x0006d800019a7983 */ /* 0x000f280000300a00 */
[----:B------:R-:W-:Y:S04]  /*328e0*/  LDGSTS.E [R88+-0x7d500], desc[UR18][R160.64], P2 ;  /* 0x82b00000a0587fae */ /* 0x000fe80009121852 */
[----:B-1----:R-:W4:Y:S04]  /*328f0*/  LDL.LU.64 R152, [R1+0x6c8] ;  /* 0x0006c80001987983 */ /* 0x002f280000300a00 */
        /* <DEDUP_REMOVED lines=13> */
[----:B-1----:R-:W4:Y:S04]  /*329d0*/  LDL.LU.64 R168, [R1+0x688] ;  /* 0x0006880001a87983 */ /* 0x002f280000300a00 */
[----:B------:R1:W-:Y:S04]  /*329e0*/  LDGSTS.E [R139+-0x7c900], desc[UR18][R164.64], P2 ;  /* 0x83700000a48b7fae */ /* 0x0003e80009121852 */
[----:B--2---:R-:W2:Y:S04]  /*329f0*/  LDL.LU.64 R166, [R1+0x678] ;  /* 0x0006780001a67983 */ /* 0x004ea80000300a00 */
[----:B------:R1:W-:Y:S04]  /*32a00*/  LDGSTS.E [R138+-0x7c500], desc[UR18][R162.64], P2 ;  /* 0x83b00000a28a7fae */ /* 0x0003e80009121852 */
[----:B------:R-:W1:Y:S04]  /*32a10*/  LDL.LU.64 R164, [R1+0x660] ;  /* 0x0006600001a47983 */ /* 0x000e680000300a00 */
        /* <DEDUP_REMOVED lines=14> */
[----:B------:R-:W2:Y:S04]  /*32b00*/  LDL.LU.64 R160, [R1+0x538] ;  /* 0x0005380001a07983 */ /* 0x000ea80000300a00 */
[----:B------:R1:W-:Y:S04]  /*32b10*/  LDGSTS.E [R140+-0x7b900], desc[UR18][R156.64], P2 ;  /* 0x847000009c8c7fae */ /* 0x0003e80009121852 */
[----:B---3--:R-:W3:Y:S04]  /*32b20*/  LDL.LU.64 R158, [R1+0x3e8] ;  /* 0x0003e800019e7983 */ /* 0x008ee80000300a00 */
[----:B------:R3:W-:Y:S04]  /*32b30*/  LDGSTS.E [R139+-0x7b500], desc[UR18][R154.64], P2 ;  /* 0x84b000009a8b7fae */ /* 0x0007e80009121852 */
[----:B----4-:R-:W4:Y:S04]  /*32b40*/  LDL.LU.64 R156, [R1+0x2c8] ;  /* 0x0002c800019c7983 */ /* 0x010f280000300a00 */
[----:B------:R4:W-:Y:S04]  /*32b50*/  LDGSTS.E [R138+-0x7b100], desc[UR18][R152.64], P2 ;  /* 0x84f00000988a7fae */ /* 0x0009e80009121852 */
[----:B------:R-:W4:Y:S04]  /*32b60*/  LDL.LU.64 R154, [R1+0x258] ;  /* 0x00025800019a7983 */ /* 0x000f280000300a00 */
[----:B------:R-:W-:Y:S04]  /*32b70*/  LDGSTS.E [R88+-0x7ad00], desc[UR18][R170.64], P2 ;  /* 0x85300000aa587fae */ /* 0x000fe80009121852 */
[----:B------:R-:W4:Y:S01]  /*32b80*/  LDL.LU.64 R152, [R1+0x110] ;  /* 0x0001100001987983 */ /* 0x000f220000300a00 */
[----:B------:R-:W-:-:S04]  /*32b90*/  IMAD.WIDE R168, R89, 0x4, R168 ;  /* 0x0000000459a87825 */ /* 0x000fc800078e02a8 */
[C---:B--2---:R-:W-:Y:S01]  /*32ba0*/  IMAD.WIDE R166, R89.reuse, 0x4, R166 ;  /* 0x0000000459a67825 */ /* 0x044fe200078e02a6 */
[----:B------:R-:W-:Y:S03]  /*32bb0*/  STL.64 [R1+0x700], R168 ;  /* 0x000700a801007387 */ /* 0x000fe60000100a00 */
[C---:B-1----:R-:W-:Y:S01]  /*32bc0*/  IMAD.WIDE R164, R89.reuse, 0x4, R164 ;  /* 0x0000000459a47825 */ /* 0x042fe200078e02a4 */
[----:B------:R1:W-:Y:S03]  /*32bd0*/  STL.64 [R1+0x710], R166 ;  /* 0x000710a601007387 */ /* 0x0003e60000100a00 */
[C---:B------:R-:W-:Y:S01]  /*32be0*/  IMAD.WIDE R162, R89.reuse, 0x4, R162 ;  /* 0x0000000459a27825 */ /* 0x040fe200078e02a2 */
[----:B------:R2:W-:Y:S04]  /*32bf0*/  STL.64 [R1+0x758], R164 ;  /* 0x000758a401007387 */ /* 0x0005e80000100a00 */
[----:B------:R4:W-:Y:S01]  /*32c00*/  LDGSTS.E [R141+-0x7a900], desc[UR18][R168.64], P2 ;  /* 0x85700000a88d7fae */ /* 0x0009e20009121852 */
        /* <DEDUP_REMOVED lines=8> */
[----:B------:R-:W-:Y:S04]  /*32c90*/  LDGSTS.E [R88+-0x79900], desc[UR18][R4.64], P2 ;  /* 0x8670000004587fae */ /* 0x000fe80009121852 */
[----:B------:R-:W2:Y:S04]  /*32ca0*/  LDL.LU.64 R162, [R1+0x8f0] ;  /* 0x0008f00001a27983 */ /* 0x000ea80000300a00 */
[----:B------:R-:W2:Y:S01]  /*32cb0*/  LDL.LU.64 R4, [R1+0x8e8] ;  /* 0x0008e80001047983 */ /* 0x000ea20000300a00 */
[----:B------:R-:W-:-:S04]  /*32cc0*/  IMAD.WIDE R160, R89, 0x4, R160 ;  /* 0x0000000459a07825 */ /* 0x000fc800078e02a0 */
[C---:B---3--:R-:W-:Y:S01]  /*32cd0*/  IMAD.WIDE R158, R89.reuse, 0x4, R158 ;  /* 0x00000004599e7825 */ /* 0x048fe200078e029e */
[----:B------:R1:W-:Y:S03]  /*32ce0*/  STL.64 [R1+0x740], R160 ;  /* 0x000740a001007387 */ /* 0x0003e60000100a00 */
[C---:B----4-:R-:W-:Y:S01]  /*32cf0*/  IMAD.WIDE R156, R89.reuse, 0x4, R156 ;  /* 0x00000004599c7825 */ /* 0x050fe200078e029c */
[----:B------:R3:W-:Y:S03]  /*32d00*/  STL.64 [R1+0x738], R158 ;  /* 0x0007389e01007387 */ /* 0x0007e60000100a00 */
[C---:B------:R-:W-:Y:S01]  /*32d10*/  IMAD.WIDE R154, R89.reuse, 0x4, R154 ;  /* 0x00000004599a7825 */ /* 0x040fe200078e029a */
[----:B------:R4:W-:Y:S03]  /*32d20*/  STL.64 [R1+0x730], R156 ;  /* 0x0007309c01007387 */ /* 0x0009e60000100a00 */
[C---:B------:R-:W-:Y:S01]  /*32d30*/  IMAD.WIDE R152, R89.reuse, 0x4, R152 ;  /* 0x0000000459987825 */ /* 0x040fe200078e0298 */
[----:B------:R4:W-:Y:S04]  /*32d40*/  STL.64 [R1+0x728], R154 ;  /* 0x0007289a01007387 */ /* 0x0009e80000100a00 */
[----:B------:R-:W-:Y:S04]  /*32d50*/  LDGSTS.E [R141+-0x79500], desc[UR18][R160.64], P2 ;  /* 0x86b00000a08d7fae */ /* 0x000fe80009121852 */
[----:B------:R4:W-:Y:S04]  /*32d60*/  STL.64 [R1+0x720], R152 ;  /* 0x0007209801007387 */ /* 0x0009e80000100a00 */
[----:B------:R4:W-:Y:S04]  /*32d70*/  LDGSTS.E [R140+-0x79100], desc[UR18][R158.64], P2 ;  /* 0x86f000009e8c7fae */ /* 0x0009e80009121852 */
[----:B-1----:R-:W2:Y:S04]  /*32d80*/  LDL.LU.64 R160, [R1+0x8e0] ;  /* 0x0008e00001a07983 */ /* 0x002ea80000300a00 */
[----:B------:R1:W-:Y:S04]  /*32d90*/  LDGSTS.E [R139+-0x78d00], desc[UR18][R156.64], P2 ;  /* 0x873000009c8b7fae */ /* 0x0003e80009121852 */
[----:B---3--:R-:W3:Y:S04]  /*32da0*/  LDL.LU.64 R158, [R1+0x8c8] ;  /* 0x0008c800019e7983 */ /* 0x008ee80000300a00 */
[----:B------:R1:W-:Y:S04]  /*32db0*/  LDGSTS.E [R138+-0x78900], desc[UR18][R154.64], P2 ;  /* 0x877000009a8a7fae */ /* 0x0003e80009121852 */
[----:B----4-:R-:W4:Y:S04]  /*32dc0*/  LDL.LU.64 R156, [R1+0x8b0] ;  /* 0x0008b000019c7983 */ /* 0x010f280000300a00 */
[----:B------:R1:W-:Y:S04]  /*32dd0*/  LDGSTS.E [R88+-0x78500], desc[UR18][R152.64], P2 ;  /* 0x87b0000098587fae */ /* 0x0003e80009121852 */
[----:B------:R-:W4:Y:S04]  /*32de0*/  LDL.LU.64 R154, [R1+0x8a0] ;  /* 0x0008a000019a7983 */ /* 0x000f280000300a00 */
[----:B------:R-:W4:Y:S01]  /*32df0*/  LDL.LU.64 R152, [R1+0x888] ;  /* 0x0008880001987983 */ /* 0x000f220000300a00 */
[----:B------:R-:W-:-:S04]  /*32e00*/  IMAD.WIDE R168, R89, 0x4, R146 ;  /* 0x0000000459a87825 */ /* 0x000fc800078e0292 */
[C---:B------:R-:W-:Y:S01]  /*32e10*/  VIADD R140, R250.reuse, 0x100000 ;  /* 0x00100000fa8c7836 */ /* 0x040fe20000000000 */
[----:B------:R2:W-:Y:S01]  /*32e20*/  STL.64 [R1+0x718], R168 ;  /* 0x000718a801007387 */ /* 0x0005e20000100a00 */
[C---:B-1----:R-:W-:Y:S02]  /*32e30*/  VIADD R139, R250.reuse, 0x100000 ;  /* 0x00100000fa8b7836 */ /* 0x042fe40000000000 */
[C---:B------:R-:W-:Y:S01]  /*32e40*/  VIADD R138, R250.reuse, 0x100000 ;  /* 0x00100000fa8a7836 */ /* 0x040fe20000000000 */
[----:B------:R1:W-:Y:S01]  /*32e50*/  LDGSTS.E [R141+-0x78100], desc[UR18][R168.64], P2 ;  /* 0x87f00000a88d7fae */ /* 0x0003e20009121852 */
[C---:B------:R-:W-:Y:S02]  /*32e60*/  VIADD R88, R250.reuse, 0x100000 ;  /* 0x00100000fa587836 */ /* 0x040fe40000000000 */
[----:B-1----:R-:W-:Y:S02]  /*32e70*/  VIADD R141, R250, 0x100000 ;  /* 0x00100000fa8d7836 */ /* 0x002fe40000000000 */
[----:B------:R-:W-:-:S04]  /*32e80*/  IMAD.WIDE R166, R89, 0x4, R166 ;  /* 0x0000000459a67825 */ /* 0x000fc800078e02a6 */
[C---:B--2---:R-:W-:Y:S01]  /*32e90*/  IMAD.WIDE R164, R89.reuse, 0x4, R164 ;  /* 0x0000000459a47825 */ /* 0x044fe200078e02a4 */
[----:B------:R1:W-:Y:S03]  /*32ea0*/  STL.64 [R1+0x770], R166 ;  /* 0x000770a601007387 */ /* 0x0003e60000100a00 */
[C---:B------:R-:W-:Y:S01]  /*32eb0*/  IMAD.WIDE R162, R89.reuse, 0x4, R162 ;  /* 0x0000000459a27825 */ /* 0x040fe200078e02a2 */
[----:B------:R2:W-:Y:S03]  /*32ec0*/  STL.64 [R1+0x778], R164 ;  /* 0x000778a401007387 */ /* 0x0005e60000100a00 */
[C---:B------:R-:W-:Y:S01]  /*32ed0*/  IMAD.WIDE R4, R89.reuse, 0x4, R4 ;  /* 0x0000000459047825 */ /* 0x040fe200078e0204 */
[----:B------:R2:W-:Y:S04]  /*32ee0*/  STL.64 [R1+0x788], R162 ;  /* 0x000788a201007387 */ /* 0x0005e80000100a00 */
[----:B------:R2:W-:Y:S04]  /*32ef0*/  STL.64 [R1+0x7a0], R4 ;  /* 0x0007a00401007387 */ /* 0x0005e80000100a00 */
[----:B------:R4:W-:Y:S04]  /*32f00*/  LDGSTS.E [R140+-0x7fc80], desc[UR18][R166.64], P2 ;  /* 0x80380000a68c7fae */ /* 0x0009e80009121852 */
[----:B------:R-:W4:Y:S04]  /*32f10*/  LDL.LU.64 R168, [R1+0x870] ;  /* 0x0008700001a87983 */ /* 0x000f280000300a00 */
[----:B------:R4:W-:Y:S04]  /*32f20*/  LDGSTS.E [R139+-0x7f880], desc[UR18][R164.64], P2 ;  /* 0x80780000a48b7fae */ /* 0x0009e80009121852 */
[----:B-1----:R-:W4:Y:S04]  /*32f30*/  LDL.LU.64 R166, [R1+0x860] ;  /* 0x0008600001a67983 */ /* 0x002f280000300a00 */
[----:B------:R1:W-:Y:S04]  /*32f40*/  LDGSTS.E [R138+-0x7f480], desc[UR18][R162.64], P2 ;  /* 0x80b80000a28a7fae */ /* 0x0003e80009121852 */
[----:B--2---:R-:W2:Y:S04]  /*32f50*/  LDL.LU.64 R164, [R1+0x828] ;  /* 0x0008280001a47983 */ /* 0x004ea80000300a00 */
[----:B------:R1:W-:Y:S04]  /*32f60*/  LDGSTS.E [R88+-0x7f080], desc[UR18][R4.64], P2 ;  /* 0x80f8000004587fae */ /* 0x0003e80009121852 */
[----:B------:R-:W1:Y:S04]  /*32f70*/  LDL.LU.64 R162, [R1+0x808] ;  /* 0x0008080001a27983 */ /* 0x000e680000300a00 */
[----:B------:R-:W2:Y:S01]  /*32f80*/  LDL.LU.64 R4, [R1+0x7f8] ;  /* 0x0007f80001047983 */ /* 0x000ea20000300a00 */
[----:B------:R-:W-:-:S04]  /*32f90*/  IMAD.WIDE R160, R89, 0x4, R160 ;  /* 0x0000000459a07825 */ /* 0x000fc800078e02a0 */
[C---:B---3--:R-:W-:Y:S01]  /*32fa0*/  IMAD.WIDE R158, R89.reuse, 0x4, R158 ;  /* 0x00000004599e7825 */ /* 0x048fe200078e029e */
[----:B------:R-:W-:Y:S03]  /*32fb0*/  STL.64 [R1+0x7a8], R160 ;  /* 0x0007a8a001007387 */ /* 0x000fe60000100a00 */
[C---:B----4-:R-:W-:Y:S01]  /*32fc0*/  IMAD.WIDE R156, R89.reuse, 0x4, R156 ;  /* 0x00000004599c7825 */ /* 0x050fe200078e029c */
[----:B------:R-:W-:Y:S04]  /*32fd0*/  STL.64 [R1+0x7b0], R158 ;  /* 0x0007b09e01007387 */ /* 0x000fe80000100a00 */
[----:B------:R-:W-:Y:S01]  /*32fe0*/  LDGSTS.E [R141+-0x7ec80], desc[UR18][R160.64], P2 ;  /* 0x81380000a08d7fae */ /* 0x000fe20009121852 */
[----:B------:R-:W-:-:S03]  /*32ff0*/  IMAD.WIDE R154, R89, 0x4, R154 ;  /* 0x00000004599a7825 */ /* 0x000fc600078e029a */
[----:B------:R3:W-:Y:S04]  /*33000*/  STL.64 [R1+0x7d0], R156 ;  /* 0x0007d09c01007387 */ /* 0x0007e80000100a00 */
[----:B------:R-:W-:Y:S01]  /*33010*/  LDGSTS.E [R140+-0x7e880], desc[UR18][R158.64], P2 ;  /* 0x817800009e8c7fae */ /* 0x000fe20009121852 */
[----:B------:R-:W-:-:S03]  /*33020*/  IMAD.WIDE R152, R89, 0x4, R152 ;  /* 0x0000000459987825 */ /* 0x000fc600078e0298 */
[----:B------:R4:W-:Y:S04]  /*33030*/  STL.64 [R1+0x7d8], R154 ;  /* 0x0007d89a01007387 */ /* 0x0009e80000100a00 */
[----:B------:R1:W-:Y:S04]  /*33040*/  LDGSTS.E [R139+-0x7e480], desc[UR18][R156.64], P2 ;  /* 0x81b800009c8b7fae */ /* 0x0003e80009121852 */
[----:B------:R4:W-:Y:S04]  /*33050*/  STL.64 [R1+0x7e8], R152 ;  /* 0x0007e89801007387 */ /* 0x0009e80000100a00 */
[----:B------:R1:W-:Y:S04]  /*33060*/  LDGSTS.E [R138+-0x7e080], desc[UR18][R154.64], P2 ;  /* 0x81f800009a8a7fae */ /* 0x0003e80009121852 */
[----:B---3--:R-:W3:Y:S04]  /*33070*/  LDL.LU.64 R156, [R1+0x7e0] ;  /* 0x0007e000019c7983 */ /* 0x008ee80000300a00 */
[----:B------:R3:W-:Y:S04]  /*33080*/  LDGSTS.E [R88+-0x7dc80], desc[UR18][R152.64], P2 ;  /* 0x8238000098587fae */ /* 0x0007e80009121852 */
[----:B----4-:R-:W4:Y:S04]  /*33090*/  LDL.LU.64 R154, [R1+0x7c0] ;  /* 0x0007c000019a7983 */ /* 0x010f280000300a00 */
[----:B------:R-:W4:Y:S04]  /*330a0*/  LDL.LU.64 R160, [R1+0x7b8] ;  /* 0x0007b80001a07983 */ /* 0x000f280000300a00 */
[----:B------:R-:W4:Y:S04]  /*330b0*/  LDL.LU.64 R158, [R1+0x790] ;  /* 0x00079000019e7983 */ /* 0x000f280000300a00 */
[----:B------:R-:W4:Y:S01]  /*330c0*/  LDL.LU.64 R152, [R1+0x780] ;  /* 0x0007800001987983 */ /* 0x000f220000300a00 */
[----:B------:R-:W-:-:S04]  /*330d0*/  IMAD.WIDE R168, R89, 0x4, R168 ;  /* 0x0000000459a87825 */ /* 0x000fc800078e02a8 */
[C---:B------:R-:W-:Y:S01]  /*330e0*/  IMAD.WIDE R166, R89.reuse, 0x4, R166 ;  /* 0x0000000459a67825 */ /* 0x040fe200078e02a6 */
[----:B------:R1:W-:Y:S03]  /*330f0*/  STL.64 [R1+0x7f0], R168 ;  /* 0x0007f0a801007387 */ /* 0x0003e60000100a00 */
[C---:B--2---:R-:W-:Y:S01]  /*33100*/  IMAD.WIDE R164, R89.reuse, 0x4, R164 ;  /* 0x0000000459a47825 */ /* 0x044fe200078e02a4 */
[----:B------:R2:W-:Y:S03]  /*33110*/  STL.64 [R1+0x800], R166 ;  /* 0x000800a601007387 */ /* 0x0005e60000100a00 */
[C---:B-1----:R-:W-:Y:S01]  /*33120*/  IMAD.WIDE R162, R89.reuse, 0x4, R162 ;  /* 0x0000000459a27825 */ /* 0x042fe200078e02a2 */
[----:B------:R-:W-:Y:S03]  /*33130*/  STL.64 [R1+0x810], R164 ;  /* 0x000810a401007387 */ /* 0x000fe60000100a00 */
[C---:B------:R-:W-:Y:S01]  /*33140*/  IMAD.WIDE R4, R89.reuse, 0x4, R4 ;  /* 0x0000000459047825 */ /* 0x040fe200078e0204 */
[----:B------:R-:W-:Y:S04]  /*33150*/  STL.64 [R1+0x820], R162 ;  /* 0x000820a201007387 */ /* 0x000fe80000100a00 */
[----:B------:R1:W-:Y:S04]  /*33160*/  LDGSTS.E [R141+-0x7d880], desc[UR18][R168.64], P2 ;  /* 0x82780000a88d7fae */ /* 0x0003e80009121852 */
[----:B------:R1:W-:Y:S04]  /*33170*/  STL.64 [R1+0x850], R4 ;  /* 0x0008500401007387 */ /* 0x0003e80000100a00 */
[----:B------:R4:W-:Y:S04]  /*33180*/  LDGSTS.E [R140+-0x7d480], desc[UR18][R166.64], P2 ;  /* 0x82b80000a68c7fae */ /* 0x0009e80009121852 */
[----:B------:R-:W4:Y:S04]  /*33190*/  LDL.LU.64 R170, [R1+0x768] ;  /* 0x0007680001aa7983 */ /* 0x000f280000300a00 */
[----:B------:R-:W-:Y:S04]  /*331a0*/  LDGSTS.E [R139+-0x7d080], desc[UR18][R164.64], P2 ;  /* 0x82f80000a48b7fae */ /* 0x000fe80009121852 */
[----:B------:R-:W4:Y:S04]  /*331b0*/  LDL.LU.64 R168, [R1+0x760] ;  /* 0x0007600001a87983 */ /* 0x000f280000300a00 */
[----:B------:R-:W-:Y:S04]  /*331c0*/  LDGSTS.E [R138+-0x7cc80], desc[UR18][R162.64], P2 ;  /* 0x83380000a28a7fae */ /* 0x000fe80009121852 */
[----:B------:R4:W-:Y:S04]  /*331d0*/  LDGSTS.E [R88+-0x7c880], desc[UR18][R4.64], P2 ;  /* 0x8378000004587fae */ /* 0x0009e80009121852 */
[----:B--2---:R-:W2:Y:S04]  /*331e0*/  LDL.LU.64 R166, [R1+0x708] ;  /* 0x0007080001a67983 */ /* 0x004ea80000300a00 */
[----:B-1----:R-:W2:Y:S04]  /*331f0*/  LDL.LU.64 R4, [R1+0x6e0] ;  /* 0x0006e00001047983 */ /* 0x002ea80000300a00 */
        /* <DEDUP_REMOVED lines=9> */
[----:B------:R-:W2:Y:S04]  /*33290*/  LDL.LU.64 R162, [R1+0x670] ;  /* 0x0006700001a27983 */ /* 0x000ea80000300a00 */
[----:B------:R4:W-:Y:S04]  /*332a0*/  STL.64 [R1+0x888], R238 ;  /* 0x000888ee01007387 */ /* 0x0009e80000100a00 */
[----:B------:R-:W2:Y:S04]  /*332b0*/  LDL.LU.64 R160, [R1+0x5a0] ;  /* 0x0005a00001a07983 */ /* 0x000ea80000300a00 */
[----:B------:R4:W-:Y:S04]  /*332c0*/  STL.64 [R1+0x890], R152 ;  /* 0x0008909801007387 */ /* 0x0009e80000100a00 */
[----:B------:R-:W2:Y:S04]  /*332d0*/  LDL.LU.64 R158, [R1+0x4e8] ;  /* 0x0004e800019e7983 */ /* 0x000ea80000300a00 */
[----:B------:R2:W-:Y:S04]  /*332e0*/  LDGSTS.E [R141+-0x7c480], desc[UR18][R156.64], P2 ;  /* 0x83b800009c8d7fae */ /* 0x0005e80009121852 */
[----:B------:R2:W-:Y:S04]  /*332f0*/  LDGSTS.E [R140+-0x7c080], desc[UR18][R154.64], P2 ;  /* 0x83f800009a8c7fae */ /* 0x0005e80009121852 */
[----:B------:R-:W-:Y:S04]  /*33300*/  LDGSTS.E [R139+-0x7bc80], desc[UR18][R172.64], P2 ;  /* 0x84380000ac8b7fae */ /* 0x000fe80009121852 */
[----:B-1----:R-:W2:Y:S04]  /*33310*/  LDL.LU.64 R156, [R1+0x3b0] ;  /* 0x0003b000019c7983 */ /* 0x002ea80000300a00 */
[----:B---3--:R-:W3:Y:S04]  /*33320*/  LDL.LU.64 R154, [R1+0x2b0] ;  /* 0x0002b000019a7983 */ /* 0x008ee80000300a00 */
[----:B----4-:R-:W4:Y:S04]  /*33330*/  LDL.LU.64 R172, [R1+0x1028] ;  /* 0x0010280001ac7983 */ /* 0x010f280000300a00 */
[----:B------:R1:W-:Y:S04]  /*33340*/  LDGSTS.E [R138+-0x7b880], desc[UR18][R238.64], P2 ;  /* 0x84780000ee8a7fae */ /* 0x0003e80009121852 */
[----:B------:R-:W-:Y:S04]  /*33350*/  LDGSTS.E [R88+-0x7b480], desc[UR18][R152.64], P2 ;  /* 0x84b8000098587fae */ /* 0x000fe80009121852 */
[----:B------:R-:W1:Y:S04]  /*33360*/  LDL.LU.64 R238, [R1+0x248] ;  /* 0x0002480001ee7983 */ /* 0x000e680000300a00 */
[----:B------:R-:W4:Y:S01]  /*33370*/  LDL.LU.64 R152, [R1+0xf8] ;  /* 0x0000f80001987983 */ /* 0x000f220000300a00 */
[----:B------:R-:W-:-:S04]  /*33380*/  IMAD.WIDE R170, R89, 0x4, R170 ;  /* 0x0000000459aa7825 */ /* 0x000fc800078e02aa */
[C---:B------:R-:W-:Y:S01]  /*33390*/  IMAD.WIDE R168, R89.reuse, 0x4, R168 ;  /* 0x0000000459a87825 */ /* 0x040fe200078e02a8 */
[----:B------:R2:W-:Y:S04]  /*333a0*/  STL.64 [R1+0x8a0], R170 ;  /* 0x0008a0aa01007387 */ /* 0x0005e80000100a00 */
[----:B------:R2:W-:Y:S04]  /*333b0*/  STL.64 [R1+0x8a8], R168 ;  /* 0x0008a8a801007387 */ /* 0x0005e80000100a00 */
[----:B------:R-:W-:Y:S01]  /*333c0*/  LDGSTS.E [R141+-0x7b080], desc[UR18][R170.64], P2 ;  /* 0x84f80000aa8d7fae */ /* 0x000fe20009121852 */
[----:B--2---:R-:W-:-:S03]  /*333d0*/  IMAD.WIDE R166, R89, 0x4, R166 ;  /* 0x0000000459a67825 */ /* 0x004fc600078e02a6 */
[----:B------:R-:W-:Y:S04]  /*333e0*/  LDGSTS.E [R140+-0x7ac80], desc[UR18][R168.64], P2 ;  /* 0x85380000a88c7fae */ /* 0x000fe80009121852 */
[----:B------:R-:W-:Y:S01]  /*333f0*/  LDGSTS.E [R139+-0x7a880], desc[UR18][R166.64], P2 ;  /* 0x85780000a68b7fae */ /* 0x000fe20009121852 */
[----:B------:R-:W-:-:S03]  /*33400*/  IMAD.WIDE R4, R89, 0x4, R4 ;  /* 0x0000000459047825 */ /* 0x000fc600078e0204 */
[----:B------:R-:W2:Y:S01]  /*33410*/  LDL.LU.64 R170, [R1+0x1020] ;  /* 0x0010200001aa7983 */ /* 0x000ea20000300a00 */
[----:B------:R-:W-:-:S03]  /*33420*/  IMAD.WIDE R164, R89, 0x4, R164 ;  /* 0x0000000459a47825 */ /* 0x000fc600078e02a4 */
[----:B------:R3:W-:Y:S04]  /*33430*/  STL.64 [R1+0x900], R166 ;  /* 0x000900a601007387 */ /* 0x0007e80000100a00 */
[----:B------:R-:W2:Y:S04]  /*33440*/  LDL.LU.64 R168, [R1+0x1018] ;  /* 0x0010180001a87983 */ /* 0x000ea80000300a00 */
[----:B------:R3:W-:Y:S04]  /*33450*/  STL.64 [R1+0x8f8], R4 ;  /* 0x0008f80401007387 */ /* 0x0007e80000100a00 */
[----:B---3--:R-:W3:Y:S04]  /*33460*/  LDL.LU.64 R166, [R1+0x1010] ;  /* 0x0010100001a67983 */ /* 0x008ee80000300a00 */
[----:B------:R1:W-:Y:S04]  /*33470*/  STL.64 [R1+0x8f0], R164 ;  /* 0x0008f0a401007387 */ /* 0x0003e80000100a00 */
[----:B------:R-:W-:Y:S04]  /*33480*/  LDGSTS.E [R138+-0x7a480], desc[UR18][R4.64], P2 ;  /* 0x85b80000048a7fae */ /* 0x000fe80009121852 */
[----:B------:R-:W-:Y:S01]  /*33490*/  LDGSTS.E [R88+-0x7a080], desc[UR18][R164.64], P2 ;  /* 0x85f80000a4587fae */ /* 0x000fe20009121852 */
[----:B------:R-:W-:-:S03]  /*334a0*/  IMAD.WIDE R162, R89, 0x4, R162 ;  /* 0x0000000459a27825 */ /* 0x000fc600078e02a2 */
[----:B------:R-:W2:Y:S04]  /*334b0*/  LDL.LU.64 R4, [R1+0x1008] ;  /* 0x0010080001047983 */ /* 0x000ea80000300a00 */
[----:B-1----:R-:W3:Y:S01]  /*334c0*/  LDL.LU.64 R164, [R1+0x1000] ;  /* 0x0010000001a47983 */ /* 0x002ee20000300a00 */
[----:B------:R-:W-:-:S03]  /*334d0*/  IMAD.WIDE R160, R89, 0x4, R160 ;  /* 0x0000000459a07825 */ /* 0x000fc600078e02a0 */
[----:B------:R1:W-:Y:S04]  /*334e0*/  STL.64 [R1+0x8e8], R162 ;  /* 0x0008e8a201007387 */ /* 0x0003e80000100a00 */
[----:B------:R1:W-:Y:S01]  /*334f0*/  STL.64 [R1+0x8e0], R160 ;  /* 0x0008e0a001007387 */ /* 0x0003e20000100a00 */
[----:B------:R-:W-:-:S03]  /*33500*/  IMAD.WIDE R158, R89, 0x4, R158 ;  /* 0x00000004599e7825 */ /* 0x000fc600078e029e */
[----:B------:R-:W-:Y:S04]  /*33510*/  LDGSTS.E [R141+-0x79c80], desc[UR18][R162.64], P2 ;  /* 0x86380000a28d7fae */ /* 0x000fe80009121852 */
[----:B------:R-:W-:Y:S04]  /*33520*/  LDGSTS.E [R140+-0x79880], desc[UR18][R160.64], P2 ;  /* 0x86780000a08c7fae */ /* 0x000fe80009121852 */
[----:B------:R-:W-:Y:S04]  /*33530*/  LDGSTS.E [R139+-0x79480], desc[UR18][R158.64], P2 ;  /* 0x86b800009e8b7fae */ /* 0x000fe80009121852 */
[----:B-1----:R-:W3:Y:S01]  /*33540*/  LDL.LU.64 R162, [R1+0xff8] ;  /* 0x000ff80001a27983 */ /* 0x002ee20000300a00 */
[----:B------:R-:W-:-:S03]  /*33550*/  IMAD.WIDE R156, R89, 0x4, R156 ;  /* 0x00000004599c7825 */ /* 0x000fc600078e029c */
[----:B------:R1:W-:Y:S01]  /*33560*/  STL.64 [R1+0x8d8], R158 ;  /* 0x0008d89e01007387 */ /* 0x0003e20000100a00 */
[----:B------:R-:W-:-:S03]  /*33570*/  IMAD.WIDE R154, R89, 0x4, R154 ;  /* 0x00000004599a7825 */ /* 0x000fc600078e029a */
[----:B------:R-:W3:Y:S04]  /*33580*/  LDL.LU.64 R160, [R1+0xff0] ;  /* 0x000ff00001a07983 */ /* 0x000ee80000300a00 */
[----:B------:R4:W-:Y:S04]  /*33590*/  STL.64 [R1+0x8d0], R156 ;  /* 0x0008d09c01007387 */ /* 0x0009e80000100a00 */
[----:B-1----:R-:W3:Y:S04]  /*335a0*/  LDL.LU.64 R158, [R1+0xfe8] ;  /* 0x000fe800019e7983 */ /* 0x002ee80000300a00 */
[----:B------:R-:W-:Y:S04]  /*335b0*/  LDGSTS.E [R138+-0x79080], desc[UR18][R156.64], P2 ;  /* 0x86f800009c8a7fae */ /* 0x000fe80009121852 */
[----:B------:R1:W-:Y:S04]  /*335c0*/  STL.64 [R1+0x8c8], R154 ;  /* 0x0008c89a01007387 */ /* 0x0003e80000100a00 */
[----:B------:R1:W-:Y:S01]  /*335d0*/  LDGSTS.E [R88+-0x78c80], desc[UR18][R154.64], P2 ;  /* 0x873800009a587fae */ /* 0x0003e20009121852 */
[----:B------:R-:W-:-:S03]  /*335e0*/  IMAD.WIDE R238, R89, 0x4, R238 ;  /* 0x0000000459ee7825 */ /* 0x000fc600078e02ee */
[----:B----4-:R-:W4:Y:S01]  /*335f0*/  LDL.LU.64 R156, [R1+0xfe0] ;  /* 0x000fe000019c7983 */ /* 0x010f220000300a00 */
[----:B-1----:R-:W-:-:S03]  /*33600*/  LOP3.LUT R155, R3, 0x40, RZ, 0xfc, !PT ;  /* 0x00000040039b7812 */ /* 0x002fc600078efcff */
[----:B------:R1:W-:Y:S01]  /*33610*/  LDGSTS.E [R140+-0x78880], desc[UR18][R238.64], P2 ;  /* 0x87780000ee8c7fae */ /* 0x0003e20009121852 */
[----:B------:R-:W-:Y:S01]  /*33620*/  ISETP.GE.AND P4, PT, R155, UR5, PT ;  /* 0x000000059b007c0c */ /* 0x000fe2000bf86270 */
[C---:B------:R-:W-:Y:S02]  /*33630*/  IMAD.WIDE R154, R89.reuse, 0x4, R152 ;  /* 0x00000004599a7825 */ /* 0x040fe400078e0298 */
[----:B------:R-:W-:Y:S02]  /*33640*/  STL.64 [R1+0x8c0], R238 ;  /* 0x0008c0ee01007387 */ /* 0x000fe40000100a00 */
[----:B------:R-:W-:Y:S02]  /*33650*/  IMAD.WIDE R152, R89, 0x4, R148 ;  /* 0x0000000459987825 */ /* 0x000fe400078e0294 */
[----:B------:R1:W-:Y:S04]  /*33660*/  STL.64 [R1+0x8b8], R154 ;  /* 0x0008b89a01007387 */ /* 0x0003e80000100a00 */
[----:B------:R1:W-:Y:S04]  /*33670*/  LDGSTS.E [R139+-0x78480], desc[UR18][R154.64], P2 ;  /* 0x87b800009a8b7fae */ /* 0x0003e80009121852 */
[----:B------:R1:W-:Y:S04]  /*33680*/  LDGSTS.E [R138+-0x78080], desc[UR18][R152.64], P2 ;  /* 0x87f80000988a7fae */ /* 0x0003e80009121852 */
[----:B------:R-:W0:Y:S04]  /*33690*/  LDGDEPBAR ;  /* 0x00000000000079af */ /* 0x000e280000000000 */
[----:B-1----:R-:W4:Y:S04]  /*336a0*/  LDL.LU.64 R154, [R1+0xfd8] ;  /* 0x000fd800019a7983 */ /* 0x002f280000300a00 */
[----:B------:R1:W-:Y:S04]  /*336b0*/  STL.64 [R1+0x8b0], R152 ;  /* 0x0008b09801007387 */ /* 0x0003e80000100a00 */
[----:B-1----:R-:W4:Y:S01]  /*336c0*/  LDL.LU.64 R152, [R1+0xfd0] ;  /* 0x000fd00001987983 */ /* 0x002f220000300a00 */
[----:B------:R-:W-:-:S02]  /*336d0*/  LOP3.LUT R238, R3, 0x42, RZ, 0xfc, !PT ;  /* 0x0000004203ee7812 */ /* 0x000fc400078efcff */
[----:B------:R-:W-:Y:S02]  /*336e0*/  SEL R88, RZ, 0x4, P4 ;  /* 0x00000004ff587807 */ /* 0x000fe40002000000 */
[----:B------:R-:W-:Y:S02]  /*336f0*/  ISETP.GE.AND P4, PT, R238, UR5, PT ;  /* 0x00000005ee007c0c */ /* 0x000fe4000bf86270 */
[----:B------:R-:W-:Y:S01]  /*33700*/  LOP3.LUT R239, R3, 0x60, RZ, 0xfc, !PT ;  /* 0x0000006003ef7812 */ /* 0x000fe200078efcff */
[----:B------:R-:W-:Y:S01]  /*33710*/  IMAD.WIDE R150, R251, 0x4, R150 ;  /* 0x00000004fb967825 */ /* 0x000fe200078e0296 */
[----:B------:R-:W-:Y:S01]  /*33720*/  BAR.SYNC.DEFER_BLOCKING 0x0 ;  /* 0x0000000000007b1d */ /* 0x000fe20000010000 */
[----:B------:R-:W-:Y:S02]  /*33730*/  SEL R88, R88, RZ, P1 ;  /* 0x000000ff58587207 */ /* 0x000fe40000800000 */
[----:B------:R-:W-:Y:S02]  /*33740*/  SEL R139, RZ, 0x4, P4 ;  /* 0x00000004ff8b7807 */ /* 0x000fe40002000000 */
[----:B------:R-:W-:-:S02]  /*33750*/  ISETP.GE.AND P2, PT, R239, UR5, PT ;  /* 0x00000005ef007c0c */ /* 0x000fc4000bf46270 */
[----:B------:R-:W-:Y:S02]  /*33760*/  LOP3.LUT R239, R3, 0x62, RZ, 0xfc, !PT ;  /* 0x0000006203ef7812 */ /* 0x000fe400078efcff */
[----:B------:R-:W-:Y:S02]  /*33770*/  ISETP.NE.U32.AND P4, PT, R88, RZ, PT ;  /* 0x000000ff5800720c */ /* 0x000fe40003f85070 */
[----:B------:R-:W-:Y:S02]  /*33780*/  SEL R88, R139, RZ, P1 ;  /* 0x000000ff8b587207 */ /* 0x000fe40000800000 */
[----:B------:R-:W-:Y:S02]  /*33790*/  SEL R138, RZ, 0x4, P2 ;  /* 0x00000004ff8a7807 */ /* 0x000fe40001000000 */
[----:B------:R-:W-:Y:S02]  /*337a0*/  ISETP.NE.U32.AND P2, PT, R88, RZ, PT ;  /* 0x000000ff5800720c */ /* 0x000fe40003f45070 */
[----:B------:R-:W-:Y:S01]  /*337b0*/  SEL R88, R138, RZ, P1 ;  /* 0x000000ff8a587207 */ /* 0x000fe20000800000 */
[----:B------:R-:W-:-:S04]  /*337c0*/  IMAD.WIDE R172, R251, 0x4, R172 ;  /* 0x00000004fbac7825 */ /* 0x000fc800078e02ac */
        /* <DEDUP_REMOVED lines=11> */
[----:B------:R-:W-:Y:S01]  /*33880*/  IMAD.WIDE R196, R251, 0x4, R196 ;  /* 0x00000004fbc47825 */ /* 0x000fe200078e02c4 */
[----:B------:R-:W-:Y:S01]  /*33890*/  @!PT LDS RZ, [RZ] ;  /* 0x00000000fffff984 */ /* 0x000fe20000000800 */
[----:B------:R-:W-:Y:S01]  /*338a0*/  @!PT LDS RZ, [RZ] ;  /* 0x00000000fffff984 */ /* 0x000fe20000000800 */
[----:B------:R-:W-:Y:S01]  /*338b0*/  @!PT LDS RZ, [RZ] ;  /* 0x00000000fffff984 */ /* 0x000fe20000000800 */
[----:B--2---:R-:W-:Y:S01]  /*338c0*/  LDGSTS.E [R5+0x28000], desc[UR18][R150.64], P3 ;  /* 0x2800000096057fae */ /* 0x004fe20009921852 */
[----:B------:R-:W-:Y:S02]  /*338d0*/  ISETP.GE.AND P3, PT, R239, UR5, PT ;  /* 0x00000005ef007c0c */ /* 0x000fe4000bf66270 */
[----:B------:R-:W-:Y:S02]  /*338e0*/  LOP3.LUT R239, R3, 0x4, RZ, 0xfc, !PT ;  /* 0x0000000403ef7812 */ /* 0x000fe400078efcff */
[----:B------:R-:W-:Y:S02]  /*338f0*/  SEL R138, RZ, 0x4, P3 ;  /* 0x00000004ff8a7807 */ /* 0x000fe40001800000 */
[----:B------:R-:W-:Y:S02]  /*33900*/  ISETP.GE.AND P3, PT, R239, UR5, PT ;  /* 0x00000005ef007c0c */ /* 0x000fe4000bf66270 */
[----:B------:R-:W-:Y:S01]  /*33910*/  LOP3.LUT R239, R3, 0x6, RZ, 0xfc, !PT ;  /* 0x0000000603ef7812 */ /* 0x000fe200078efcff */
[----:B---3--:R-:W-:-:S04]  /*33920*/  IMAD.WIDE R164, R251, 0x4, R164 ;  /* 0x00000004fba47825 */ /* 0x008fc800078e02a4 */
[----:B------:R-:W-:-:S04]  /*33930*/  IMAD.WIDE R166, R251, 0x4, R166 ;  /* 0x00000004fba67825 */ /* 0x000fc800078e02a6 */
[----:B------:R-:W-:-:S04]  /*33940*/  IMAD.WIDE R162, R251, 0x4, R162 ;  /* 0x00000004fba27825 */ /* 0x000fc800078e02a2 */
[----:B------:R-:W-:-:S04]  /*33950*/  IMAD.WIDE R160, R251, 0x4, R160 ;  /* 0x00000004fba07825 */ /* 0x000fc800078e02a0 */
[----:B------:R-:W-:-:S04]  /*33960*/  IMAD.WIDE R158, R251, 0x4, R158 ;  /* 0x00000004fb9e7825 */ /* 0x000fc800078e029e */
[----:B----4-:R-:W-:-:S04]  /*33970*/  IMAD.WIDE R156, R251, 0x4, R156 ;  /* 0x00000004fb9c7825 */ /* 0x010fc800078e029c */
[----:B------:R-:W-:-:S04]  /*33980*/  IMAD.WIDE R154, R251, 0x4, R154 ;  /* 0x00000004fb9a7825 */ /* 0x000fc800078e029a */
[----:B------:R-:W-:-:S05]  /*33990*/  IMAD.WIDE R152, R251, 0x4, R152 ;  /* 0x00000004fb987825 */ /* 0x000fca00078e0298 */
[----:B------:R-:W-:Y:S01]  /*339a0*/  LDGSTS.E [R5+0x28008], desc[UR18][R152.64], P0 ;  /* 0x2800800098057fae */ /* 0x000fe20008121852 */
[----:B------:R-:W-:Y:S02]  /*339b0*/  ISETP.NE.U32.AND P0, PT, R88, RZ, PT ;  /* 0x000000ff5800720c */ /* 0x000fe40003f05070 */
[----:B------:R-:W-:Y:S01]  /*339c0*/  SEL R88, R138, RZ, P1 ;  /* 0x000000ff8a587207 */ /* 0x000fe20000800000 */
[----:B------:R-:W-:Y:S01]  /*339d0*/  LDGSTS.E [R5+0x2a000], desc[UR18][R154.64], P6 ;  /* 0x2a0000009a057fae */ /* 0x000fe2000b121852 */
[----:B------:R-:W-:Y:S02]  /*339e0*/  SEL R138, RZ, 0x4, P3 ;  /* 0x00000004ff8a7807 */ /* 0x000fe40001800000 */
[----:B------:R-:W-:Y:S01]  /*339f0*/  ISETP.GE.AND P6, PT, R239, UR5, PT ;  /* 0x00000005ef007c0c */ /* 0x000fe2000bfc6270 */
[----:B------:R-:W-:Y:S01]  /*33a00*/  LDGSTS.E [R5+0x2a008], desc[UR18][R156.64], P5 ;  /* 0x2a0080009c057fae */ /* 0x000fe2000a921852 */
[----:B------:R-:W-:Y:S02]  /*33a10*/  LOP3.LUT R239, R3, 0x24, RZ, 0xfc, !PT ;  /* 0x0000002403ef7812 */ /* 0x000fe400078efcff */
[----:B------:R-:W-:Y:S01]  /*33a20*/  ISETP.NE.U32.AND P3, PT, R88, RZ, PT ;  /* 0x000000ff5800720c */ /* 0x000fe20003f65070 */
[----:B------:R-:W-:Y:S01]  /*33a30*/  LDGSTS.E [R5+0x2c000], desc[UR18][R158.64], P4 ;  /* 0x2c0000009e057fae */ /* 0x000fe2000a121852 */
[----:B------:R-:W-:-:S02]  /*33a40*/  SEL R88, R138, RZ, P1 ;  /* 0x000000ff8a587207 */ /* 0x000fc40000800000 */
[----:B------:R-:W-:Y:S01]  /*33a50*/  SEL R138, RZ, 0x4, P6 ;  /* 0x00000004ff8a7807 */ /* 0x000fe20003000000 */
[----:B------:R-:W-:Y:S01]  /*33a60*/  LDGSTS.E [R5+0x2c008], desc[UR18][R160.64], P2 ;  /* 0x2c008000a0057fae */ /* 0x000fe20009121852 */
[----:B------:R-:W-:Y:S02]  /*33a70*/  ISETP.GE.AND P6, PT, R239, UR5, PT ;  /* 0x00000005ef007c0c */ /* 0x000fe4000bfc6270 */
[----:B------:R-:W-:Y:S01]  /*33a80*/  LOP3.LUT R239, R3, 0x26, RZ, 0xfc, !PT ;  /* 0x0000002603ef7812 */ /* 0x000fe200078efcff */
[----:B------:R-:W-:Y:S01]  /*33a90*/  LDGSTS.E [R5+0x2e000], desc[UR18][R162.64], P0 ;  /* 0x2e000000a2057fae */ /* 0x000fe20008121852 */
        /* <DEDUP_REMOVED lines=102> */
[----:B------:R1:W-:Y:S01]  /*34100*/  LDGSTS.E [R7+0x2e008], desc[UR18][R196.64], P5 ;  /* 0x2e008000c4077fae */ /* 0x0003e2000a921852 */
        /* <DEDUP_REMOVED lines=182> */
[----:B------:R-:W-:Y:S01]  /*34c70*/  ISETP.GE.AND P6, PT, R239, UR5, PT ;  /* 0x00000005ef007c0c */ /* 0x000fe2000bfc6270 */
[----:B------:R-:W-:Y:S01]  /*34c80*/  IMAD.WIDE R16, R251, 0x4, R16 ;  /* 0x00000004fb107825 */ /* 0x000fe200078e0210 */
[----:B------:R-:W-:Y:S02]  /*34c90*/  LOP3.LUT R239, R3, 0x7a, RZ, 0xfc, !PT ;  /* 0x0000007a03ef7812 */ /* 0x000fe400078efcff */
[----:B------:R-:W-:-:S02]  /*34ca0*/  ISETP.NE.U32.AND P3, PT, R88, RZ, PT ;  /* 0x000000ff5800720c */ /* 0x000fc40003f65070 */
[----:B------:R-:W-:Y:S01]  /*34cb0*/  SEL R88, R138, RZ, P1 ;  /* 0x000000ff8a587207 */ /* 0x000fe20000800000 */
[----:B------:R-:W-:Y:S01]  /*34cc0*/  IMAD.WIDE R18, R251, 0x4, R18 ;  /* 0x00000004fb127825 */ /* 0x000fe200078e0212 */
[----:B------:R-:W-:Y:S01]  /*34cd0*/  SEL R138, RZ, 0x4, P6 ;  /* 0x00000004ff8a7807 */ /* 0x000fe20003000000 */
[----:B------:R-:W-:Y:S01]  /*34ce0*/  LDGSTS.E [R11+0x28000], desc[UR18][R16.64], P5 ;  /* 0x28000000100b7fae */ /* 0x000fe2000a921852 */
[----:B------:R-:W-:Y:S02]  /*34cf0*/  ISETP.GE.AND P6, PT, R239, UR5, PT ;  /* 0x00000005ef007c0c */ /* 0x000fe4000bfc6270 */
[----:B------:R-:W-:Y:S01]  /*34d00*/  LOP3.LUT R239, R3, 0x1c, RZ, 0xfc, !PT ;  /* 0x0000001c03ef7812 */ /* 0x000fe200078efcff */
[----:B------:R-:W-:Y:S01]  /*34d10*/  LDGSTS.E [R11+0x28008], desc[UR18][R18.64], P4 ;  /* 0x28008000120b7fae */ /* 0x000fe2000a121852 */
[----:B------:R-:W-:Y:S02]  /*34d20*/  ISETP.NE.U32.AND P5, PT, R88, RZ, PT ;  /* 0x000000ff5800720c */ /* 0x000fe40003fa5070 */
[----:B------:R-:W-:-:S02]  /*34d30*/  SEL R138, R138, RZ, P1 ;  /* 0x000000ff8a8a7207 */ /* 0x000fc40000800000 */
[----:B------:R-:W-:Y:S02]  /*34d40*/  SEL R88, RZ, 0x4, P6 ;  /* 0x00000004ff587807 */ /* 0x000fe40003000000 */
[----:B------:R-:W-:Y:S01]  /*34d50*/  ISETP.GE.AND P6, PT, R239, UR5, PT ;  /* 0x00000005ef007c0c */ /* 0x000fe2000bfc6270 */
[C---:B------:R-:W-:Y:S01]  /*34d60*/  IMAD.WIDE R28, R251.reuse, 0x4, R28 ;  /* 0x00000004fb1c7825 */ /* 0x040fe200078e021c */
[----:B------:R-:W-:Y:S02]  /*34d70*/  ISETP.NE.U32.AND P4, PT, R138, RZ, PT ;  /* 0x000000ff8a00720c */ /* 0x000fe40003f85070 */
[----:B------:R-:W-:Y:S01]  /*34d80*/  SEL R138, R88, RZ, P1 ;  /* 0x000000ff588a7207 */ /* 0x000fe20000800000 */
[----:B------:R-:W-:Y:S01]  /*34d90*/  IMAD.WIDE R40, R251, 0x4, R40 ;  /* 0x00000004fb287825 */ /* 0x000fe200078e0228 */
[----:B------:R-:W-:Y:S01]  /*34da0*/  LOP3.LUT R238, R3, 0x1e, RZ, 0xfc, !PT ;  /* 0x0000001e03ee7812 */ /* 0x000fe200078efcff */
[----:B------:R-:W-:Y:S01]  /*34db0*/  LDGSTS.E [R11+0x2a000], desc[UR18][R28.64], P2 ;  /* 0x2a0000001c0b7fae */ /* 0x000fe20009121852 */
[----:B------:R-:W-:-:S02]  /*34dc0*/  SEL R88, RZ, 0x4, P6 ;  /* 0x00000004ff587807 */ /* 0x000fc40003000000 */
[----:B------:R-:W-:Y:S01]  /*34dd0*/  LOP3.LUT R239, R3, 0x3c, RZ, 0xfc, !PT ;  /* 0x0000003c03ef7812 */ /* 0x000fe200078efcff */
[----:B------:R-:W-:Y:S01]  /*34de0*/  LDGSTS.E [R11+0x2a008], desc[UR18][R40.64], P0 ;  /* 0x2a008000280b7fae */ /* 0x000fe20008121852 */
[----:B------:R-:W-:Y:S02]  /*34df0*/  ISETP.GE.AND P6, PT, R238, UR5, PT ;  /* 0x00000005ee007c0c */ /* 0x000fe4000bfc6270 */
[----:B------:R-:W-:Y:S02]  /*34e00*/  SEL R88, R88, RZ, P1 ;  /* 0x000000ff58587207 */ /* 0x000fe40000800000 */
[----:B------:R-:W-:Y:S02]  /*34e10*/  ISETP.GE.AND P0, PT, R239, UR5, PT ;  /* 0x00000005ef007c0c */ /* 0x000fe4000bf06270 */
[----:B------:R-:W-:Y:S02]  /*34e20*/  ISETP.NE.U32.AND P2, PT, R138, RZ, PT ;  /* 0x000000ff8a00720c */ /* 0x000fe40003f45070 */
[----:B------:R-:W-:-:S02]  /*34e30*/  LOP3.LUT R239, R3, 0x5c, RZ, 0xfc, !PT ;  /* 0x0000005c03ef7812 */ /* 0x000fc400078efcff */
[----:B------:R-:W-:Y:S02]  /*34e40*/  SEL R138, RZ, 0x4, P6 ;  /* 0x00000004ff8a7807 */ /* 0x000fe40003000000 */
[----:B------:R-:W-:Y:S02]  /*34e50*/  ISETP.NE.U32.AND P6, PT, R88, RZ, PT ;  /* 0x000000ff5800720c */ /* 0x000fe40003fc5070 */
[----:B------:R-:W-:Y:S01]  /*34e60*/  SEL R88, RZ, 0x4, P0 ;  /* 0x00000004ff587807 */ /* 0x000fe20000000000 */
[----:B------:R-:W-:Y:S01]  /*34e70*/  IMAD.WIDE R30, R251, 0x4, R30 ;  /* 0x00000004fb1e7825 */ /* 0x000fe200078e021e */
[----:B------:R-:W-:Y:S02]  /*34e80*/  ISETP.GE.AND P0, PT, R239, UR5, PT ;  /* 0x00000005ef007c0c */ /* 0x000fe4000bf06270 */
[----:B------:R-:W-:Y:S01]  /*34e90*/  LOP3.LUT R239, R3, 0x5e, RZ, 0xfc, !PT ;  /* 0x0000005e03ef7812 */ /* 0x000fe200078efcff */
[C---:B------:R-:W-:Y:S01]  /*34ea0*/  IMAD.WIDE R56, R251.reuse, 0x4, R56 ;  /* 0x00000004fb387825 */ /* 0x040fe200078e0238 */
[----:B------:R-:W-:Y:S01]  /*34eb0*/  SEL R139, RZ, 0x4, P0 ;  /* 0x00000004ff8b7807 */ /* 0x000fe20000000000 */
[----:B------:R-:W-:Y:S02]  /*34ec0*/  LDGSTS.E [R11+0x2c000], desc[UR18][R30.64], P3 ;  /* 0x2c0000001e0b7fae */ /* 0x000fe40009921852 */
[----:B------:R-:W-:Y:S01]  /*34ed0*/  IMAD.WIDE R42, R251, 0x4, R42 ;  /* 0x00000004fb2a7825 */ /* 0x000fe200078e022a */
[----:B------:R-:W-:Y:S01]  /*34ee0*/  ISETP.GE.AND P0, PT, R239, UR5, PT ;  /* 0x00000005ef007c0c */ /* 0x000fe2000bf06270 */
[----:B------:R-:W-:Y:S02]  /*34ef0*/  LDGSTS.E [R11+0x2c008], desc[UR18][R56.64], P5 ;  /* 0x2c008000380b7fae */ /* 0x000fe4000a921852 */
[----:B------:R-:W-:Y:S01]  /*34f00*/  IMAD.WIDE R54, R251, 0x4, R54 ;  /* 0x00000004fb367825 */ /* 0x000fe200078e0236 */
[----:B------:R-:W-:Y:S01]  /*34f10*/  LOP3.LUT R239, R3, 0x7c, RZ, 0xfc, !PT ;  /* 0x0000007c03ef7812 */ /* 0x000fe200078efcff */
[----:B------:R-:W-:Y:S04]  /*34f20*/  LDGSTS.E [R11+0x2e000], desc[UR18][R42.64], P4 ;  /* 0x2e0000002a0b7fae */ /* 0x000fe8000a121852 */
[----:B------:R2:W-:Y:S01]  /*34f30*/  LDGSTS.E [R11+0x2e008], desc[UR18][R54.64], P2 ;  /* 0x2e008000360b7fae */ /* 0x0005e20009121852 */
[----:B------:R-:W-:-:S02]  /*34f40*/  ISETP.GE.AND P2, PT, R239, UR5, PT ;  /* 0x00000005ef007c0c */ /* 0x000fc4000bf46270 */
[----:B------:R-:W-:Y:S02]  /*34f50*/  LOP3.LUT R239, R3, 0x7e, RZ, 0xfc, !PT ;  /* 0x0000007e03ef7812 */ /* 0x000fe400078efcff */
[----:B------:R-:W-:Y:S02]  /*34f60*/  SEL R142, RZ, 0x4, P2 ;  /* 0x00000004ff8e7807 */ /* 0x000fe40001000000 */
[----:B------:R-:W-:Y:S02]  /*34f70*/  ISETP.GE.AND P2, PT, R239, UR5, PT ;  /* 0x00000005ef007c0c */ /* 0x000fe4000bf46270 */
[----:B------:R-:W3:Y:S01]  /*34f80*/  S2R R239, SR_TID.X ;  /* 0x0000000000ef7919 */ /* 0x000ee20000002100 */
[----:B------:R-:W-:Y:S02]  /*34f90*/  LOP3.LUT R238, R3, 0x3e, RZ, 0xfc, !PT ;  /* 0x0000003e03ee7812 */ /* 0x000fe400078efcff */
[----:B------:R-:W-:Y:S02]  /*34fa0*/  SEL R138, R138, RZ, P1 ;  /* 0x000000ff8a8a7207 */ /* 0x000fe40000800000 */
[----:B------:R-:W-:-:S02]  /*34fb0*/  ISETP.GE.AND P3, PT, R238, UR5, PT ;  /* 0x00000005ee007c0c */ /* 0x000fc4000bf66270 */
[----:B------:R-:W-:Y:S02]  /*34fc0*/  SEL R88, R88, RZ, P1 ;  /* 0x000000ff58587207 */ /* 0x000fe40000800000 */
[----:B------:R-:W-:Y:S02]  /*34fd0*/  ISETP.NE.U32.AND P5, PT, R138, RZ, PT ;  /* 0x000000ff8a00720c */ /* 0x000fe40003fa5070 */
[----:B------:R-:W-:Y:S02]  /*34fe0*/  SEL R138, RZ, 0x4, P3 ;  /* 0x00000004ff8a7807 */ /* 0x000fe40001800000 */
[----:B------:R-:W-:Y:S02]  /*34ff0*/  ISETP.NE.U32.AND P3, PT, R88, RZ, PT ;  /* 0x000000ff5800720c */ /* 0x000fe40003f65070 */
[----:B------:R-:W-:Y:S02]  /*35000*/  SEL R88, R138, RZ, P1 ;  /* 0x000000ff8a587207 */ /* 0x000fe40000800000 */
[----:B------:R-:W-:Y:S01]  /*35010*/  SEL R138, RZ, 0x4, P0 ;  /* 0x00000004ff8a7807 */ /* 0x000fe20000000000 */
[----:B------:R-:W-:Y:S01]  /*35020*/  IMAD.WIDE R20, R251, 0x4, R20 ;  /* 0x00000004fb147825 */ /* 0x000fe200078e0214 */
[----:B------:R-:W-:-:S02]  /*35030*/  ISETP.NE.U32.AND P4, PT, R88, RZ, PT ;  /* 0x000000ff5800720c */ /* 0x000fc40003f85070 */
[----:B------:R-:W-:Y:S01]  /*35040*/  SEL R88, R138, RZ, P1 ;  /* 0x000000ff8a587207 */ /* 0x000fe20000800000 */
[----:B------:R-:W-:Y:S04]  /*35050*/  STL.64 [R1+0xfc0], R6 ;  /* 0x000fc00601007387 */ /* 0x000fe80000100a00 */
[----:B------:R4:W-:Y:S01]  /*35060*/  LDGSTS.E [R242+0x28000], desc[UR18][R20.64], P6 ;  /* 0x2800000014f27fae */ /* 0x0009e2000b121852 */
[----:B------:R-:W-:Y:S02]  /*35070*/  ISETP.NE.U32.AND P6, PT, R88, RZ, PT ;  /* 0x000000ff5800720c */ /* 0x000fe40003fc5070 */
[----:B---3--:R-:W-:Y:S01]  /*35080*/  LOP3.LUT R239, R239, 0x7f, RZ, 0xc0, !PT ;  /* 0x0000007fefef7812 */ /* 0x008fe200078ec0ff */
[----:B------:R-:W-:Y:S01]  /*35090*/  STL.64 [R1+0xfb8], R8 ;  /* 0x000fb80801007387 */ /* 0x000fe20000100a00 */
[----:B------:R-:W-:-:S02]  /*350a0*/  SEL R88, RZ, 0x4, P2 ;  /* 0x00000004ff587807 */ /* 0x000fc40001000000 */
[----:B------:R-:W-:Y:S01]  /*350b0*/  ISETP.GE.AND P2, PT, R239, UR5, PT ;  /* 0x00000005ef007c0c */ /* 0x000fe2000bf46270 */
[----:B------:R3:W-:Y:S04]  /*350c0*/  STL.64 [R1+0xfb0], R10 ;  /* 0x000fb00a01007387 */ /* 0x0007e80000100a00 */
[----:B---3--:R-:W3:Y:S04]  /*350d0*/  LDL.LU.64 R10, [R1+0x8] ;  /* 0x00000800010a7983 */ /* 0x008ee80000300a00 */
[----:B------:R-:W2:Y:S04]  /*350e0*/  LDL.LU.64 R238, [R1+0xe0] ;  /* 0x0000e00001ee7983 */ /* 0x000ea80000300a00 */
[----:B------:R-:W4:Y:S04]  /*350f0*/  LDL.LU.64 R8, [R1+0xd8] ;  /* 0x0000d80001087983 */ /* 0x000f280000300a00 */
[----:B------:R-:W3:Y:S01]  /*35100*/  LDL.LU.64 R6, [R1+0xd0] ;  /* 0x0000d00001067983 */ /* 0x000ee20000300a00 */
[----:B------:R-:W1:Y:S01]  /*35110*/  S2R R252, SR_TID.X ;  /* 0x0000000000fc7919 */ /* 0x000e620000002100 */
[----:B------:R-:W-:-:S04]  /*35120*/  SEL R139, R139, RZ, P1 ;  /* 0x000000ff8b8b7207 */ /* 0x000fc80000800000 */
[----:B------:R-:W-:Y:S01]  /*35130*/  ISETP.NE.U32.AND P0, PT, R139, RZ, PT ;  /* 0x000000ff8b00720c */ /* 0x000fe20003f05070 */
[C---:B------:R-:W-:Y:S02]  /*35140*/  IMAD.WIDE R138, R251.reuse, 0x4, R224 ;  /* 0x00000004fb8a7825 */ /* 0x040fe400078e02e0 */
[----:B------:R-:W1:Y:S02]  /*35150*/  LDC R225, c[0x0][0x230] ;  /* 0x00008c00ffe17b82 */ /* 0x000e640000000800 */
[C---:B------:R-:W-:Y:S01]  /*35160*/  IMAD.WIDE R58, R251.reuse, 0x4, R58 ;  /* 0x00000004fb3a7825 */ /* 0x040fe200078e023a */
[----:B------:R-:W-:Y:S01]  /*35170*/  UIADD3 UR4, UR12, -0x300, URZ ;  /* 0xfffffd000c047890 */ /* 0x000fe2000fffe03f */
[----:B------:R-:W-:Y:S02]  /*35180*/  SEL R88, R88, RZ, P1 ;  /* 0x000000ff58587207 */ /* 0x000fe40000800000 */
[----:B------:R-:W-:Y:S01]  /*35190*/  IMAD.WIDE R140, R251, 0x4, R228 ;  /* 0x00000004fb8c7825 */ /* 0x000fe200078e02e4 */
[----:B------:R-:W-:Y:S04]  /*351a0*/  LDGSTS.E [R242+0x28008], desc[UR18][R58.64], P5 ;  /* 0x280080003af27fae */ /* 0x000fe8000a921852 */
[----:B------:R-:W-:Y:S01]  /*351b0*/  LDGSTS.E [R242+0x2a000], desc[UR18][R138.64], P3 ;  /* 0x2a0000008af27fae */ /* 0x000fe20009921852 */
[----:B------:R-:W-:-:S02]  /*351c0*/  ISETP.NE.U32.AND P3, PT, R88, RZ, PT ;  /* 0x000000ff5800720c */ /* 0x000fc40003f65070 */
[--C-:B-1----:R-:W-:Y:S01]  /*351d0*/  SHF.R.U32.HI R224, RZ, 0x6, R252.reuse ;  /* 0x00000006ffe07819 */ /* 0x102fe200000116fc */
[----:B------:R-:W-:Y:S03]  /*351e0*/  LDGSTS.E [R242+0x2a008], desc[UR18][R140.64], P4 ;  /* 0x2a0080008cf27fae */ /* 0x000fe6000a121852 */
[----:B------:R-:W-:Y:S02]  /*351f0*/  SGXT.U32 R224, R224, 0x1 ;  /* 0x00000001e0e0781a */ /* 0x000fe40000000000 */
[----:B------:R-:W-:Y:S02]  /*35200*/  SHF.R.U32.HI R252, RZ, 0x6, R252 ;  /* 0x00000006fffc7819 */ /* 0x000fe400000116fc */
[----:B------:R-:W-:Y:S01]  /*35210*/  LOP3.LUT R224, R224, 0x2, RZ, 0xfc, !PT ;  /* 0x00000002e0e07812 */ /* 0x000fe200078efcff */
[----:B------:R-:W-:Y:S01]  /*35220*/  VIADD R225, R225, 0x7f ;  /* 0x0000007fe1e17836 */ /* 0x000fe20000000000 */
[----:B------:R-:W-:-:S02]  /*35230*/  SEL R88, RZ, 0x4, P2 ;  /* 0x00000004ff587807 */ /* 0x000fc40001000000 */
[----:B------:R-:W-:Y:S02]  /*35240*/  SGXT.U32 R252, R252, 0x1 ;  /* 0x00000001fcfc781a */ /* 0x000fe40000000000 */
[----:B------:R-:W-:Y:S02]  /*35250*/  ISETP.GE.AND P4, PT, R3, UR4, PT ;  /* 0x0000000403007c0c */ /* 0x000fe4000bf86270 */
[----:B------:R-:W-:Y:S02]  /*35260*/  ISETP.GE.AND P2, PT, R224, UR4, PT ;  /* 0x00000004e0007c0c */ /* 0x000fe4000bf46270 */
[----:B------:R-:W-:Y:S02]  /*35270*/  SEL R142, R142, RZ, P1 ;  /* 0x000000ff8e8e7207 */ /* 0x000fe40000800000 */
[----:B------:R-:W-:Y:S02]  /*35280*/  LOP3.LUT R252, R252, 0x20, RZ, 0xfc, !PT ;  /* 0x00000020fcfc7812 */ /* 0x000fe400078efcff */
[----:B------:R-:W-:-:S02]  /*35290*/  SEL R88, R88, RZ, P1 ;  /* 0x000000ff58587207 */ /* 0x000fc40000800000 */
[----:B------:R-:W-:Y:S02]  /*352a0*/  ISETP.GT.AND P1, PT, R225, 0x37f, PT ;  /* 0x0000037fe100780c */ /* 0x000fe40003f24270 */
[----:B------:R-:W-:Y:S02]  /*352b0*/  SEL R144, RZ, 0x4, P4 ;  /* 0x00000004ff907807 */ /* 0x000fe40002000000 */
[----:B------:R-:W-:Y:S02]  /*352c0*/  SEL R146, RZ, 0x4, P2 ;  /* 0x00000004ff927807 */ /* 0x000fe40001000000 */
[----:B------:R-:W-:Y:S01]  /*352d0*/  ISETP.NE.U32.AND P5, PT, R142, RZ, PT ;  /* 0x000000ff8e00720c */ /* 0x000fe20003fa5070 */
[----:B------:R-:W-:Y:S01]  /*352e0*/  IMAD.WIDE R142, R251, 0x4, R232 ;  /* 0x00000004fb8e7825 */ /* 0x000fe200078e02e8 */
[----:B------:R-:W-:Y:S02]  /*352f0*/  ISETP.GE.AND P4, PT, R252, UR4, PT ;  /* 0x00000004fc007c0c */ /* 0x000fe4000bf86270 */
[----:B------:R-:W-:-:S02]  /*35300*/  SEL R147, R144, RZ, P1 ;  /* 0x000000ff90937207 */ /* 0x000fc40000800000 */
[----:B------:R-:W-:Y:S01]  /*35310*/  SEL R146, R146, RZ, P1 ;  /* 0x000000ff92927207 */ /* 0x000fe20000800000 */
[----:B------:R-:W-:Y:S01]  /*35320*/  IMAD.WIDE R144, R251, 0x4, R236 ;  /* 0x00000004fb907825 */ /* 0x000fe200078e02ec */
[----:B------:R-:W-:Y:S01]  /*35330*/  ISETP.NE.U32.AND P2, PT, R88, RZ, PT ;  /* 0x000000ff5800720c */ /* 0x000fe20003f45070 */
[----:B------:R-:W-:Y:S01]  /*35340*/  LDGSTS.E [R242+0x2c000], desc[UR18][R142.64], P0 ;  /* 0x2c0000008ef27fae */ /* 0x000fe20008121852 */
[----:B------:R-:W-:Y:S02]  /*35350*/  SEL R88, RZ, 0x4, P4 ;  /* 0x00000004ff587807 */ /* 0x000fe40002000000 */
[----:B------:R-:W-:Y:S01]  /*35360*/  ISETP.NE.U32.AND P4, PT, R147, RZ, PT ;  /* 0x000000ff9300720c */ /* 0x000fe20003f85070 */
[----:B------:R1:W-:Y:S01]  /*35370*/  STL.64 [R1+0xcd8], R2 ;  /* 0x000cd80201007387 */ /* 0x0003e20000100a00 */
[----:B------:R-:W-:Y:S01]  /*35380*/  ISETP.NE.U32.AND P0, PT, R146, RZ, PT ;  /* 0x000000ff9200720c */ /* 0x000fe20003f05070 */
[----:B------:R-:W-:Y:S02]  /*35390*/  IMAD.WIDE R146, R251, 0x4, R240 ;  /* 0x00000004fb927825 */ /* 0x000fe400078e02f0 */
[----:B------:R-:W-:Y:S02]  /*353a0*/  LDGSTS.E [R242+0x2c008], desc[UR18][R144.64], P6 ;  /* 0x2c00800090f27fae */ /* 0x000fe4000b121852 */
[----:B--2---:R-:W-:-:S04]  /*353b0*/  IMAD.WIDE R238, R89, 0x4, R238 ;  /* 0x0000000459ee7825 */ /* 0x004fc800078e02ee */
[----:B---3--:R-:W-:-:S04]  /*353c0*/  IMAD.WIDE R236, R89, 0x4, R6 ;  /* 0x0000000459ec7825 */ /* 0x008fc800078e0206 */
[C---:B------:R-:W-:Y:S01]  /*353d0*/  IMAD.WIDE R148, R251.reuse, 0x4, R10 ;  /* 0x00000004fb947825 */ /* 0x040fe200078e020a */
[----:B------:R-:W-:Y:S01]  /*353e0*/  SEL R88, R88, RZ, P1 ;  /* 0x000000ff58587207 */ /* 0x000fe20000800000 */
[----:B------:R-:W-:Y:S02]  /*353f0*/  LDGSTS.E [R242+0x2e000], desc[UR18][R146.64], P5 ;  /* 0x2e00000092f27fae */ /* 0x000fe4000a921852 */
[----:B------:R-:W-:-:S04]  /*35400*/  IMAD.WIDE R6, R251, 0x4, R150 ;  /* 0x00000004fb067825 */ /* 0x000fc800078e0296 */
[----:B----4-:R-:W-:Y:S01]  /*35410*/  IMAD.WIDE R240, R89, 0x4, R8 ;  /* 0x0000000459f07825 */ /* 0x010fe200078e0208 */
[----:B------:R-:W-:Y:S03]  /*35420*/  STL.64 [R1+0x538], R238 ;  /* 0x000538ee01007387 */ /* 0x000fe60000100a00 */
[C---:B-1----:R-:W-:Y:S01]  /*35430*/  IMAD.WIDE R2, R251.reuse, 0x4, R152 ;  /* 0x00000004fb027825 */ /* 0x042fe200078e0298 */
[----:B------:R1:W-:Y:S04]  /*35440*/  STL.64 [R1+0x638], R6 ;  /* 0x0006380601007387 */ /* 0x0003e80000100a00 */
[----:B------:R-:W-:Y:S04]  /*35450*/  STL.64 [R1+0x570], R240 ;  /* 0x000570f001007387 */ /* 0x000fe80000100a00 */
[----:B------:R2:W-:Y:S01]  /*35460*/  STL.64 [R1+0x660], R2 ;  /* 0x0006600201007387 */ /* 0x0005e20000100a00 */
[----:B-1----:R-:W-:-:S03]  /*35470*/  IMAD.WIDE R6, R251, 0x4, R166 ;  /* 0x00000004fb067825 */ /* 0x002fc600078e02a6 */
[----:B------:R-:W-:Y:S04]  /*35480*/  STL.64 [R1+0x5e8], R236 ;  /* 0x0005e8ec01007387 */ /* 0x000fe80000100a00 */
[----:B------:R1:W-:Y:S01]  /*35490*/  STL.64 [R1+0x670], R6 ;  /* 0x0006700601007387 */ /* 0x0003e20000100a00 */
[----:B--2---:R-:W-:-:S04]  /*354a0*/  IMAD.WIDE R2, R251, 0x4, R168 ;  /* 0x00000004fb027825 */ /* 0x004fc800078e02a8 */
[C---:B------:R-:W-:Y:S01]  /*354b0*/  IMAD.WIDE R10, R251.reuse, 0x4, R178 ;  /* 0x00000004fb0a7825 */ /* 0x040fe200078e02b2 */
[----:B------:R2:W-:Y:S03]  /*354c0*/  STL.64 [R1+0x678], R2 ;  /* 0x0006780201007387 */ /* 0x0005e60000100a00 */
[C---:B------:R-:W-:Y:S01]  /*354d0*/  IMAD.WIDE R8, R251.reuse, 0x4, R184 ;  /* 0x00000004fb087825 */ /* 0x040fe200078e02b8 */
[----:B------:R-:W-:Y:S01]  /*354e0*/  ISETP.NE.U32.AND P6, PT, R88, RZ, PT ;  /* 0x000000ff5800720c */ /* 0x000fe20003fc5070 */
[----:B------:R-:W-:Y:S02]  /*354f0*/  LDGSTS.E [R242+0x2e008], desc[UR18][R148.64], P3 ;  /* 0x2e00800094f27fae */ /* 0x000fe40009921852 */
[C---:B-1----:R-:W-:Y:S02]  /*35500*/  IMAD.WIDE R6, R251.reuse, 0x4, R182 ;  /* 0x00000004fb067825 */ /* 0x042fe400078e02b6 */
[----:B------:R-:W0:Y:S02]  /*35510*/  LDGDEPBAR ;  /* 0x00000000000079af */ /* 0x000e240000000000 */
[----:B--2---:R-:W-:-:S02]  /*35520*/  IMAD.WIDE R2, R251, 0x4, R198 ;  /* 0x00000004fb027825 */ /* 0x004fc400078e02c6 */
        /* <DEDUP_REMOVED lines=87> */
[----:B-1----:R-:W-:-:S03]  /*35aa0*/  IMAD.WIDE R6, R251, 0x4, R164 ;  /* 0x00000004fb067825 */ /* 0x002fc600078e02a4 */
[----:B------:R1:W-:Y:S01]  /*35ab0*/  STL.64 [R1+0xad0], R10 ;  /* 0x000ad00a01007387 */ /* 0x0003e20000100a00 */
[----:B--2---:R-:W-:-:S03]  /*35ac0*/  IMAD.WIDE R8, R251, 0x4, R180 ;  /* 0x00000004fb087825 */ /* 0x004fc600078e02b4 */
[----:B------:R-:W-:Y:S01]  /*35ad0*/  STL.64 [R1+0xac0], R6 ;  /* 0x000ac00601007387 */ /* 0x000fe20000100a00 */
[----:B---3--:R-:W-:-:S03]  /*35ae0*/  IMAD.WIDE R2, R251, 0x4, R194 ;  /* 0x00000004fb027825 */ /* 0x008fc600078e02c2 */
[----:B------:R-:W-:Y:S01]  /*35af0*/  STL.64 [R1+0xad8], R8 ;  /* 0x000ad80801007387 */ /* 0x000fe20000100a00 */
[----:B-1----:R-:W-:-:S03]  /*35b00*/  IMAD.WIDE R10, R251, 0x4, R210 ;  /* 0x00000004fb0a7825 */ /* 0x002fc600078e02d2 */
[----:B------:R1:W-:Y:S04]  /*35b10*/  STL.64 [R1+0xae8], R2 ;  /* 0x000ae80201007387 */ /* 0x0003e80000100a00 */
[----:B------:R-:W2:Y:S04]  /*35b20*/  LDL.LU.64 R184, [R1+0xc8] ;  /* 0x0000c80001b87983 */ /* 0x000ea80000300a00 */
[----:B------:R-:W-:Y:S01]  /*35b30*/  STL.64 [R1+0xb10], R10 ;  /* 0x000b100a01007387 */ /* 0x000fe20000100a00 */
[----:B-1----:R-:W-:-:S03]  /*35b40*/  IMAD.WIDE R2, R251, 0x4, R212 ;  /* 0x00000004fb027825 */ /* 0x002fc600078e02d4 */
[----:B------:R-:W3:Y:S04]  /*35b50*/  LDL.LU.64 R182, [R1+0xc0] ;  /* 0x0000c00001b67983 */ /* 0x000ee80000300a00 */
[----:B------:R1:W-:Y:S04]  /*35b60*/  STL.64 [R1+0xb20], R2 ;  /* 0x000b200201007387 */ /* 0x0003e80000100a00 */
[----:B------:R-:W4:Y:S04]  /*35b70*/  LDL.LU.64 R232, [R1+0xb8] ;  /* 0x0000b80001e87983 */ /* 0x000f280000300a00 */
[----:B-1----:R-:W4:Y:S04]  /*35b80*/  LDL.LU.64 R2, [R1+0xb0] ;  /* 0x0000b00001027983 */ /* 0x002f280000300a00 */
[----:B------:R-:W4:Y:S01]  /*35b90*/  LDL.LU.64 R228, [R1+0xa8] ;  /* 0x0000a80001e47983 */ /* 0x000f220000300a00 */
[----:B------:R-:W-:-:S04]  /*35ba0*/  IMAD.WIDE R8, R251, 0x4, R196 ;  /* 0x00000004fb087825 */ /* 0x000fc800078e02c4 */
[C---:B------:R-:W-:Y:S01]  /*35bb0*/  IMAD.WIDE R10, R251.reuse, 0x4, R44 ;  /* 0x00000004fb0a7825 */ /* 0x040fe200078e022c */
[----:B------:R-:W-:Y:S03]  /*35bc0*/  STL.64 [R1+0xaf8], R8 ;  /* 0x000af80801007387 */ /* 0x000fe60000100a00 */
[C---:B------:R-:W-:Y:S01]  /*35bd0*/  IMAD.WIDE R16, R251.reuse, 0x4, R48 ;  /* 0x00000004fb107825 */ /* 0x040fe200078e0230 */
[----:B------:R1:W-:Y:S03]  /*35be0*/  STL.64 [R1+0xb38], R10 ;  /* 0x000b380a01007387 */ /* 0x0003e60000100a00 */
[C---:B------:R-:W-:Y:S01]  /*35bf0*/  IMAD.WIDE R12, R251.reuse, 0x4, R50 ;  /* 0x00000004fb0c7825 */ /* 0x040fe200078e0232 */
[----:B------:R-:W-:Y:S03]  /*35c00*/  STL.64 [R1+0xb50], R16 ;  /* 0x000b501001007387 */ /* 0x000fe60000100a00 */
[----:B-1----:R-:W-:-:S04]  /*35c10*/  IMAD.WIDE R10, R251, 0x4, R46 ;  /* 0x00000004fb0a7825 */ /* 0x002fc800078e022e */
[----:B------:R-:W-:Y:S01]  /*35c20*/  IMAD.WIDE R14, R251, 0x4, R42 ;  /* 0x00000004fb0e7825 */ /* 0x000fe200078e022a */
[----:B------:R-:W-:Y:S04]  /*35c30*/  STL.64 [R1+0xb40], R10 ;  /* 0x000b400a01007387 */ /* 0x000fe80000100a00 */
[----:B------:R1:W-:Y:S01]  /*35c40*/  STL.64 [R1+0xb60], R12 ;  /* 0x000b600c01007387 */ /* 0x0003e20000100a00 */
[----:B------:R-:W-:-:S03]  /*35c50*/  VIADD R225, R243, 0x100000 ;  /* 0x00100000f3e17836 */ /* 0x000fc60000000000 */
[----:B------:R1:W-:Y:S01]  /*35c60*/  STL.64 [R1+0xb70], R14 ;  /* 0x000b700e01007387 */ /* 0x0003e20000100a00 */
[C---:B------:R-:W-:Y:S02]  /*35c70*/  VIADD R224, R243.reuse, 0x100000 ;  /* 0x00100000f3e07836 */ /* 0x040fe40000000000 */
[----:B------:R-:W-:Y:S01]  /*35c80*/  VIADD R88, R243, 0x100000 ;  /* 0x00100000f3587836 */ /* 0x000fe20000000000 */
[----:B------:R-:W-:Y:S01]  /*35c90*/  LDGSTS.E [R225+-0x60000], desc[UR18][R238.64], P2 ;  /* 0xa0000000eee17fae */ /* 0x000fe20009121852 */
[----:B-1----:R-:W-:-:S03]  /*35ca0*/  IMAD.WIDE R12, R251, 0x4, R54 ;  /* 0x00000004fb0c7825 */ /* 0x002fc600078e0236 */
[----:B------:R-:W-:Y:S01]  /*35cb0*/  LDGSTS.E [R224+-0x5fc00], desc[UR18][R240.64], P2 ;  /* 0xa0400000f0e07fae */ /* 0x000fe20009121852 */
[----:B------:R-:W-:-:S03]  /*35cc0*/  IMAD.WIDE R14, R251, 0x4, R146 ;  /* 0x00000004fb0e7825 */ /* 0x000fc600078e0292 */
[----:B------:R1:W-:Y:S04]  /*35cd0*/  STL.64 [R1+0xb88], R12 ;  /* 0x000b880c01007387 */ /* 0x0003e80000100a00 */
[----:B------:R-:W4:Y:S04]  /*35ce0*/  LDL.LU.64 R168, [R1+0xa0] ;  /* 0x0000a00001a87983 */ /* 0x000f280000300a00 */
[----:B------:R1:W-:Y:S02]  /*35cf0*/  STL.64 [R1+0xb98], R14 ;  /* 0x000b980e01007387 */ /* 0x0003e40000100a00 */
[----:B-1----:R-:W-:-:S02]  /*35d00*/  IMAD.WIDE R12, R251, 0x4, R148 ;  /* 0x00000004fb0c7825 */ /* 0x002fc400078e0294 */
[----:B------:R-:W-:Y:S04]  /*35d10*/  LDGSTS.E [R88+-0x5f800], desc[UR18][R236.64], P2 ;  /* 0xa0800000ec587fae */ /* 0x000fe80009121852 */
[----:B------:R1:W-:Y:S04]  /*35d20*/  STL.64 [R1+0xbb0], R12 ;  /* 0x000bb00c01007387 */ /* 0x0003e80000100a00 */
[----:B------:R-:W4:Y:S01]  /*35d30*/  LDL.LU.64 R238, [R1+0xfc8] ;  /* 0x000fc80001ee7983 */ /* 0x000f220000300a00 */
[----:B------:R-:W-:-:S03]  /*35d40*/  VIADD R16, R243, 0x100000 ;  /* 0x00100000f3107836 */ /* 0x000fc60000000000 */
[----:B------:R-:W4:Y:S01]  /*35d50*/  LDL.LU.64 R152, [R1+0x90] ;  /* 0x0000900001987983 */ /* 0x000f220000300a00 */
[----:B------:R-:W-:-:S03]  /*35d60*/  VIADD R15, R243, 0x100000 ;  /* 0x00100000f30f7836 */ /* 0x000fc60000000000 */
[----:B------:R-:W4:Y:S01]  /*35d70*/  LDL.LU.64 R166, [R1+0x88] ;  /* 0x0000880001a67983 */ /* 0x000f220000300a00 */
[----:B------:R-:W-:-:S03]  /*35d80*/  VIADD R14, R243, 0x100000 ;  /* 0x00100000f30e7836 */ /* 0x000fc60000000000 */
[----:B------:R-:W4:Y:S01]  /*35d90*/  LDL.LU.64 R240, [R1+0x80] ;  /* 0x0000800001f07983 */ /* 0x000f220000300a00 */
[----:B-1----:R-:W-:-:S03]  /*35da0*/  VIADD R13, R243, 0x100000 ;  /* 0x00100000f30d7836 */ /* 0x002fc60000000000 */
[----:B------:R-:W4:Y:S01]  /*35db0*/  LDL.LU.64 R236, [R1+0x78] ;  /* 0x0000780001ec7983 */ /* 0x000f220000300a00 */
[----:B--2---:R-:W-:-:S05]  /*35dc0*/  IMAD.WIDE R154, R89, 0x4, R184 ;  /* 0x00000004599a7825 */ /* 0x004fca00078e02b8 */
[----:B------:R-:W-:Y:S01]  /*35dd0*/  STL.64 [R1+0x3b0], R154 ;  /* 0x0003b09a01007387 */ /* 0x000fe20000100a00 */
[----:B---3--:R-:W-:-:S03]  /*35de0*/  IMAD.WIDE R22, R89, 0x4, R182 ;  /* 0x0000000459167825 */ /* 0x008fc600078e02b6 */
[----:B------:R1:W-:Y:S01]  /*35df0*/  LDGSTS.E [R16+-0x5f400], desc[UR18][R154.64], P2 ;  /* 0xa0c000009a107fae */ /* 0x0003e20009121852 */
[----:B----4-:R-:W-:-:S03]  /*35e00*/  IMAD.WIDE R20, R89, 0x4, R232 ;  /* 0x0000000459147825 */ /* 0x010fc600078e02e8 */
[----:B------:R-:W-:Y:S01]  /*35e10*/  STL.64 [R1+0x3e8], R22 ;  /* 0x0003e81601007387 */ /* 0x000fe20000100a00 */
[----:B------:R-:W-:-:S03]  /*35e20*/  IMAD.WIDE R2, R89, 0x4, R2 ;  /* 0x0000000459027825 */ /* 0x000fc600078e0202 */
[----:B------:R-:W-:Y:S01]  /*35e30*/  STL.64 [R1+0x420], R20 ;  /* 0x0004201401007387 */ /* 0x000fe20000100a00 */
[----:B------:R-:W-:-:S03]  /*35e40*/  IMAD.WIDE R18, R89, 0x4, R228 ;  /* 0x0000000459127825 */ /* 0x000fc600078e02e4 */
[----:B------:R2:W-:Y:S04]  /*35e50*/  STL.64 [R1+0x450], R2 ;  /* 0x0004500201007387 */ /* 0x0005e80000100a00 */
[----:B------:R3:W-:Y:S04]  /*35e60*/  LDGSTS.E [R15+-0x5f000], desc[UR18][R22.64], P2 ;  /* 0xa1000000160f7fae */ /* 0x0007e80009121852 */
[----:B------:R4:W-:Y:S04]  /*35e70*/  STL.64 [R1+0x4a8], R18 ;  /* 0x0004a81201007387 */ /* 0x0009e80000100a00 */
[----:B------:R3:W-:Y:S04]  /*35e80*/  LDGSTS.E [R14+-0x5ec00], desc[UR18][R20.64], P2 ;  /* 0xa1400000140e7fae */ /* 0x0007e80009121852 */
[----:B------:R-:W4:Y:S04]  /*35e90*/  LDL.LU.64 R232, [R1+0x70] ;  /* 0x0000700001e87983 */ /* 0x000f280000300a00 */
[----:B------:R-:W-:Y:S04]  /*35ea0*/  LDGSTS.E [R13+-0x5e800], desc[UR18][R2.64], P2 ;  /* 0xa1800000020d7fae */ /* 0x000fe80009121852 */
[----:B--2---:R-:W2:Y:S04]  /*35eb0*/  LDL.LU.64 R2, [R1+0x68] ;  /* 0x0000680001027983 */ /* 0x004ea80000300a00 */
[----:B------:R-:W2:Y:S01]  /*35ec0*/  LDL.LU.64 R228, [R1+0x60] ;  /* 0x0000600001e47983 */ /* 0x000ea20000300a00 */
[----:B------:R-:W-:-:S03]  /*35ed0*/  VIADD R12, R243, 0x100000 ;  /* 0x00100000f30c7836 */ /* 0x000fc60000000000 */
[----:B------:R-:W2:Y:S04]  /*35ee0*/  LDL.LU.64 R198, [R1+0x58] ;  /* 0x0000580001c67983 */ /* 0x000ea80000300a00 */
[----:B------:R4:W-:Y:S04]  /*35ef0*/  LDGSTS.E [R12+-0x5e400], desc[UR18][R18.64], P2 ;  /* 0xa1c00000120c7fae */ /* 0x0009e80009121852 */
[----:B------:R-:W2:Y:S01]  /*35f00*/  LDL.LU.64 R184, [R1+0x50] ;  /* 0x0000500001b87983 */ /* 0x000ea20000300a00 */
[----:B-1----:R-:W-:-:S05]  /*35f10*/  IMAD.WIDE R154, R89, 0x4, R168 ;  /* 0x00000004599a7825 */ /* 0x002fca00078e02a8 */
[----:B------:R-:W-:Y:S04]  /*35f20*/  STL.64 [R1+0x4e8], R154 ;  /* 0x0004e89a01007387 */ /* 0x000fe80000100a00 */
[----:B------:R2:W-:Y:S01]  /*35f30*/  LDGSTS.E [R16+-0x5e000], desc[UR18][R154.64], P2 ;  /* 0xa20000009a107fae */ /* 0x0005e20009121852 */
[----:B------:R-:W-:-:S04]  /*35f40*/  IMAD.WIDE R152, R89, 0x4, R152 ;  /* 0x0000000459987825 */ /* 0x000fc800078e0298 */
[C---:B---3--:R-:W-:Y:S01]  /*35f50*/  IMAD.WIDE R22, R89.reuse, 0x4, R166 ;  /* 0x0000000459167825 */ /* 0x048fe200078e02a6 */
[----:B------:R1:W-:Y:S03]  /*35f60*/  STL.64 [R1+0x528], R152 ;  /* 0x0005289801007387 */ /* 0x0003e60000100a00 */
[C---:B------:R-:W-:Y:S01]  /*35f70*/  IMAD.WIDE R20, R89.reuse, 0x4, R240 ;  /* 0x0000000459147825 */ /* 0x040fe200078e02f0 */
[----:B------:R3:W-:Y:S03]  /*35f80*/  STL.64 [R1+0x560], R22 ;  /* 0x0005601601007387 */ /* 0x0007e60000100a00 */
[C---:B----4-:R-:W-:Y:S01]  /*35f90*/  IMAD.WIDE R18, R89.reuse, 0x4, R236 ;  /* 0x0000000459127825 */ /* 0x050fe200078e02ec */
[----:B------:R4:W-:Y:S04]  /*35fa0*/  STL.64 [R1+0x5a0], R20 ;  /* 0x0005a01401007387 */ /* 0x0009e80000100a00 */
[----:B------:R4:W-:Y:S04]  /*35fb0*/  STL.64 [R1+0x620], R18 ;  /* 0x0006201201007387 */ /* 0x0009e80000100a00 */
[----:B------:R-:W-:Y:S04]  /*35fc0*/  LDGSTS.E [R15+-0x5dc00], desc[UR18][R152.64], P2 ;  /* 0xa2400000980f7fae */ /* 0x000fe80009121852 */
[----:B------:R-:W4:Y:S04]  /*35fd0*/  LDL.LU.64 R182, [R1+0x48] ;  /* 0x0000480001b67983 */ /* 0x000f280000300a00 */
[----:B------:R3:W-:Y:S04]  /*35fe0*/  LDGSTS.E [R14+-0x5d800], desc[UR18][R22.64], P2 ;  /* 0xa2800000160e7fae */ /* 0x0007e80009121852 */
[----:B-1----:R-:W4:Y:S04]  /*35ff0*/  LDL.LU.64 R152, [R1+0x40] ;  /* 0x0000400001987983 */ /* 0x002f280000300a00 */
[----:B------:R-:W4:Y:S04]  /*36000*/  LDL.LU.64 R168, [R1+0x38] ;  /* 0x0000380001a87983 */ /* 0x000f280000300a00 */
[----:B------:R-:W4:Y:S04]  /*36010*/  LDL.LU.64 R166, [R1+0x30] ;  /* 0x0000300001a67983 */ /* 0x000f280000300a00 */
[----:B------:R-:W4:Y:S04]  /*36020*/  LDL.LU.64 R240, [R1+0x28] ;  /* 0x0000280001f07983 */ /* 0x000f280000300a00 */
[----:B------:R-:W4:Y:S04]  /*36030*/  LDL.LU.64 R236, [R1+0x20] ;  /* 0x0000200001ec7983 */ /* 0x000f280000300a00 */
[----:B------:R4:W-:Y:S04]  /*36040*/  LDGSTS.E [R13+-0x5d400], desc[UR18][R20.64], P2 ;  /* 0xa2c00000140d7fae */ /* 0x0009e80009121852 */
[----:B------:R1:W-:Y:S01]  /*36050*/  LDGSTS.E [R12+-0x5d000], desc[UR18][R18.64], P2 ;  /* 0xa3000000120c7fae */ /* 0x0003e20009121852 */
[----:B------:R-:W-:-:S05]  /*36060*/  IMAD.WIDE R156, R89, 0x4, R232 ;  /* 0x00000004599c7825 */ /* 0x000fca00078e02e8 */
[----:B------:R-:W-:Y:S04]  /*36070*/  STL.64 [R1+0x680], R156 ;  /* 0x0006809c01007387 */ /* 0x000fe80000100a00 */
[----:B------:R-:W4:Y:S04]  /*36080*/  LDL.LU.64 R232, [R1+0x18] ;  /* 0x0000180001e87983 */ /* 0x000f280000300a00 */
[----:B------:R-:W-:Y:S01]  /*36090*/  LDGSTS.E [R16+-0x5cc00], desc[UR18][R156.64], P2 ;  /* 0xa34000009c107fae */ /* 0x000fe20009121852 */
[----:B--2---:R-:W-:-:S04]  /*360a0*/  IMAD.WIDE R154, R89, 0x4, R2 ;  /* 0x00000004599a7825 */ /* 0x004fc800078e0202 */
[C---:B---3--:R-:W-:Y:S01]  /*360b0*/  IMAD.WIDE R22, R89.reuse, 0x4, R228 ;  /* 0x0000000459167825 */ /* 0x048fe200078e02e4 */
[----:B------:R2:W-:Y:S04]  /*360c0*/  STL.64 [R1+0x6e0], R154 ;  /* 0x0006e09a01007387 */ /* 0x0005e80000100a00 */
[----:B------:R-:W3:Y:S04]  /*360d0*/  LDL.LU.64 R2, [R1+0x10] ;  /* 0x0000100001027983 */ /* 0x000ee80000300a00 */
[----:B------:R2:W-:Y:S04]  /*360e0*/  STL.64 [R1+0x760], R22 ;  /* 0x0007601601007387 */ /* 0x0005e80000100a00 */
[----:B------:R-:W3:Y:S01]  /*360f0*/  LDL.LU.64 R228, [R1] ;  /* 0x0000000001e47983 */ /* 0x000ee20000300a00 */
[----:B----4-:R-:W-:-:S03]  /*36100*/  IMAD.WIDE R20, R89, 0x4, R198 ;  /* 0x0000000459147825 */ /* 0x010fc600078e02c6 */
[----:B------:R2:W-:Y:S01]  /*36110*/  LDGSTS.E [R15+-0x5c800], desc[UR18][R154.64], P2 ;  /* 0xa38000009a0f7fae */ /* 0x0005e20009121852 */
[----:B-1----:R-:W-:-:S03]  /*36120*/  IMAD.WIDE R18, R89, 0x4, R184 ;  /* 0x0000000459127825 */ /* 0x002fc600078e02b8 */
[----:B------:R1:W-:Y:S04]  /*36130*/  LDGSTS.E [R14+-0x5c400], desc[UR18][R22.64], P2 ;  /* 0xa3c00000160e7fae */ /* 0x0003e80009121852 */
[----:B------:R4:W-:Y:S04]  /*36140*/  STL.64 [R1+0x7c8], R20 ;  /* 0x0007c81401007387 */ /* 0x0009e80000100a00 */
[----:B------:R4:W-:Y:S04]  /*36150*/  LDGSTS.E [R13+-0x5c000], desc[UR18][R20.64], P2 ;  /* 0xa4000000140d7fae */ /* 0x0009e80009121852 */
[----:B------:R4:W-:Y:S04]  /*36160*/  STL.64 [R1+0x828], R18 ;  /* 0x0008281201007387 */ /* 0x0009e80000100a00 */
[----:B------:R4:W-:Y:S01]  /*36170*/  LDGSTS.E [R12+-0x5bc00], desc[UR18][R18.64], P2 ;  /* 0xa4400000120c7fae */ /* 0x0009e20009121852 */
[----:B--2---:R-:W-:-:S04]  /*36180*/  IMAD.WIDE R154, R89, 0x4, R182 ;  /* 0x00000004599a7825 */ /* 0x004fc800078e02b6 */
[C---:B------:R-:W-:Y:S01]  /*36190*/  IMAD.WIDE R152, R89.reuse, 0x4, R152 ;  /* 0x0000000459987825 */ /* 0x040fe200078e0298 */
[----:B------:R-:W-:Y:S03]  /*361a0*/  STL.64 [R1+0x898], R154 ;  /* 0x0008989a01007387 */ /* 0x000fe60000100a00 */
[C---:B-1----:R-:W-:Y:S01]  /*361b0*/  IMAD.WIDE R22, R89.reuse, 0x4, R168 ;  /* 0x0000000459167825 */ /* 0x042fe200078e02a8 */
[----:B------:R-:W-:Y:S03]  /*361c0*/  LDGSTS.E [R16+-0x5b800], desc[UR18][R154.64], P2 ;  /* 0xa48000009a107fae */ /* 0x000fe60009121852 */
[C---:B----4-:R-:W-:Y:S01]  /*361d0*/  IMAD.WIDE R20, R89.reuse, 0x4, R166 ;  /* 0x0000000459147825 */ /* 0x050fe200078e02a6 */
[----:B------:R1:W-:Y:S03]  /*361e0*/  STL.64 [R1+0x930], R152 ;  /* 0x0009309801007387 */ /* 0x0003e60000100a00 */
[C---:B------:R-:W-:Y:S01]  /*361f0*/  IMAD.WIDE R18, R89.reuse, 0x4, R240 ;  /* 0x0000000459127825 */ /* 0x040fe200078e02f0 */
[----:B------:R1:W-:Y:S04]  /*36200*/  LDGSTS.E [R15+-0x5b400], desc[UR18][R152.64], P2 ;  /* 0xa4c00000980f7fae */ /* 0x0003e80009121852 */
[----:B------:R-:W-:Y:S04]  /*36210*/  STL.64 [R1+0x968], R22 ;  /* 0x0009681601007387 */ /* 0x000fe80000100a00 */
[----:B------:R-:W-:Y:S01]  /*36220*/  LDGSTS.E [R14+-0x5b000], desc[UR18][R22.64], P2 ;  /* 0xa5000000160e7fae */ /* 0x000fe20009121852 */
[----:B-1----:R-:W-:-:S03]  /*36230*/  IMAD.WIDE R152, R89, 0x4, R236 ;  /* 0x0000000459987825 */ /* 0x002fc600078e02ec */
[----:B------:R-:W-:Y:S04]  /*36240*/  STL.64 [R1+0x9a8], R20 ;  /* 0x0009a81401007387 */ /* 0x000fe80000100a00 */
[----:B------:R-:W-:Y:S04]  /*36250*/  LDGSTS.E [R13+-0x5ac00], desc[UR18][R20.64], P2 ;  /* 0xa5400000140d7fae */ /* 0x000fe80009121852 */
[----:B------:R-:W-:Y:S04]  /*36260*/  STL.64 [R1+0x9c0], R18 ;  /* 0x0009c01201007387 */ /* 0x000fe80000100a00 */
[----:B------:R-:W-:Y:S04]  /*36270*/  LDGSTS.E [R12+-0x5a800], desc[UR18][R18.64], P2 ;  /* 0xa5800000120c7fae */ /* 0x000fe80009121852 */
[----:B------:R1:W-:Y:S04]  /*36280*/  STL.64 [R1+0x9e8], R152 ;  /* 0x0009e89801007387 */ /* 0x0003e80000100a00 */
[----:B------:R1:W-:Y:S02]  /*36290*/  LDGSTS.E [R16+-0x5a400], desc[UR18][R152.64], P2 ;  /* 0xa5c0000098107fae */ /* 0x0003e40009121852 */
[----:B-1----:R-:W-:-:S04]  /*362a0*/  IMAD.WIDE R152, R89, 0x4, R234 ;  /* 0x0000000459987825 */ /* 0x002fc800078e02ea */
[----:B------:R-:W-:-:S05]  /*362b0*/  IMAD.WIDE R22, R89, 0x4, R232 ;  /* 0x0000000459167825 */ /* 0x000fca00078e02e8 */
[----:B------:R1:W-:Y:S04]  /*362c0*/  STL.64 [R1+0xa08], R22 ;  /* 0x000a081601007387 */ /* 0x0003e80000100a00 */
[----:B------:R1:W-:Y:S01]  /*362d0*/  LDGSTS.E [R15+-0x5a000], desc[UR18][R22.64], P2 ;  /* 0xa6000000160f7fae */ /* 0x0003e20009121852 */
[----:B---3--:R-:W-:-:S04]  /*362e0*/  IMAD.WIDE R20, R89, 0x4, R2 ;  /* 0x0000000459147825 */ /* 0x008fc800078e0202 */
[----:B------:R-:W-:-:S04]  /*362f0*/  IMAD.WIDE R2, R89, 0x4, R238 ;  /* 0x0000000459027825 */ /* 0x000fc800078e02ee */
[C---:B------:R-:W-:Y:S01]  /*36300*/  IMAD.WIDE R18, R89.reuse, 0x4, R228 ;  /* 0x0000000459127825 */ /* 0x040fe200078e02e4 */
[----:B------:R2:W-:Y:S03]  /*36310*/  STL.64 [R1+0xa10], R20 ;  /* 0x000a101401007387 */ /* 0x0005e60000100a00 */
[C---:B-1----:R-:W-:Y:S01]  /*36320*/  IMAD.WIDE R22, R89.reuse, 0x4, R230 ;  /* 0x0000000459167825 */ /* 0x042fe200078e02e6 */
[----:B------:R2:W-:Y:S04]  /*36330*/  LDGSTS.E [R14+-0x59c00], desc[UR18][R20.64], P2 ;  /* 0xa6400000140e7fae */ /* 0x0005e80009121852 */
[----:B------:R1:W-:Y:S04]  /*36340*/  STL.64 [R1+0xa20], R18 ;  /* 0x000a201201007387 */ /* 0x0003e80000100a00 */
[----:B------:R1:W-:Y:S01]  /*36350*/  LDGSTS.E [R13+-0x59800], desc[UR18][R18.64], P2 ;  /* 0xa6800000120d7fae */ /* 0x0003e20009121852 */
[----:B--2---:R-:W-:-:S03]  /*36360*/  IMAD.WIDE R20, R89, 0x4, R226 ;  /* 0x0000000459147825 */ /* 0x004fc600078e02e2 */
[----:B------:R2:W-:Y:S04]  /*36370*/  STL.64 [R1+0xa30], R2 ;  /* 0x000a300201007387 */ /* 0x0005e80000100a00 */
[----:B------:R3:W-:Y:S01]  /*36380*/  LDGSTS.E [R12+-0x59400], desc[UR18][R2.64], P2 ;  /* 0xa6c00000020c7fae */ /* 0x0007e20009121852 */
[----:B-1----:R-:W-:-:S03]  /*36390*/  IMAD.WIDE R18, R89, 0x4, R134 ;  /* 0x0000000459127825 */ /* 0x002fc600078e0286 */
[----:B------:R1:W-:Y:S04]  /*363a0*/  STL.64 [R1+0xa40], R152 ;  /* 0x000a409801007387 */ /* 0x0003e80000100a00 */
[----:B------:R4:W-:Y:S01]  /*363b0*/  LDGSTS.E [R16+-0x59000], desc[UR18][R152.64], P2 ;  /* 0xa700000098107fae */ /* 0x0009e20009121852 */
[C---:B---3--:R-:W-:Y:S02]  /*363c0*/  VIADD R12, R244.reuse, 0x100000 ;  /* 0x00100000f40c7836 */ /* 0x048fe40000000000 */
[----:B--2---:R-:W-:Y:S01]  /*363d0*/  IMAD.WIDE R2, R89, 0x4, R222 ;  /* 0x0000000459027825 */ /* 0x004fe200078e02de */
[----:B------:R2:W-:Y:S04]  /*363e0*/  STL.64 [R1+0xa50], R22 ;  /* 0x000a501601007387 */ /* 0x0005e80000100a00 */
[----:B------:R3:W-:Y:S01]  /*363f0*/  LDGSTS.E [R15+-0x58c00], desc[UR18][R22.64], P2 ;  /* 0xa7400000160f7fae */ /* 0x0007e20009121852 */
[----:B----4-:R-:W-:-:S02]  /*36400*/  VIADD R16, R244, 0x100000 ;  /* 0x00100000f4107836 */ /* 0x010fc40000000000 */
[----:B-1----:R-:W-:Y:S01]  /*36410*/  IMAD.WIDE R152, R89, 0x4, R220 ;  /* 0x0000000459987825 */ /* 0x002fe200078e02dc */
[----:B------:R1:W-:Y:S04]  /*36420*/  STL.64 [R1+0xac8], R20 ;  /* 0x000ac81401007387 */ /* 0x0003e80000100a00 */
[----:B------:R4:W-:Y:S01]  /*36430*/  LDGSTS.E [R14+-0x58800], desc[UR18][R20.64], P2 ;  /* 0xa7800000140e7fae */ /* 0x0009e20009121852 */
[----:B---3--:R-:W-:-:S03]  /*36440*/  VIADD R15, R244, 0x100000 ;  /* 0x00100000f40f7836 */ /* 0x008fc60000000000 */
[----:B------:R3:W-:Y:S01]  /*36450*/  STL.64 [R1+0xb48], R18 ;  /* 0x000b481201007387 */ /* 0x0007e20000100a00 */
[----:B--2---:R-:W-:-:S03]  /*36460*/  IMAD.WIDE R22, R89, 0x4, R52 ;  /* 0x0000000459167825 */ /* 0x004fc600078e0234 */
[----:B------:R2:W-:Y:S01]  /*36470*/  LDGSTS.E [R13+-0x58400], desc[UR18][R18.64], P2 ;  /* 0xa7c00000120d7fae */ /* 0x0005e20009121852 */
[----:B----4-:R-:W-:-:S03]  /*36480*/  VIADD R14, R244, 0x100000 ;  /* 0x00100000f40e7836 */ /* 0x010fc60000000000 */
[----:B------:R4:W-:Y:S01]  /*36490*/  STL.64 [R1+0x2e8], R2 ;  /* 0x0002e80201007387 */ /* 0x0009e20000100a00 */
[----:B-1----:R-:W-:-:S03]  /*364a0*/  IMAD.WIDE R20, R89, 0x4, R60 ;  /* 0x0000000459147825 */ /* 0x002fc600078e023c */
[----:B------:R4:W-:Y:S01]  /*364b0*/  LDGSTS.E [R12+-0x5ff80], desc[UR18][R2.64], P2 ;  /* 0xa0080000020c7fae */ /* 0x0009e20009121852 */
[----:B--2---:R-:W-:Y:S02]  /*364c0*/  VIADD R13, R244, 0x100000 ;  /* 0x00100000f40d7836 */ /* 0x004fe40000000000 */
[C---:B---3--:R-:W-:Y:S01]  /*364d0*/  IMAD.WIDE R18, R89.reuse, 0x4, R62 ;  /* 0x0000000459127825 */ /* 0x048fe200078e023e */
[----:B------:R1:W-:Y:S04]  /*364e0*/  STL.64 [R1+0x2e0], R152 ;  /* 0x0002e09801007387 */ /* 0x0003e80000100a00 */
[----:B------:R1:W-:Y:S01]  /*364f0*/  LDGSTS.E [R16+-0x5fb80], desc[UR18][R152.64], P2 ;  /* 0xa048000098107fae */ /* 0x0003e20009121852 */
[----:B----4-:R-:W-:-:S03]  /*36500*/  IMAD.WIDE R2, R89, 0x4, R64 ;  /* 0x0000000459027825 */ /* 0x010fc600078e0240 */
[----:B------:R2:W-:Y:S04]  /*36510*/  STL.64 [R1+0x2d8], R22 ;  /* 0x0002d81601007387 */ /* 0x0005e80000100a00 */
[----:B------:R2:W-:Y:S01]  /*36520*/  LDGSTS.E [R15+-0x5f780], desc[UR18][R22.64], P2 ;  /* 0xa0880000160f7fae */ /* 0x0005e20009121852 */
[----:B-1----:R-:W-:-:S03]  /*36530*/  IMAD.WIDE R152, R89, 0x4, R74 ;  /* 0x0000000459987825 */ /* 0x002fc600078e024a */
        /* <DEDUP_REMOVED lines=70> */
[----:B------:R3:W-:Y:S01]  /*369a0*/  STL.64 [R1+0x9d8], R22 ;  /* 0x0009d81601007387 */ /* 0x0007e20000100a00 */
[----:B-1----:R-:W-:-:S03]  /*369b0*/  IMAD.WIDE R2, R89, 0x4, R120 ;  /* 0x0000000459027825 */ /* 0x002fc600078e0278 */
[----:B------:R1:W-:Y:S04]  /*369c0*/  STL.64 [R1+0x9f8], R20 ;  /* 0x0009f81401007387 */ /* 0x0003e80000100a00 */
[----:B------:R4:W-:Y:S04]  /*369d0*/  STL.64 [R1+0xa68], R18 ;  /* 0x000a681201007387 */ /* 0x0009e80000100a00 */
[----:B------:R4:W-:Y:S04]  /*369e0*/  STL.64 [R1+0xae0], R2 ;  /* 0x000ae00201007387 */ /* 0x0009e80000100a00 */
[----:B------:R-:W4:Y:S04]  /*369f0*/  LDL.LU.64 R228, [R1+0x98] ;  /* 0x0000980001e47983 */ /* 0x000f280000300a00 */
[----:B------:R2:W-:Y:S04]  /*36a00*/  LDGSTS.E [R16+-0x59780], desc[UR18][R152.64], P2 ;  /* 0xa688000098107fae */ /* 0x0005e80009121852 */
[----:B------:R3:W-:Y:S04]  /*36a10*/  LDGSTS.E [R15+-0x59380], desc[UR18][R22.64], P2 ;  /* 0xa6c80000160f7fae */ /* 0x0007e80009121852 */
[----:B------:R1:W-:Y:S01]  /*36a20*/  LDGSTS.E [R14+-0x58f80], desc[UR18][R20.64], P2 ;  /* 0xa7080000140e7fae */ /* 0x0003e20009121852 */
[----:B--2---:R-:W-:-:S03]  /*36a30*/  IMAD.WIDE R152, R89, 0x4, R136 ;  /* 0x0000000459987825 */ /* 0x004fc600078e0288 */
[----:B------:R4:W-:Y:S01]  /*36a40*/  LDGSTS.E [R13+-0x58b80], desc[UR18][R18.64], P2 ;  /* 0xa7480000120d7fae */ /* 0x0009e20009121852 */
[----:B---3--:R-:W-:-:S03]  /*36a50*/  IMAD.WIDE R22, R89, 0x4, R132 ;  /* 0x0000000459167825 */ /* 0x008fc600078e0284 */
[----:B------:R2:W-:Y:S01]  /*36a60*/  LDGSTS.E [R12+-0x58780], desc[UR18][R2.64], P2 ;  /* 0xa7880000020c7fae */ /* 0x0005e20009121852 */
[----:B-1----:R-:W-:-:S03]  /*36a70*/  IMAD.WIDE R20, R89, 0x4, R116 ;  /* 0x0000000459147825 */ /* 0x002fc600078e0274 */
[----:B------:R1:W-:Y:S01]  /*36a80*/  STL.64 [R1+0xb58], R152 ;  /* 0x000b589801007387 */ /* 0x0003e20000100a00 */
[----:B------:R-:W-:Y:S02]  /*36a90*/  VIADD R15, R245, 0x100000 ;  /* 0x00100000f50f7836 */ /* 0x000fe40000000000 */
[C---:B----4-:R-:W-:Y:S01]  /*36aa0*/  IMAD.WIDE R18, R89.reuse, 0x4, R122 ;  /* 0x0000000459127825 */ /* 0x050fe200078e027a */
[----:B------:R-:W-:Y:S03]  /*36ab0*/  STL.64 [R1+0x268], R22 ;  /* 0x0002681601007387 */ /* 0x000fe60000100a00 */
[----:B--2---:R-:W-:Y:S01]  /*36ac0*/  IMAD.WIDE R2, R89, 0x4, R118 ;  /* 0x0000000459027825 */ /* 0x004fe200078e0276 */
[----:B------:R-:W-:Y:S03]  /*36ad0*/  STL.64 [R1+0x260], R20 ;  /* 0x0002601401007387 */ /* 0x000fe60000100a00 */
[C---:B------:R-:W-:Y:S01]  /*36ae0*/  VIADD R14, R245.reuse, 0x100000 ;  /* 0x00100000f50e7836 */ /* 0x040fe20000000000 */
[----:B------:R2:W-:Y:S01]  /*36af0*/  STL.64 [R1+0x258], R2 ;  /* 0x0002580201007387 */ /* 0x0005e20000100a00 */
[----:B------:R-:W-:-:S03]  /*36b00*/  VIADD R13, R245, 0x100000 ;  /* 0x00100000f50d7836 */ /* 0x000fc60000000000 */
[----:B------:R-:W-:Y:S04]  /*36b10*/  LDGSTS.E [R16+-0x58380], desc[UR18][R152.64], P2 ;  /* 0xa7c8000098107fae */ /* 0x000fe80009121852 */
[----:B------:R3:W-:Y:S04]  /*36b20*/  STL.64 [R1+0x250], R18 ;  /* 0x0002501201007387 */ /* 0x0007e80000100a00 */
[----:B------:R4:W-:Y:S04]  /*36b30*/  LDGSTS.E [R15+-0x5ff00], desc[UR18][R22.64], P2 ;  /* 0xa0100000160f7fae */ /* 0x0009e80009121852 */
[----:B------:R-:W3:Y:S04]  /*36b40*/  LDL.LU.64 R166, [R1+0xf0] ;  /* 0x0000f00001a67983 */ /* 0x000ee80000300a00 */
[----:B------:R4:W-:Y:S04]  /*36b50*/  LDGSTS.E [R14+-0x5fb00], desc[UR18][R20.64], P2 ;  /* 0xa0500000140e7fae */ /* 0x0009e80009121852 */
[----:B-1----:R-:W3:Y:S04]  /*36b60*/  LDL.LU.64 R152, [R1+0x100] ;  /* 0x0001000001987983 */ /* 0x002ee80000300a00 */
[----:B------:R-:W-:Y:S04]  /*36b70*/  LDGSTS.E [R13+-0x5f700], desc[UR18][R2.64], P2 ;  /* 0xa0900000020d7fae */ /* 0x000fe80009121852 */
[----:B------:R-:W3:Y:S01]  /*36b80*/  LDL.LU.64 R240, [R1+0x108] ;  /* 0x0001080001f07983 */ /* 0x000ee20000300a00 */
[----:B------:R-:W-:-:S02]  /*36b90*/  VIADD R12, R245, 0x100000 ;  /* 0x00100000f50c7836 */ /* 0x000fc40000000000 */
[----:B------:R-:W-:-:S03]  /*36ba0*/  IMAD.WIDE R156, R89, 0x4, R130 ;  /* 0x00000004599c7825 */ /* 0x000fc600078e0282 */
[----:B------:R3:W-:Y:S04]  /*36bb0*/  LDGSTS.E [R12+-0x5f300], desc[UR18][R18.64], P2 ;  /* 0xa0d00000120c7fae */ /* 0x0007e80009121852 */
[----:B--2---:R-:W2:Y:S01]  /*36bc0*/  LDL.LU.64 R2, [R1+0x120] ;  /* 0x0001200001027983 */ /* 0x004ea20000300a00 */
[----:B------:R-:W-:-:S03]  /*36bd0*/  IMAD.WIDE R154, R89, 0x4, R124 ;  /* 0x00000004599a7825 */ /* 0x000fc600078e027c */
[----:B------:R-:W2:Y:S01]  /*36be0*/  LDL.LU.64 R232, [R1+0x130] ;  /* 0x0001300001e87983 */ /* 0x000ea20000300a00 */
[----:B----4-:R-:W-:-:S04]  /*36bf0*/  IMAD.WIDE R22, R89, 0x4, R126 ;  /* 0x0000000459167825 */ /* 0x010fc800078e027e */
[C---:B------:R-:W-:Y:S01]  /*36c00*/  IMAD.WIDE R20, R89.reuse, 0x4, R128 ;  /* 0x0000000459147825 */ /* 0x040fe200078e0280 */
[----:B------:R-:W-:Y:S04]  /*36c10*/  STL.64 [R1+0x248], R156 ;  /* 0x0002489c01007387 */ /* 0x000fe80000100a00 */
[----:B------:R-:W-:Y:S04]  /*36c20*/  STL.64 [R1+0x240], R154 ;  /* 0x0002409a01007387 */ /* 0x000fe80000100a00 */
[----:B------:R1:W-:Y:S04]  /*36c30*/  STL.64 [R1+0x238], R22 ;  /* 0x0002381601007387 */ /* 0x0003e80000100a00 */
[----:B------:R4:W-:Y:S01]  /*36c40*/  STL.64 [R1+0x118], R20 ;  /* 0x0001181401007387 */ /* 0x0009e20000100a00 */
[----:B---3--:R-:W-:-:S05]  /*36c50*/  IMAD.WIDE R18, R89, 0x4, R228 ;  /* 0x0000000459127825 */ /* 0x008fca00078e02e4 */
[----:B------:R3:W-:Y:S04]  /*36c60*/  STL.64 [R1+0xe8], R18 ;  /* 0x0000e81201007387 */ /* 0x0007e80000100a00 */
[----:B------:R-:W2:Y:S04]  /*36c70*/  LDL.LU.64 R228, [R1+0x140] ;  /* 0x0001400001e47983 */ /* 0x000ea80000300a00 */
[----:B------:R-:W2:Y:S04]  /*36c80*/  LDL.LU.64 R198, [R1+0x148] ;  /* 0x0001480001c67983 */ /* 0x000ea80000300a00 */
[----:B------:R-:W2:Y:S04]  /*36c90*/  LDL.LU.64 R184, [R1+0x150] ;  /* 0x0001500001b87983 */ /* 0x000ea80000300a00 */
[----:B------:R-:W2:Y:S04]  /*36ca0*/  LDL.LU.64 R182, [R1+0x160] ;  /* 0x0001600001b67983 */ /* 0x000ea80000300a00 */
[----:B------:R-:W2:Y:S01]  /*36cb0*/  LDL.LU.64 R236, [R1+0x168] ;  /* 0x0001680001ec7983 */ /* 0x000ea20000300a00 */
[----:B------:R-:W-:-:S05]  /*36cc0*/  VIADD R16, R245, 0x100000 ;  /* 0x00100000f5107836 */ /* 0x000fca0000000000 */
[----:B------:R-:W-:Y:S04]  /*36cd0*/  LDGSTS.E [R16+-0x5ef00], desc[UR18][R156.64], P2 ;  /* 0xa11000009c107fae */ /* 0x000fe80009121852 */
[----:B------:R-:W-:Y:S04]  /*36ce0*/  LDGSTS.E [R15+-0x5eb00], desc[UR18][R154.64], P2 ;  /* 0xa15000009a0f7fae */ /* 0x000fe80009121852 */
[----:B------:R1:W-:Y:S04]  /*36cf0*/  LDGSTS.E [R14+-0x5e700], desc[UR18][R22.64], P2 ;  /* 0xa1900000160e7fae */ /* 0x0003e80009121852 */
[----:B------:R4:W-:Y:S04]  /*36d00*/  LDGSTS.E [R13+-0x5e300], desc[UR18][R20.64], P2 ;  /* 0xa1d00000140d7fae */ /* 0x0009e80009121852 */
[----:B------:R3:W-:Y:S01]  /*36d10*/  LDGSTS.E [R12+-0x5df00], desc[UR18][R18.64], P2 ;  /* 0xa2100000120c7fae */ /* 0x0007e20009121852 */
[----:B-1----:R-:W-:-:S04]  /*36d20*/  IMAD.WIDE R22, R89, 0x4, R166 ;  /* 0x0000000459167825 */ /* 0x002fc800078e02a6 */
[C---:B----4-:R-:W-:Y:S01]  /*36d30*/  IMAD.WIDE R20, R89.reuse, 0x4, R152 ;  /* 0x0000000459147825 */ /* 0x050fe200078e0298 */
[----:B------:R-:W-:Y:S03]  /*36d40*/  STL.64 [R1+0xb8], R22 ;  /* 0x0000b81601007387 */ /* 0x000fe60000100a00 */
[C---:B---3--:R-:W-:Y:S01]  /*36d50*/  IMAD.WIDE R18, R89.reuse, 0x4, R240 ;  /* 0x0000000459127825 */ /* 0x048fe200078e02f0 */
[----:B------:R-:W-:Y:S04]  /*36d60*/  STL.64 [R1+0x88], R20 ;  /* 0x0000881401007387 */ /* 0x000fe80000100a00 */
[----:B------:R-:W-:Y:S04]  /*36d70*/  STL.64 [R1+0x58], R18 ;  /* 0x0000581201007387 */ /* 0x000fe80000100a00 */
[----:B------:R-:W-:Y:S01]  /*36d80*/  LDGSTS.E [R16+-0x5db00], desc[UR18][R22.64], P2 ;  /* 0xa250000016107fae */ /* 0x000fe20009121852 */
[----:B--2---:R-:W-:-:S03]  /*36d90*/  IMAD.WIDE R2, R89, 0x4, R2 ;  /* 0x0000000459027825 */ /* 0x004fc600078e0202 */
[----:B------:R-:W-:Y:S01]  /*36da0*/  LDGSTS.E [R15+-0x5d700], desc[UR18][R20.64], P2 ;  /* 0xa2900000140f7fae */ /* 0x000fe20009121852 */
[----:B------:R-:W-:-:S03]  /*36db0*/  IMAD.WIDE R240, R89, 0x4, R232 ;  /* 0x0000000459f07825 */ /* 0x000fc600078e02e8 */
[----:B------:R1:W-:Y:S04]  /*36dc0*/  STL.64 [R1+0x28], R2 ;  /* 0x0000280201007387 */ /* 0x0003e80000100a00 */
[----:B------:R-:W2:Y:S04]  /*36dd0*/  LDL.LU.64 R168, [R1+0x170] ;  /* 0x0001700001a87983 */ /* 0x000ea80000300a00 */
[----:B------:R-:W3:Y:S04]  /*36de0*/  LDL.LU.64 R166, [R1+0x178] ;  /* 0x0001780001a67983 */ /* 0x000ee80000300a00 */
[----:B------:R-:W-:Y:S04]  /*36df0*/  LDGSTS.E [R14+-0x5d300], desc[UR18][R18.64], P2 ;  /* 0xa2d00000120e7fae */ /* 0x000fe80009121852 */
[----:B------:R-:W4:Y:S04]  /*36e00*/  LDL.LU.64 R152, [R1+0x180] ;  /* 0x0001800001987983 */ /* 0x000f280000300a00 */
[----:B------:R-:W-:Y:S04]  /*36e10*/  LDGSTS.E [R13+-0x5cf00], desc[UR18][R2.64], P2 ;  /* 0xa3100000020d7fae */ /* 0x000fe80009121852 */
[----:B------:R-:W4:Y:S04]  /*36e20*/  LDL.LU.64 R232, [R1+0x188] ;  /* 0x0001880001e87983 */ /* 0x000f280000300a00 */
[----:B------:R1:W-:Y:S04]  /*36e30*/  LDGSTS.E [R12+-0x5cb00], desc[UR18][R240.64], P2 ;  /* 0xa3500000f00c7fae */ /* 0x0003e80009121852 */
[----:B-1----:R-:W4:Y:S04]  /*36e40*/  LDL.LU.64 R2, [R1+0x190] ;  /* 0x0001900001027983 */ /* 0x002f280000300a00 */
[----:B------:R-:W-:Y:S04]  /*36e50*/  STL.64 [R1+0xe80], R240 ;  /* 0x000e80f001007387 */ /* 0x000fe80000100a00 */
        /* <DEDUP_REMOVED lines=9> */
[----:B------:R-:W-:-:S05]  /*36ef0*/  IMAD.WIDE R228, R89, 0x4, R228 ;  /* 0x0000000459e47825 */ /* 0x000fca00078e02e4 */
[----:B------:R-:W-:Y:S04]  /*36f00*/  STL.64 [R1+0xe70], R228 ;  /* 0x000e70e401007387 */ /* 0x000fe80000100a00 */
[----:B------:R1:W-:Y:S04]  /*36f10*/  STL.64 [R1+0xe78], R12 ;  /* 0x000e780c01007387 */ /* 0x0003e80000100a00 */
[----:B------:R-:W-:Y:S01]  /*36f20*/  STL.64 [R1+0xe88], R18 ;  /* 0x000e881201007387 */ /* 0x000fe20000100a00 */
[----:B--2---:R-:W-:-:S03]  /*36f30*/  IMAD.WIDE R36, R89, 0x4, R168 ;  /* 0x0000000459247825 */ /* 0x004fc600078e02a8 */
[----:B------:R-:W2:Y:S01]  /*36f40*/  LDL.LU.64 R168, [R1+0x1c8] ;  /* 0x0001c80001a87983 */ /* 0x000ea20000300a00 */
[----:B---3--:R-:W-:-:S03]  /*36f50*/  IMAD.WIDE R42, R89, 0x4, R166 ;  /* 0x00000004592a7825 */ /* 0x008fc600078e02a6 */
[----:B------:R-:W3:Y:S01]  /*36f60*/  LDL.LU.64 R166, [R1+0x1c0] ;  /* 0x0001c00001a67983 */ /* 0x000ee20000300a00 */
[----:B----4-:R-:W-:-:S03]  /*36f70*/  IMAD.WIDE R48, R89, 0x4, R152 ;  /* 0x0000000459307825 */ /* 0x010fc600078e0298 */
[----:B------:R-:W4:Y:S01]  /*36f80*/  LDL.LU.64 R152, [R1+0x158] ;  /* 0x0001580001987983 */ /* 0x000f220000300a00 */
[----:B------:R-:W-:-:S03]  /*36f90*/  IMAD.WIDE R54, R89, 0x4, R232 ;  /* 0x0000000459367825 */ /* 0x000fc600078e02e8 */
[----:B------:R-:W1:Y:S01]  /*36fa0*/  LDL.LU.64 R232, [R1+0x1d0] ;  /* 0x0001d00001e87983 */ /* 0x000e620000300a00 */
        /* <DEDUP_REMOVED lines=13> */
[----:B------:R-:W-:-:S03]  /*37080*/  VIADD R17, R245, 0x100000 ;  /* 0x00100000f5117836 */ /* 0x000fc60000000000 */
[----:B------:R-:W-:Y:S04]  /*37090*/  LDGSTS.E [R20+-0x5c700], desc[UR18][R228.64], P2 ;  /* 0xa3900000e4147fae */ /* 0x000fe80009121852 */
        /* <DEDUP_REMOVED lines=12> */
[----:B------:R3:W-:Y:S04]  /*37160*/  LDGSTS.E [R15+-0x59300], desc[UR18][R84.64], P2 ;  /* 0xa6d00000540f7fae */ /* 0x0007e80009121852 */
[----:B------:R4:W-:Y:S01]  /*37170*/  LDGSTS.E [R14+-0x58f00], desc[UR18][R92.64], P2 ;  /* 0xa71000005c0e7fae */ /* 0x0009e20009121852 */
[----:B--2---:R-:W-:-:S03]  /*37180*/  IMAD.WIDE R98, R89, 0x4, R168 ;  /* 0x0000000459627825 */ /* 0x004fc600078e02a8 */
[----:B------:R-:W-:Y:S01]  /*37190*/  STL.64 [R1+0xe48], R244 ;  /* 0x000e48f401007387 */ /* 0x000fe20000100a00 */
[----:B---3--:R-:W-:-:S03]  /*371a0*/  IMAD.WIDE R104, R89, 0x4, R166 ;  /* 0x0000000459687825 */ /* 0x008fc600078e02a6 */
[----:B------:R-:W-:Y:S01]  /*371b0*/  LDGSTS.E [R20+-0x58b00], desc[UR18][R98.64], P2 ;  /* 0xa750000062147fae */ /* 0x000fe20009121852 */
[C---:B------:R-:W-:Y:S02]  /*371c0*/  VIADD R15, R246.reuse, 0x100000 ;  /* 0x00100000f60f7836 */ /* 0x040fe40000000000 */
[----:B----4-:R-:W-:Y:S01]  /*371d0*/  VIADD R14, R246, 0x100000 ;  /* 0x00100000f60e7836 */ /* 0x010fe20000000000 */
[----:B------:R-:W-:Y:S01]  /*371e0*/  LDGSTS.E [R17+-0x58700], desc[UR18][R104.64], P2 ;  /* 0xa790000068117fae */ /* 0x000fe20009121852 */
[----:B------:R-:W-:-:S05]  /*371f0*/  IMAD.WIDE R110, R89, 0x4, R152 ;  /* 0x00000004596e7825 */ /* 0x000fca00078e0298 */
[----:B------:R-:W-:Y:S01]  /*37200*/  LDGSTS.E [R16+-0x58300], desc[UR18][R110.64], P2 ;  /* 0xa7d000006e107fae */ /* 0x000fe20009121852 */
[----:B-1----:R-:W-:-:S04]  /*37210*/  IMAD.WIDE R12, R89, 0x4, R232 ;  /* 0x00000004590c7825 */ /* 0x002fc800078e02e8 */
[C---:B------:R-:W-:Y:S01]  /*37220*/  IMAD.WIDE R2, R89.reuse, 0x4, R2 ;  /* 0x0000000459027825 */ /* 0x040fe200078e0202 */
[----:B------:R-:W-:Y:S04]  /*37230*/  STL.64 [R1+0x230], R12 ;  /* 0x0002300c01007387 */ /* 0x000fe80000100a00 */
[----:B------:R1:W-:Y:S04]  /*37240*/  STL.64 [R1+0x208], R2 ;  /* 0x0002080201007387 */ /* 0x0003e80000100a00 */
[----:B------:R-:W2:Y:S01]  /*37250*/  LDL.LU.64 R152, [R1+0x210] ;  /* 0x0002100001987983 */ /* 0x000ea20000300a00 */
[----:B------:R-:W-:-:S03]  /*37260*/  IMAD.WIDE R156, R89, 0x4, R200 ;  /* 0x00000004599c7825 */ /* 0x000fc600078e02c8 */
[----:B------:R-:W3:Y:S04]  /*37270*/  LDL.LU.64 R168, [R1+0x218] ;  /* 0x0002180001a87983 */ /* 0x000ee80000300a00 */
[----:B------:R4:W-:Y:S04]  /*37280*/  LDGSTS.E [R15+-0x5fe80], desc[UR18][R12.64], P2 ;  /* 0xa01800000c0f7fae */ /* 0x0009e80009121852 */
[----:B------:R-:W3:Y:S04]  /*37290*/  LDL.LU.64 R166, [R1+0x220] ;  /* 0x0002200001a67983 */ /* 0x000ee80000300a00 */
[----:B------:R-:W3:Y:S04]  /*372a0*/  LDL.LU.64 R232, [R1+0x228] ;  /* 0x0002280001e87983 */ /* 0x000ee80000300a00 */
[----:B------:R-:W-:Y:S04]  /*372b0*/  LDGSTS.E [R14+-0x5fa80], desc[UR18][R2.64], P2 ;  /* 0xa0580000020e7fae */ /* 0x000fe80009121852 */
[----:B-1----:R-:W3:Y:S04]  /*372c0*/  LDL.LU.64 R2, [R1+0x2f0] ;  /* 0x0002f00001027983 */ /* 0x002ee80000300a00 */
[----:B------:R-:W-:Y:S01]  /*372d0*/  STL.64 [R1+0x1e0], R156 ;  /* 0x0001e09c01007387 */ /* 0x000fe20000100a00 */
[----:B------:R-:W-:-:S04]  /*372e0*/  IMAD.WIDE R154, R89, 0x4, R198 ;  /* 0x00000004599a7825 */ /* 0x000fc800078e02c6 */
[C---:B------:R-:W-:Y:S01]  /*372f0*/  IMAD.WIDE R22, R89.reuse, 0x4, R184 ;  /* 0x0000000459167825 */ /* 0x040fe200078e02b8 */
[----:B------:R-:W-:Y:S03]  /*37300*/  STL.64 [R1+0x1b8], R154 ;  /* 0x0001b89a01007387 */ /* 0x000fe60000100a00 */
[C---:B------:R-:W-:Y:S01]  /*37310*/  IMAD.WIDE R18, R89.reuse, 0x4, R182 ;  /* 0x0000000459127825 */ /* 0x040fe200078e02b6 */
[----:B------:R3:W-:Y:S03]  /*37320*/  STL.64 [R1+0x190], R22 ;  /* 0x0001901601007387 */ /* 0x0007e60000100a00 */
[----:B----4-:R-:W-:Y:S01]  /*37330*/  IMAD.WIDE R12, R89, 0x4, R236 ;  /* 0x00000004590c7825 */ /* 0x010fe200078e02ec */
[----:B------:R1:W-:Y:S04]  /*37340*/  STL.64 [R1+0x168], R18 ;  /* 0x0001681201007387 */ /* 0x0003e80000100a00 */
[----:B------:R4:W-:Y:S04]  /*37350*/  STL.64 [R1+0x140], R12 ;  /* 0x0001400c01007387 */ /* 0x0009e80000100a00 */
[----:B------:R-:W4:Y:S04]  /*37360*/  LDL.LU.64 R200, [R1+0x2f8] ;  /* 0x0002f80001c87983 */ /* 0x000f280000300a00 */
[----:B------:R-:W4:Y:S04]  /*37370*/  LDL.LU.64 R198, [R1+0x300] ;  /* 0x0003000001c67983 */ /* 0x000f280000300a00 */
[----:B------:R-:W4:Y:S04]  /*37380*/  LDL.LU.64 R184, [R1+0x308] ;  /* 0x0003080001b87983 */ /* 0x000f280000300a00 */
[----:B------:R-:W4:Y:S04]  /*37390*/  LDL.LU.64 R182, [R1+0x310] ;  /* 0x0003100001b67983 */ /* 0x000f280000300a00 */
[----:B------:R-:W4:Y:S01]  /*373a0*/  LDL.LU.64 R236, [R1+0x318] ;  /* 0x0003180001ec7983 */ /* 0x000f220000300a00 */
[----:B------:R-:W-:-:S02]  /*373b0*/  VIADD R20, R246, 0x100000 ;  /* 0x00100000f6147836 */ /* 0x000fc40000000000 */
[C---:B------:R-:W-:Y:S02]  /*373c0*/  VIADD R17, R246.reuse, 0x100000 ;  /* 0x00100000f6117836 */ /* 0x040fe40000000000 */
[----:B------:R-:W-:Y:S01]  /*373d0*/  VIADD R16, R246, 0x100000 ;  /* 0x00100000f6107836 */ /* 0x000fe20000000000 */
[----:B------:R-:W-:Y:S04]  /*373e0*/  LDGSTS.E [R20+-0x5f680], desc[UR18][R156.64], P2 ;  /* 0xa09800009c147fae */ /* 0x000fe80009121852 */
[----:B------:R-:W-:Y:S04]  /*373f0*/  LDGSTS.E [R17+-0x5f280], desc[UR18][R154.64], P2 ;  /* 0xa0d800009a117fae */ /* 0x000fe80009121852 */
[----:B------:R3:W-:Y:S04]  /*37400*/  LDGSTS.E [R16+-0x5ee80], desc[UR18][R22.64], P2 ;  /* 0xa118000016107fae */ /* 0x0007e80009121852 */
[----:B------:R1:W-:Y:S04]  /*37410*/  LDGSTS.E [R15+-0x5ea80], desc[UR18][R18.64], P2 ;  /* 0xa1580000120f7fae */ /* 0x0003e80009121852 */
[----:B------:R4:W-:Y:S01]  /*37420*/  LDGSTS.E [R14+-0x5e680], desc[UR18][R12.64], P2 ;  /* 0xa19800000c0e7fae */ /* 0x0009e20009121852 */
[----:B--2---:R-:W-:-:S04]  /*37430*/  IMAD.WIDE R152, R89, 0x4, R152 ;  /* 0x0000000459987825 */ /* 0x004fc800078e0298 */
[C---:B---3--:R-:W-:Y:S01]  /*37440*/  IMAD.WIDE R22, R89.reuse, 0x4, R168 ;  /* 0x0000000459167825 */ /* 0x048fe200078e02a8 */
[----:B------:R2:W-:Y:S03]  /*37450*/  STL.64 [R1+0x110], R152 ;  /* 0x0001109801007387 */ /* 0x0005e60000100a00 */
[C---:B-1----:R-:W-:Y:S01]  /*37460*/  IMAD.WIDE R18, R89.reuse, 0x4, R166 ;  /* 0x0000000459127825 */ /* 0x042fe200078e02a6 */
[----:B------:R-:W-:Y:S03]  /*37470*/  STL.64 [R1+0xe0], R22 ;  /* 0x0000e01601007387 */ /* 0x000fe60000100a00 */
[C---:B----4-:R-:W-:Y:S01]  /*37480*/  IMAD.WIDE R12, R89.reuse, 0x4, R232 ;  /* 0x00000004590c7825 */ /* 0x050fe200078e02e8 */
[----:B------:R-:W-:Y:S04]  /*37490*/  STL.64 [R1+0xb0], R18 ;  /* 0x0000b01201007387 */ /* 0x000fe80000100a00 */
[----:B------:R-:W-:Y:S04]  /*374a0*/  STL.64 [R1+0x80], R12 ;  /* 0x0000800c01007387 */ /* 0x000fe80000100a00 */
[----:B------:R-:W-:Y:S04]  /*374b0*/  LDGSTS.E [R20+-0x5e280], desc[UR18][R152.64], P2 ;  /* 0xa1d8000098147fae */ /* 0x000fe80009121852 */
[----:B------:R-:W-:Y:S01]  /*374c0*/  LDGSTS.E [R17+-0x5de80], desc[UR18][R22.64], P2 ;  /* 0xa218000016117fae */ /* 0x000fe20009121852 */
[----:B------:R-:W-:-:S03]  /*374d0*/  IMAD.WIDE R2, R89, 0x4, R2 ;  /* 0x0000000459027825 */ /* 0x000fc600078e0202 */
[----:B------:R1:W-:Y:S04]  /*374e0*/  LDGSTS.E [R16+-0x5da80], desc[UR18][R18.64], P2 ;  /* 0xa258000012107fae */ /* 0x0003e80009121852 */
[----:B------:R3:W-:Y:S04]  /*374f0*/  STL.64 [R1+0x50], R2 ;  /* 0x0000500201007387 */ /* 0x0007e80000100a00 */
[----:B------:R-:W4:Y:S04]  /*37500*/  LDL.LU.64 R168, [R1+0x320] ;  /* 0x0003200001a87983 */ /* 0x000f280000300a00 */
[----:B------:R-:W4:Y:S04]  /*37510*/  LDL.LU.64 R166, [R1+0x328] ;  /* 0x0003280001a67983 */ /* 0x000f280000300a00 */
[----:B------:R-:W-:Y:S04]  /*37520*/  LDGSTS.E [R15+-0x5d680], desc[UR18][R12.64], P2 ;  /* 0xa29800000c0f7fae */ /* 0x000fe80009121852 */
[----:B--2---:R-:W2:Y:S04]  /*37530*/  LDL.LU.64 R152, [R1+0x330] ;  /* 0x0003300001987983 */ /* 0x004ea80000300a00 */
[----:B------:R1:W-:Y:S04]  /*37540*/  LDGSTS.E [R14+-0x5d280], desc[UR18][R2.64], P2 ;  /* 0xa2d80000020e7fae */ /* 0x0003e80009121852 */
[----:B------:R-:W2:Y:S04]  /*37550*/  LDL.LU.64 R232, [R1+0x338] ;  /* 0x0003380001e87983 */ /* 0x000ea80000300a00 */
[----:B---3--:R-:W3:Y:S01]  /*37560*/  LDL.LU.64 R2, [R1+0x340] ;  /* 0x0003400001027983 */ /* 0x008ee20000300a00 */
[----:B-1----:R-:W-:-:S03]  /*37570*/  IMAD.WIDE R18, R89, 0x4, R200 ;  /* 0x0000000459127825 */ /* 0x002fc600078e02c8 */
[----:B------:R-:W3:Y:S01]  /*37580*/  LDL.LU.64 R200, [R1+0x348] ;  /* 0x0003480001c87983 */ /* 0x000ee20000300a00 */
[----:B------:R-:W-:-:S03]  /*37590*/  IMAD.WIDE R238, R89, 0x4, R198 ;  /* 0x0000000459ee7825 */ /* 0x000fc600078e02c6 */
[----:B------:R-:W3:Y:S01]  /*375a0*/  LDL.LU.64 R198, [R1+0x350] ;  /* 0x0003500001c67983 */ /* 0x000ee20000300a00 */
[----:B------:R-:W-:-:S03]  /*375b0*/  IMAD.WIDE R226, R89, 0x4, R184 ;  /* 0x0000000459e27825 */ /* 0x000fc600078e02b8 */
[----:B------:R-:W3:Y:S01]  /*375c0*/  LDL.LU.64 R184, [R1+0x358] ;  /* 0x0003580001b87983 */ /* 0x000ee20000300a00 */
[----:B------:R-:W-:-:S03]  /*375d0*/  IMAD.WIDE R14, R89, 0x4, R182 ;  /* 0x00000004590e7825 */ /* 0x000fc600078e02b6 */
[----:B------:R-:W3:Y:S01]  /*375e0*/  LDL.LU.64 R182, [R1+0x360] ;  /* 0x0003600001b67983 */ /* 0x000ee20000300a00 */
[----:B------:R-:W-:-:S03]  /*375f0*/  IMAD.WIDE R20, R89, 0x4, R236 ;  /* 0x0000000459147825 */ /* 0x000fc600078e02ec */
[----:B------:R-:W3:Y:S01]  /*37600*/  LDL.LU.64 R236, [R1+0x368] ;  /* 0x0003680001ec7983 */ /* 0x000ee20000300a00 */
[----:B------:R-:W-:-:S03]  /*37610*/  VIADD R26, R246, 0x100000 ;  /* 0x00100000f61a7836 */ /* 0x000fc60000000000 */
[----:B------:R-:W-:Y:S04]  /*37620*/  STL.64 [R1+0xe90], R18 ;  /* 0x000e901201007387 */ /* 0x000fe80000100a00 */
[----:B------:R-:W-:Y:S04]  /*37630*/  STL.64 [R1+0xe98], R238 ;  /* 0x000e98ee01007387 */ /* 0x000fe80000100a00 */
[----:B------:R-:W-:Y:S04]  /*37640*/  STL.64 [R1+0xea0], R226 ;  /* 0x000ea0e201007387 */ /* 0x000fe80000100a00 */
[----:B------:R4:W-:Y:S04]  /*37650*/  LDGSTS.E [R26+-0x5ce80], desc[UR18][R18.64], P2 ;  /* 0xa3180000121a7fae */ /* 0x0009e80009121852 */
[----:B------:R-:W-:Y:S04]  /*37660*/  STL.64 [R1+0xea8], R14 ;  /* 0x000ea80e01007387 */ /* 0x000fe80000100a00 */
[----:B------:R1:W-:Y:S01]  /*37670*/  STL.64 [R1+0xeb0], R20 ;  /* 0x000eb01401007387 */ /* 0x0003e20000100a00 */
[----:B----4-:R-:W-:-:S03]  /*37680*/  IMAD.WIDE R26, R89, 0x4, R168 ;  /* 0x00000004591a7825 */ /* 0x010fc600078e02a8 */
[----:B------:R-:W4:Y:S01]  /*37690*/  LDL.LU.64 R168, [R1+0x370] ;  /* 0x0003700001a87983 */ /* 0x000f220000300a00 */
[----:B------:R-:W-:-:S03]  /*376a0*/  IMAD.WIDE R32, R89, 0x4, R166 ;  /* 0x0000000459207825 */ /* 0x000fc600078e02a6 */
[----:B------:R-:W4:Y:S01]  /*376b0*/  LDL.LU.64 R166, [R1+0x388] ;  /* 0x0003880001a67983 */ /* 0x000f220000300a00 */
[----:B--2---:R-:W-:-:S03]  /*376c0*/  IMAD.WIDE R38, R89, 0x4, R152 ;  /* 0x0000000459267825 */ /* 0x004fc600078e0298 */
[----:B------:R-:W2:Y:S01]  /*376d0*/  LDL.LU.64 R152, [R1+0x380] ;  /* 0x0003800001987983 */ /* 0x000ea20000300a00 */
[----:B------:R-:W-:-:S03]  /*376e0*/  IMAD.WIDE R44, R89, 0x4, R232 ;  /* 0x00000004592c7825 */ /* 0x000fc600078e02e8 */
[----:B------:R-:W2:Y:S01]  /*376f0*/  LDL.LU.64 R232, [R1+0x378] ;  /* 0x0003780001e87983 */ /* 0x000ea20000300a00 */
[----:B---3--:R-:W-:-:S03]  /*37700*/  IMAD.WIDE R50, R89, 0x4, R2 ;  /* 0x0000000459327825 */ /* 0x008fc600078e0202 */
[----:B------:R-:W3:Y:S01]  /*37710*/  LDL.LU.64 R2, [R1+0x138] ;  /* 0x0001380001027983 */ /* 0x000ee20000300a00 */
[----:B------:R-:W-:-:S03]  /*37720*/  IMAD.WIDE R56, R89, 0x4, R200 ;  /* 0x0000000459387825 */ /* 0x000fc600078e02c8 */
[----:B------:R-:W3:Y:S01]  /*37730*/  LDL.LU.64 R200, [R1+0x390] ;  /* 0x0003900001c87983 */ /* 0x000ee20000300a00 */
[----:B------:R-:W-:-:S03]  /*37740*/  IMAD.WIDE R62, R89, 0x4, R198 ;  /* 0x00000004593e7825 */ /* 0x000fc600078e02c6 */
[----:B------:R-:W1:Y:S01]  /*37750*/  LDL.LU.64 R198, [R1+0x398] ;  /* 0x0003980001c67983 */ /* 0x000e620000300a00 */
[----:B------:R-:W-:-:S03]  /*37760*/  IMAD.WIDE R68, R89, 0x4, R184 ;  /* 0x0000000459447825 */ /* 0x000fc600078e02b8 */
[----:B------:R-:W3:Y:S01]  /*37770*/  LDL.LU.64 R184, [R1+0x3a0] ;  /* 0x0003a00001b87983 */ /* 0x000ee20000300a00 */
[----:B------:R-:W-:-:S03]  /*37780*/  IMAD.WIDE R74, R89, 0x4, R182 ;  /* 0x00000004594a7825 */ /* 0x000fc600078e02b6 */
[----:B------:R-:W3:Y:S01]  /*37790*/  LDL.LU.64 R182, [R1+0x3a8] ;  /* 0x0003a80001b67983 */ /* 0x000ee20000300a00 */
[----:B------:R-:W-:-:S03]  /*377a0*/  IMAD.WIDE R80, R89, 0x4, R236 ;  /* 0x0000000459507825 */ /* 0x000fc600078e02ec */
[----:B------:R-:W3:Y:S01]  /*377b0*/  LDL.LU.64 R236, [R1+0x3b8] ;  /* 0x0003b80001ec7983 */ /* 0x000ee20000300a00 */
[C---:B------:R-:W-:Y:S02]  /*377c0*/  VIADD R23, R246.reuse, 0x100000 ;  /* 0x00100000f6177836 */ /* 0x040fe40000000000 */
[----:B------:R-:W-:-:S03]  /*377d0*/  VIADD R22, R246, 0x100000 ;  /* 0x00100000f6167836 */ /* 0x000fc60000000000 */
[----:B------:R-:W-:Y:S04]  /*377e0*/  LDGSTS.E [R23+-0x5ca80], desc[UR18][R238.64], P2 ;  /* 0xa3580000ee177fae */ /* 0x000fe80009121852 */
[----:B------:R-:W-:Y:S04]  /*377f0*/  LDGSTS.E [R22+-0x5c680], desc[UR18][R226.64], P2 ;  /* 0xa3980000e2167fae */ /* 0x000fe80009121852 */
[----:B------:R-:W-:Y:S04]  /*37800*/  LDGSTS.E [R17+-0x5c280], desc[UR18][R14.64], P2 ;  /* 0xa3d800000e117fae */ /* 0x000fe80009121852 */
[----:B------:R1:W-:Y:S01]  /*37810*/  LDGSTS.E [R16+-0x5be80], desc[UR18][R20.64], P2 ;  /* 0xa418000014107fae */ /* 0x0003e20009121852 */
        /* <DEDUP_REMOVED lines=10> */
[----:B------:R-:W-:-:S04]  /*378c0*/  IMAD.WIDE R154, R89, 0x4, R200 ;  /* 0x00000004599a7825 */ /* 0x000fc800078e02c8 */
[C---:B-1----:R-:W-:Y:S01]  /*378d0*/  IMAD.WIDE R20, R89.reuse, 0x4, R198 ;  /* 0x0000000459147825 */ /* 0x042fe200078e02c6 */
[----:B------:R-:W-:Y:S03]  /*378e0*/  STL.64 [R1+0x228], R154 ;  /* 0x0002289a01007387 */ /* 0x000fe60000100a00 */
[C---:B------:R-:W-:Y:S01]  /*378f0*/  IMAD.WIDE R18, R89.reuse, 0x4, R184 ;  /* 0x0000000459127825 */ /* 0x040fe200078e02b8 */
[----:B------:R4:W-:Y:S03]  /*37900*/  STL.64 [R1+0x200], R20 ;  /* 0x0002001401007387 */ /* 0x0009e60000100a00 */
[C---:B------:R-:W-:Y:S01]  /*37910*/  IMAD.WIDE R14, R89.reuse, 0x4, R182 ;  /* 0x00000004590e7825 */ /* 0x040fe200078e02b6 */
[----:B------:R1:W-:Y:S03]  /*37920*/  STL.64 [R1+0x1d8], R18 ;  /* 0x0001d81201007387 */ /* 0x0003e60000100a00 */
[----:B------:R-:W-:Y:S01]  /*37930*/  IMAD.WIDE R12, R89, 0x4, R236 ;  /* 0x00000004590c7825 */ /* 0x000fe200078e02ec */
[----:B------:R2:W-:Y:S04]  /*37940*/  STL.64 [R1+0x1b0], R14 ;  /* 0x0001b00e01007387 */ /* 0x0005e80000100a00 */
[----:B------:R2:W-:Y:S04]  /*37950*/  STL.64 [R1+0x188], R12 ;  /* 0x0001880c01007387 */ /* 0x0005e80000100a00 */
[----:B------:R-:W3:Y:S04]  /*37960*/  LDL.LU.64 R200, [R1+0x3f0] ;  /* 0x0003f00001c87983 */ /* 0x000ee80000300a00 */
[----:B------:R-:W3:Y:S04]  /*37970*/  LDL.LU.64 R198, [R1+0x3f8] ;  /* 0x0003f80001c67983 */ /* 0x000ee80000300a00 */
[----:B------:R-:W3:Y:S04]  /*37980*/  LDL.LU.64 R184, [R1+0x400] ;  /* 0x0004000001b87983 */ /* 0x000ee80000300a00 */
[----:B------:R-:W3:Y:S04]  /*37990*/  LDL.LU.64 R236, [R1+0x408] ;  /* 0x0004080001ec7983 */ /* 0x000ee80000300a00 */
[----:B------:R-:W3:Y:S01]  /*379a0*/  LDL.LU.64 R182, [R1+0x410] ;  /* 0x0004100001b67983 */ /* 0x000ee20000300a00 */
[----:B------:R-:W-:-:S05]  /*379b0*/  VIADD R28, R246, 0x100000 ;  /* 0x00100000f61c7836 */ /* 0x000fca0000000000 */
        /* <DEDUP_REMOVED lines=11> */
[----:B------:R1:W-:Y:S04]  /*37a70*/  LDGSTS.E [R23+-0x58e80], desc[UR18][R94.64], P2 ;  /* 0xa71800005e177fae */ /* 0x0003e80009121852 */
[----:B------:R1:W-:Y:S02]  /*37a80*/  LDGSTS.E [R22+-0x58a80], desc[UR18][R100.64], P2 ;  /* 0xa758000064167fae */ /* 0x0003e40009121852 */
[----:B-1----:R-:W-:-:S02]  /*37a90*/  VIADD R28, R247, 0x100000 ;  /* 0x00100000f71c7836 */ /* 0x002fc40000000000 */
[----:B------:R1:W-:Y:S01]  /*37aa0*/  LDGSTS.E [R17+-0x58680], desc[UR18][R106.64], P2 ;  /* 0xa79800006a117fae */ /* 0x0003e20009121852 */
[----:B------:R-:W-:-:S03]  /*37ab0*/  VIADD R23, R247, 0x100000 ;  /* 0x00100000f7177836 */ /* 0x000fc60000000000 */
[----:B------:R1:W-:Y:S01]  /*37ac0*/  LDGSTS.E [R16+-0x58280], desc[UR18][R112.64], P2 ;  /* 0xa7d8000070107fae */ /* 0x0003e20009121852 */
[----:B------:R-:W-:-:S03]  /*37ad0*/  VIADD R22, R247, 0x100000 ;  /* 0x00100000f7167836 */ /* 0x000fc60000000000 */
[----:B------:R-:W-:Y:S01]  /*37ae0*/  LDGSTS.E [R28+-0x5fe00], desc[UR18][R154.64], P2 ;  /* 0xa02000009a1c7fae */ /* 0x000fe20009121852 */
[----:B-1----:R-:W-:-:S03]  /*37af0*/  VIADD R17, R247, 0x100000 ;  /* 0x00100000f7117836 */ /* 0x002fc60000000000 */
[----:B------:R4:W-:Y:S01]  /*37b00*/  LDGSTS.E [R23+-0x5fa00], desc[UR18][R20.64], P2 ;  /* 0xa060000014177fae */ /* 0x0009e20009121852 */
[----:B------:R-:W-:-:S03]  /*37b10*/  VIADD R16, R247, 0x100000 ;  /* 0x00100000f7107836 */ /* 0x000fc60000000000 */
[----:B------:R1:W-:Y:S04]  /*37b20*/  LDGSTS.E [R22+-0x5f600], desc[UR18][R18.64], P2 ;  /* 0xa0a0000012167fae */ /* 0x0003e80009121852 */
[----:B------:R2:W-:Y:S04]  /*37b30*/  LDGSTS.E [R17+-0x5f200], desc[UR18][R14.64], P2 ;  /* 0xa0e000000e117fae */ /* 0x0005e80009121852 */
[----:B------:R2:W-:Y:S01]  /*37b40*/  LDGSTS.E [R16+-0x5ee00], desc[UR18][R12.64], P2 ;  /* 0xa12000000c107fae */ /* 0x0005e20009121852 */
[----:B----4-:R-:W-:-:S04]  /*37b50*/  IMAD.WIDE R20, R89, 0x4, R168 ;  /* 0x0000000459147825 */ /* 0x010fc800078e02a8 */
[C---:B-1----:R-:W-:Y:S01]  /*37b60*/  IMAD.WIDE R18, R89.reuse, 0x4, R166 ;  /* 0x0000000459127825 */ /* 0x042fe200078e02a6 */
[----:B------:R-:W-:Y:S03]  /*37b70*/  STL.64 [R1+0x160], R20 ;  /* 0x0001601401007387 */ /* 0x000fe60000100a00 */
[C---:B--2---:R-:W-:Y:S01]  /*37b80*/  IMAD.WIDE R14, R89.reuse, 0x4, R152 ;  /* 0x00000004590e7825 */ /* 0x044fe200078e0298 */
[----:B------:R-:W-:Y:S03]  /*37b90*/  STL.64 [R1+0x138], R18 ;  /* 0x0001381201007387 */ /* 0x000fe60000100a00 */
[C---:B------:R-:W-:Y:S01]  /*37ba0*/  IMAD.WIDE R12, R89.reuse, 0x4, R232 ;  /* 0x00000004590c7825 */ /* 0x040fe200078e02e8 */
[----:B------:R-:W-:Y:S03]  /*37bb0*/  STL.64 [R1+0x108], R14 ;  /* 0x0001080e01007387 */ /* 0x000fe60000100a00 */
[C---:B---3--:R-:W-:Y:S01]  /*37bc0*/  IMAD.WIDE R2, R89.reuse, 0x4, R2 ;  /* 0x0000000459027825 */ /* 0x048fe200078e0202 */
[----:B------:R-:W-:Y:S04]  /*37bd0*/  STL.64 [R1+0xd8], R12 ;  /* 0x0000d80c01007387 */ /* 0x000fe80000100a00 */
[----:B------:R-:W-:Y:S04]  /*37be0*/  LDGSTS.E [R28+-0x5ea00], desc[UR18][R20.64], P2 ;  /* 0xa1600000141c7fae */ /* 0x000fe80009121852 */
[----:B------:R1:W-:Y:S04]  /*37bf0*/  STL.64 [R1+0xa8], R2 ;  /* 0x0000a80201007387 */ /* 0x0003e80000100a00 */
[----:B------:R-:W-:Y:S04]  /*37c00*/  LDGSTS.E [R23+-0x5e600], desc[UR18][R18.64], P2 ;  /* 0xa1a0000012177fae */ /* 0x000fe80009121852 */
[----:B------:R-:W2:Y:S04]  /*37c10*/  LDL.LU.64 R168, [R1+0x418] ;  /* 0x0004180001a87983 */ /* 0x000ea80000300a00 */
[----:B------:R-:W-:Y:S04]  /*37c20*/  LDGSTS.E [R22+-0x5e200], desc[UR18][R14.64], P2 ;  /* 0xa1e000000e167fae */ /* 0x000fe80009121852 */
[----:B------:R-:W3:Y:S04]  /*37c30*/  LDL.LU.64 R166, [R1+0x428] ;  /* 0x0004280001a67983 */ /* 0x000ee80000300a00 */
[----:B------:R4:W-:Y:S04]  /*37c40*/  LDGSTS.E [R17+-0x5de00], desc[UR18][R12.64], P2 ;  /* 0xa22000000c117fae */ /* 0x0009e80009121852 */
[----:B------:R-:W3:Y:S04]  /*37c50*/  LDL.LU.64 R152, [R1+0x430] ;  /* 0x0004300001987983 */ /* 0x000ee80000300a00 */
[----:B------:R-:W-:Y:S04]  /*37c60*/  LDGSTS.E [R16+-0x5da00], desc[UR18][R2.64], P2 ;  /* 0xa260000002107fae */ /* 0x000fe80009121852 */
[----:B------:R-:W3:Y:S04]  /*37c70*/  LDL.LU.64 R232, [R1+0x438] ;  /* 0x0004380001e87983 */ /* 0x000ee80000300a00 */
[----:B-1----:R-:W3:Y:S01]  /*37c80*/  LDL.LU.64 R2, [R1+0x440] ;  /* 0x0004400001027983 */ /* 0x002ee20000300a00 */
[----:B----4-:R-:W-:-:S05]  /*37c90*/  IMAD.WIDE R12, R89, 0x4, R200 ;  /* 0x00000004590c7825 */ /* 0x010fca00078e02c8 */
[----:B------:R-:W-:Y:S01]  /*37ca0*/  STL.64 [R1+0x78], R12 ;  /* 0x0000780c01007387 */ /* 0x000fe20000100a00 */
[----:B------:R-:W-:-:S03]  /*37cb0*/  IMAD.WIDE R14, R89, 0x4, R198 ;  /* 0x00000004590e7825 */ /* 0x000fc600078e02c6 */
[----:B------:R-:W4:Y:S01]  /*37cc0*/  LDL.LU.64 R214, [R1+0x448] ;  /* 0x0004480001d67983 */ /* 0x000f220000300a00 */
[----:B------:R-:W-:-:S03]  /*37cd0*/  IMAD.WIDE R240, R89, 0x4, R184 ;  /* 0x0000000459f07825 */ /* 0x000fc600078e02b8 */
[----:B------:R-:W4:Y:S01]  /*37ce0*/  LDL.LU.64 R200, [R1+0x458] ;  /* 0x0004580001c87983 */ /* 0x000f220000300a00 */
[----:B------:R-:W-:-:S03]  /*37cf0*/  IMAD.WIDE R224, R89, 0x4, R182 ;  /* 0x0000000459e07825 */ /* 0x000fc600078e02b6 */
[----:B------:R-:W4:Y:S04]  /*37d00*/  LDL.LU.64 R198, [R1+0x460] ;  /* 0x0004600001c67983 */ /* 0x000f280000300a00 */
[----:B------:R-:W4:Y:S04]  /*37d10*/  LDL.LU.64 R184, [R1+0x468] ;  /* 0x0004680001b87983 */ /* 0x000f280000300a00 */
[----:B------:R-:W4:Y:S01]  /*37d20*/  LDL.LU.64 R182, [R1+0x470] ;  /* 0x0004700001b67983 */ /* 0x000f220000300a00 */
[----:B------:R-:W-:-:S03]  /*37d30*/  IMAD.WIDE R236, R89, 0x4, R236 ;  /* 0x0000000459ec7825 */ /* 0x000fc600078e02ec */
[----:B------:R-:W-:Y:S04]  /*37d40*/  LDGSTS.E [R28+-0x5d600], desc[UR18][R12.64], P2 ;  /* 0xa2a000000c1c7fae */ /* 0x000fe80009121852 */
[----:B------:R-:W-:Y:S01]  /*37d50*/  LDGSTS.E [R23+-0x5d200], desc[UR18][R14.64], P2 ;  /* 0xa2e000000e177fae */ /* 0x000fe20009121852 */
[----:B------:R-:W-:-:S03]  /*37d60*/  VIADD R58, R247, 0x100000 ;  /* 0x00100000f73a7836 */ /* 0x000fc60000000000 */
[----:B------:R-:W-:Y:S01]  /*37d70*/  LDGSTS.E [R22+-0x5ce00], desc[UR18][R240.64], P2 ;  /* 0xa3200000f0167fae */ /* 0x000fe20009121852 */
[----:B------:R-:W-:-:S03]  /*37d80*/  VIADD R53, R247, 0x100000 ;  /* 0x00100000f7357836 */ /* 0x000fc60000000000 */
[----:B------:R-:W-:Y:S01]  /*37d90*/  LDGSTS.E [R17+-0x5ca00], desc[UR18][R236.64], P2 ;  /* 0xa3600000ec117fae */ /* 0x000fe20009121852 */
[----:B------:R-:W-:-:S03]  /*37da0*/  VIADD R52, R247, 0x100000 ;  /* 0x00100000f7347836 */ /* 0x000fc60000000000 */
[----:B------:R2:W-:Y:S01]  /*37db0*/  LDGSTS.E [R16+-0x5c600], desc[UR18][R224.64], P2 ;  /* 0xa3a00000e0107fae */ /* 0x0005e20009121852 */
[----:B------:R-:W-:-:S03]  /*37dc0*/  VIADD R47, R247, 0x100000 ;  /* 0x00100000f72f7836 */ /* 0x000fc60000000000 */
[----:B------:R-:W-:Y:S01]  /*37dd0*/  STL.64 [R1+0xeb8], R14 ;  /* 0x000eb80e01007387 */ /* 0x000fe20000100a00 */
[----:B------:R-:W-:-:S03]  /*37de0*/  VIADD R46, R247, 0x100000 ;  /* 0x00100000f72e7836 */ /* 0x000fc60000000000 */
[----:B------:R-:W-:Y:S04]  /*37df0*/  STL.64 [R1+0xec0], R240 ;  /* 0x000ec0f001007387 */ /* 0x000fe80000100a00 */
[----:B------:R-:W-:Y:S04]  /*37e00*/  STL.64 [R1+0xec8], R236 ;  /* 0x000ec8ec01007387 */ /* 0x000fe80000100a00 */
[----:B------:R-:W-:Y:S01]  /*37e10*/  STL.64 [R1+0xed0], R224 ;  /* 0x000ed0e001007387 */ /* 0x000fe20000100a00 */
[----:B--2---:R-:W-:-:S03]  /*37e20*/  IMAD.WIDE R16, R89, 0x4, R168 ;  /* 0x0000000459107825 */ /* 0x004fc600078e02a8 */
[----:B------:R-:W2:Y:S04]  /*37e30*/  LDL.LU.64 R168, [R1+0x478] ;  /* 0x0004780001a87983 */ /* 0x000ea80000300a00 */
[----:B------:R-:W-:Y:S01]  /*37e40*/  LDGSTS.E [R58+-0x5c200], desc[UR18][R16.64], P2 ;  /* 0xa3e00000103a7fae */ /* 0x000fe20009121852 */
[----:B---3--:R-:W-:-:S03]  /*37e50*/  IMAD.WIDE R22, R89, 0x4, R166 ;  /* 0x0000000459167825 */ /* 0x008fc600078e02a6 */
[----:B------:R-:W3:Y:S04]  /*37e60*/  LDL.LU.64 R166, [R1+0x4a0] ;  /* 0x0004a00001a67983 */ /* 0x000ee80000300a00 */
[----:B------:R-:W-:Y:S01]  /*37e70*/  LDGSTS.E [R53+-0x5be00], desc[UR18][R22.64], P2 ;  /* 0xa420000016357fae */ /* 0x000fe20009121852 */
[----:B------:R-:W-:-:S03]  /*37e80*/  IMAD.WIDE R28, R89, 0x4, R152 ;  /* 0x00000004591c7825 */ /* 0x000fc600078e0298 */
[----:B------:R-:W3:Y:S04]  /*37e90*/  LDL.LU.64 R152, [R1+0x498] ;  /* 0x0004980001987983 */ /* 0x000ee80000300a00 */
[----:B------:R-:W-:Y:S01]  /*37ea0*/  LDGSTS.E [R52+-0x5ba00], desc[UR18][R28.64], P2 ;  /* 0xa46000001c347fae */ /* 0x000fe20009121852 */
[----:B------:R-:W-:-:S03]  /*37eb0*/  IMAD.WIDE R34, R89, 0x4, R232 ;  /* 0x0000000459227825 */ /* 0x000fc600078e02e8 */
[----:B------:R-:W3:Y:S04]  /*37ec0*/  LDL.LU.64 R232, [R1+0x490] ;  /* 0x0004900001e87983 */ /* 0x000ee80000300a00 */
[----:B------:R-:W-:Y:S01]  /*37ed0*/  LDGSTS.E [R47+-0x5b600], desc[UR18][R34.64], P2 ;  /* 0xa4a00000222f7fae */ /* 0x000fe20009121852 */
[----:B------:R-:W-:-:S03]  /*37ee0*/  IMAD.WIDE R40, R89, 0x4, R2 ;  /* 0x0000000459287825 */ /* 0x000fc600078e0202 */
[----:B------:R-:W3:Y:S04]  /*37ef0*/  LDL.LU.64 R2, [R1+0x488] ;  /* 0x0004880001027983 */ /* 0x000ee80000300a00 */
[----:B------:R1:W-:Y:S04]  /*37f00*/  STL.64 [R1+0xed8], R16 ;  /* 0x000ed81001007387 */ /* 0x0003e80000100a00 */
[----:B------:R4:W-:Y:S04]  /*37f10*/  LDGSTS.E [R46+-0x5b200], desc[UR18][R40.64], P2 ;  /* 0xa4e00000282e7fae */ /* 0x0009e80009121852 */
[----:B------:R-:W-:Y:S01]  /*37f20*/  STL.64 [R1+0xee0], R22 ;  /* 0x000ee01601007387 */ /* 0x000fe20000100a00 */
[----:B----4-:R-:W-:-:S03]  /*37f30*/  IMAD.WIDE R46, R89, 0x4, R214 ;  /* 0x00000004592e7825 */ /* 0x010fc600078e02d6 */
[----:B------:R-:W4:Y:S01]  /*37f40*/  LDL.LU.64 R214, [R1+0x480] ;  /* 0x0004800001d67983 */ /* 0x000f220000300a00 */
[----:B------:R-:W-:-:S03]  /*37f50*/  IMAD.WIDE R52, R89, 0x4, R200 ;  /* 0x0000000459347825 */ /* 0x000fc600078e02c8 */
[----:B------:R-:W4:Y:S01]  /*37f60*/  LDL.LU.64 R200, [R1+0x128] ;  /* 0x0001280001c87983 */ /* 0x000f220000300a00 */
[----:B------:R-:W-:-:S03]  /*37f70*/  IMAD.WIDE R58, R89, 0x4, R198 ;  /* 0x00000004593a7825 */ /* 0x000fc600078e02c6 */
[----:B------:R-:W1:Y:S01]  /*37f80*/  LDL.LU.64 R198, [R1+0x4b0] ;  /* 0x0004b00001c67983 */ /* 0x000e620000300a00 */
[----:B------:R-:W-:-:S03]  /*37f90*/  IMAD.WIDE R64, R89, 0x4, R184 ;  /* 0x0000000459407825 */ /* 0x000fc600078e02b8 */
[----:B------:R-:W4:Y:S01]  /*37fa0*/  LDL.LU.64 R184, [R1+0x4b8] ;  /* 0x0004b80001b87983 */ /* 0x000f220000300a00 */
[----:B------:R-:W-:-:S03]  /*37fb0*/  IMAD.WIDE R70, R89, 0x4, R182 ;  /* 0x0000000459467825 */ /* 0x000fc600078e02b6 */
[----:B------:R-:W4:Y:S01]  /*37fc0*/  LDL.LU.64 R182, [R1+0x4c0] ;  /* 0x0004c00001b67983 */ /* 0x000f220000300a00 */
[C---:B------:R-:W-:Y:S02]  /*37fd0*/  VIADD R88, R247.reuse, 0x100000 ;  /* 0x00100000f7587836 */ /* 0x040fe40000000000 */
[C---:B------:R-:W-:Y:S02]  /*37fe0*/  VIADD R83, R247.reuse, 0x100000 ;  /* 0x00100000f7537836 */ /* 0x040fe40000000000 */
[C---:B------:R-:W-:Y:S01]  /*37ff0*/  VIADD R82, R247.reuse, 0x100000 ;  /* 0x00100000f7527836 */ /* 0x040fe20000000000 */
[----:B------:R-:W-:Y:S01]  /*38000*/  LDGSTS.E [R88+-0x5ae00], desc[UR18][R46.64], P2 ;  /* 0xa52000002e587fae */ /* 0x000fe20009121852 */
[C---:B------:R-:W-:Y:S02]  /*38010*/  VIADD R77, R247.reuse, 0x100000 ;  /* 0x00100000f74d7836 */ /* 0x040fe40000000000 */
[C---:B------:R-:W-:Y:S01]  /*38020*/  VIADD R76, R247.reuse, 0x100000 ;  /* 0x00100000f74c7836 */ /* 0x040fe20000000000 */
[----:B------:R-:W-:Y:S04]  /*38030*/  LDGSTS.E [R83+-0x5aa00], desc[UR18][R52.64], P2 ;  /* 0xa560000034537fae */ /* 0x000fe80009121852 */
[----:B------:R-:W-:Y:S04]  /*38040*/  LDGSTS.E [R82+-0x5a600], desc[UR18][R58.64], P2 ;  /* 0xa5a000003a527fae */ /* 0x000fe80009121852 */
[----:B------:R-:W-:Y:S01]  /*38050*/  LDGSTS.E [R77+-0x5a200], desc[UR18][R64.64], P2 ;  /* 0xa5e00000404d7fae */ /* 0x000fe20009121852 */
[----:B------:R-:W-:-:S03]  /*38060*/  VIADD R115, R247, 0x100000 ;  /* 0x00100000f7737836 */ /* 0x000fc60000000000 */
[----:B------:R2:W-:Y:S01]  /*38070*/  LDGSTS.E [R76+-0x59e00], desc[UR18][R70.64], P2 ;  /* 0xa6200000464c7fae */ /* 0x0005e20009121852 */
[C---:B------:R-:W-:Y:S02]  /*38080*/  VIADD R114, R247.reuse, 0x100000 ;  /* 0x00100000f7727836 */ /* 0x040fe40000000000 */
[C---:B------:R-:W-:Y:S02]  /*38090*/  VIADD R109, R247.reuse, 0x100000 ;  /* 0x00100000f76d7836 */ /* 0x040fe40000000000 */
[----:B------:R-:W-:Y:S02]  /*380a0*/  VIADD R108, R247, 0x100000 ;  /* 0x00100000f76c7836 */ /* 0x000fe40000000000 */
[C---:B--2---:R-:W-:Y:S02]  /*380b0*/  IMAD.WIDE R76, R89.reuse, 0x4, R168 ;  /* 0x00000004594c7825 */ /* 0x044fe400078e02a8 */
        /* <DEDUP_REMOVED lines=8> */
[----:B------:R-:W-:-:S05]  /*38140*/  IMAD.WIDE R96, R89, 0x4, R232 ;  /* 0x0000000459607825 */ /* 0x000fca00078e02e8 */
[----:B------:R4:W-:Y:S01]  /*38150*/  LDGSTS.E [R108+-0x58e00], desc[UR18][R96.64], P2 ;  /* 0xa7200000606c7fae */ /* 0x0009e20009121852 */
[----:B------:R-:W-:-:S03]  /*38160*/  IMAD.WIDE R102, R89, 0x4, R2 ;  /* 0x0000000459667825 */ /* 0x000fc600078e0202 */
[----:B------:R-:W3:Y:S04]  /*38170*/  LDL.LU.64 R2, [R1+0x4e0] ;  /* 0x0004e00001027983 */ /* 0x000ee80000300a00 */
[----:B------:R-:W3:Y:S04]  /*38180*/  LDL.LU.64 R232, [R1+0x4f0] ;  /* 0x0004f00001e87983 */ /* 0x000ee80000300a00 */
[----:B------:R-:W-:Y:S01]  /*38190*/  STL.64 [R1+0xdd8], R246 ;  /* 0x000dd8f601007387 */ /* 0x000fe20000100a00 */
[C---:B------:R-:W-:Y:S02]  /*381a0*/  VIADD R119, R247.reuse, 0x100000 ;  /* 0x00100000f7777836 */ /* 0x040fe40000000000 */
[----:B------:R-:W-:Y:S01]  /*381b0*/  VIADD R118, R247, 0x100000 ;  /* 0x00100000f7767836 */ /* 0x000fe20000000000 */
[----:B------:R1:W-:Y:S01]  /*381c0*/  LDGSTS.E [R88+-0x58a00], desc[UR18][R102.64], P2 ;  /* 0xa760000066587fae */ /* 0x0003e20009121852 */
[----:B----4-:R-:W-:-:S04]  /*381d0*/  IMAD.WIDE R108, R89, 0x4, R214 ;  /* 0x00000004596c7825 */ /* 0x010fc800078e02d6 */
[C---:B-1----:R-:W-:Y:S01]  /*381e0*/  IMAD.WIDE R16, R89.reuse, 0x4, R198 ;  /* 0x0000000459107825 */ /* 0x042fe200078e02c6 */
[----:B------:R1:W-:Y:S03]  /*381f0*/  LDGSTS.E [R119+-0x58600], desc[UR18][R108.64], P2 ;  /* 0xa7a000006c777fae */ /* 0x0003e60009121852 */
[C---:B------:R-:W-:Y:S01]  /*38200*/  IMAD.WIDE R14, R89.reuse, 0x4, R184 ;  /* 0x00000004590e7825 */ /* 0x040fe200078e02b8 */
[----:B------:R-:W-:Y:S03]  /*38210*/  STL.64 [R1+0x220], R16 ;  /* 0x0002201001007387 */ /* 0x000fe60000100a00 */
[C---:B------:R-:W-:Y:S01]  /*38220*/  IMAD.WIDE R12, R89.reuse, 0x4, R182 ;  /* 0x00000004590c7825 */ /* 0x040fe200078e02b6 */
[----:B------:R3:W-:Y:S03]  /*38230*/  STL.64 [R1+0x1f8], R14 ;  /* 0x0001f80e01007387 */ /* 0x0007e60000100a00 */
[----:B------:R-:W-:Y:S01]  /*38240*/  IMAD.WIDE R114, R89, 0x4, R200 ;  /* 0x0000000459727825 */ /* 0x000fe200078e02c8 */
[----:B------:R4:W-:Y:S04]  /*38250*/  STL.64 [R1+0x1d0], R12 ;  /* 0x0001d00c01007387 */ /* 0x0009e80000100a00 */
[----:B------:R-:W4:Y:S04]  /*38260*/  LDL.LU.64 R214, [R1+0x4f8] ;  /* 0x0004f80001d67983 */ /* 0x000f280000300a00 */
[----:B------:R-:W4:Y:S04]  /*38270*/  LDL.LU.64 R200, [R1+0x500] ;  /* 0x0005000001c87983 */ /* 0x000f280000300a00 */
[----:B------:R-:W4:Y:S04]  /*38280*/  LDL.LU.64 R198, [R1+0x508] ;  /* 0x0005080001c67983 */ /* 0x000f280000300a00 */
[----:B------:R-:W4:Y:S04]  /*38290*/  LDL.LU.64 R184, [R1+0x510] ;  /* 0x0005100001b87983 */ /* 0x000f280000300a00 */
[----:B------:R-:W4:Y:S01]  /*382a0*/  LDL.LU.64 R182, [R1+0x518] ;  /* 0x0005180001b67983 */ /* 0x000f220000300a00 */
[----:B------:R-:W-:-:S02]  /*382b0*/  VIADD R117, R248, 0x100000 ;  /* 0x00100000f8757836 */ /* 0x000fc40000000000 */
[C---:B------:R-:W-:Y:S01]  /*382c0*/  VIADD R116, R248.reuse, 0x100000 ;  /* 0x00100000f8747836 */ /* 0x040fe20000000000 */
[----:B------:R1:W-:Y:S01]  /*382d0*/  LDGSTS.E [R118+-0x58200], desc[UR18][R114.64], P2 ;  /* 0xa7e0000072767fae */ /* 0x0003e20009121852 */
[----:B------:R-:W-:-:S03]  /*382e0*/  VIADD R88, R248, 0x100000 ;  /* 0x00100000f8587836 */ /* 0x000fc60000000000 */
[----:B------:R-:W-:Y:S04]  /*382f0*/  LDGSTS.E [R117+-0x5fd80], desc[UR18][R16.64], P2 ;  /* 0xa028000010757fae */ /* 0x000fe80009121852 */
[----:B------:R3:W-:Y:S04]  /*38300*/  LDGSTS.E [R116+-0x5f980], desc[UR18][R14.64], P2 ;  /* 0xa06800000e747fae */ /* 0x0007e80009121852 */
[----:B------:R4:W-:Y:S01]  /*38310*/  LDGSTS.E [R88+-0x5f580], desc[UR18][R12.64], P2 ;  /* 0xa0a800000c587fae */ /* 0x0009e20009121852 */
[C---:B-1----:R-:W-:Y:S02]  /*38320*/  VIADD R119, R248.reuse, 0x100000 ;  /* 0x00100000f8777836 */ /* 0x042fe40000000000 */
[----:B------:R-:W-:-:S02]  /*38330*/  VIADD R118, R248, 0x100000 ;  /* 0x00100000f8767836 */ /* 0x000fc40000000000 */
[----:B--2---:R-:W-:-:S05]  /*38340*/  IMAD.WIDE R20, R89, 0x4, R168 ;  /* 0x0000000459147825 */ /* 0x004fca00078e02a8 */
[----:B------:R-:W-:Y:S01]  /*38350*/  LDGSTS.E [R119+-0x5f180], desc[UR18][R20.64], P2 ;  /* 0xa0e8000014777fae */ /* 0x000fe20009121852 */
[----:B---3--:R-:W-:-:S04]  /*38360*/  IMAD.WIDE R14, R89, 0x4, R166 ;  /* 0x00000004590e7825 */ /* 0x008fc800078e02a6 */
[C---:B----4-:R-:W-:Y:S01]  /*38370*/  IMAD.WIDE R12, R89.reuse, 0x4, R152 ;  /* 0x00000004590c7825 */ /* 0x050fe200078e0298 */
[----:B------:R-:W-:Y:S04]  /*38380*/  STL.64 [R1+0x180], R14 ;  /* 0x0001800e01007387 */ /* 0x000fe80000100a00 */
[----:B------:R-:W-:Y:S04]  /*38390*/  STL.64 [R1+0x158], R12 ;  /* 0x0001580c01007387 */ /* 0x000fe80000100a00 */
[----:B------:R-:W-:Y:S04]  /*383a0*/  STL.64 [R1+0xf80], R20 ;  /* 0x000f801401007387 */ /* 0x000fe80000100a00 */
[----:B------:R1:W-:Y:S01]  /*383b0*/  LDGSTS.E [R118+-0x5ed80], desc[UR18][R14.64], P2 ;  /* 0xa12800000e767fae */ /* 0x0003e20009121852 */
[----:B------:R-:W-:-:S03]  /*383c0*/  IMAD.WIDE R2, R89, 0x4, R2 ;  /* 0x0000000459027825 */ /* 0x000fc600078e0202 */
[----:B------:R2:W-:Y:S01]  /*383d0*/  LDGSTS.E [R117+-0x5e980], desc[UR18][R12.64], P2 ;  /* 0xa16800000c757fae */ /* 0x0005e20009121852 */
[----:B------:R-:W-:-:S03]  /*383e0*/  IMAD.WIDE R22, R89, 0x4, R232 ;  /* 0x0000000459167825 */ /* 0x000fc600078e02e8 */
[----:B------:R3:W-:Y:S04]  /*383f0*/  STL.64 [R1+0x130], R2 ;  /* 0x0001300201007387 */ /* 0x0007e80000100a00 */
[----:B------:R-:W4:Y:S04]  /*38400*/  LDL.LU.64 R168, [R1+0x520] ;  /* 0x0005200001a87983 */ /* 0x000f280000300a00 */
[----:B------:R-:W4:Y:S04]  /*38410*/  LDL.LU.64 R166, [R1+0x530] ;  /* 0x0005300001a67983 */ /* 0x000f280000300a00 */
[----:B------:R-:W4:Y:S04]  /*38420*/  LDL.LU.64 R152, [R1+0x540] ;  /* 0x0005400001987983 */ /* 0x000f280000300a00 */
[----:B------:R-:W-:Y:S04]  /*38430*/  LDGSTS.E [R116+-0x5e580], desc[UR18][R2.64], P2 ;  /* 0xa1a8000002747fae */ /* 0x000fe80009121852 */
[----:B------:R-:W4:Y:S01]  /*38440*/  LDL.LU.64 R232, [R1+0x548] ;  /* 0x0005480001e87983 */ /* 0x000f220000300a00 */
[----:B------:R-:W-:-:S03]  /*38450*/  VIADD R125, R248, 0x100000 ;  /* 0x00100000f87d7836 */ /* 0x000fc60000000000 */
[----:B------:R-:W-:Y:S04]  /*38460*/  LDGSTS.E [R88+-0x5e180], desc[UR18][R22.64], P2 ;  /* 0xa1e8000016587fae */ /* 0x000fe80009121852 */
[----:B---3--:R-:W3:Y:S04]  /*38470*/  LDL.LU.64 R2, [R1+0x550] ;  /* 0x0005500001027983 */ /* 0x008ee80000300a00 */
[----:B------:R-:W-:Y:S01]  /*38480*/  STL.64 [R1+0xf40], R22 ;  /* 0x000f401601007387 */ /* 0x000fe20000100a00 */
[----:B------:R-:W-:-:S04]  /*38490*/  IMAD.WIDE R18, R89, 0x4, R214 ;  /* 0x0000000459127825 */ /* 0x000fc800078e02d6 */
[C---:B-1----:R-:W-:Y:S01]  /*384a0*/  IMAD.WIDE R14, R89.reuse, 0x4, R200 ;  /* 0x00000004590e7825 */ /* 0x042fe200078e02c8 */
[----:B------:R-:W-:Y:S04]  /*384b0*/  STL.64 [R1+0xd0], R18 ;  /* 0x0000d01201007387 */ /* 0x000fe80000100a00 */
[----:B------:R-:W-:Y:S01]  /*384c0*/  STL.64 [R1+0xa0], R14 ;  /* 0x0000a00e01007387 */ /* 0x000fe20000100a00 */
[----:B------:R-:W-:-:S03]  /*384d0*/  IMAD.WIDE R16, R89, 0x4, R198 ;  /* 0x0000000459107825 */ /* 0x000fc600078e02c6 */
[----:B------:R-:W3:Y:S01]  /*384e0*/  LDL.LU.64 R214, [R1+0x558] ;  /* 0x0005580001d67983 */ /* 0x000ee20000300a00 */
[----:B------:R-:W-:-:S03]  /*384f0*/  IMAD.WIDE R226, R89, 0x4, R184 ;  /* 0x0000000459e27825 */ /* 0x000fc600078e02b8 */
[----:B------:R-:W3:Y:S01]  /*38500*/  LDL.LU.64 R200, [R1+0x568] ;  /* 0x0005680001c87983 */ /* 0x000ee20000300a00 */
[----:B--2---:R-:W-:-:S03]  /*38510*/  IMAD.WIDE R12, R89, 0x4, R182 ;  /* 0x00000004590c7825 */ /* 0x004fc600078e02b6 */
[----:B------:R-:W2:Y:S04]  /*38520*/  LDL.LU.64 R198, [R1+0x578] ;  /* 0x0005780001c67983 */ /* 0x000ea80000300a00 */
[----:B------:R-:W2:Y:S04]  /*38530*/  LDL.LU.64 R184, [R1+0x580] ;  /* 0x0005800001b87983 */ /* 0x000ea80000300a00 */
[----:B------:R-:W2:Y:S01]  /*38540*/  LDL.LU.64 R182, [R1+0x588] ;  /* 0x0005880001b67983 */ /* 0x000ea20000300a00 */
[----:B------:R-:W-:-:S03]  /*38550*/  VIADD R124, R248, 0x100000 ;  /* 0x00100000f87c7836 */ /* 0x000fc60000000000 */
[----:B------:R-:W-:Y:S01]  /*38560*/  LDGSTS.E [R119+-0x5dd80], desc[UR18][R18.64], P2 ;  /* 0xa228000012777fae */ /* 0x000fe20009121852 */
[----:B------:R-:W-:-:S03]  /*38570*/  VIADD R123, R248, 0x100000 ;  /* 0x00100000f87b7836 */ /* 0x000fc60000000000 */
[----:B------:R-:W-:Y:S04]  /*38580*/  LDGSTS.E [R118+-0x5d980], desc[UR18][R14.64], P2 ;  /* 0xa26800000e767fae */ /* 0x000fe80009121852 */
[----:B------:R-:W-:Y:S01]  /*38590*/  STL.64 [R1+0xee8], R16 ;  /* 0x000ee81001007387 */ /* 0x000fe20000100a00 */
[----:B------:R-:W-:-:S03]  /*385a0*/  VIADD R122, R248, 0x100000 ;  /* 0x00100000f87a7836 */ /* 0x000fc60000000000 */
[----:B------:R-:W-:Y:S04]  /*385b0*/  LDGSTS.E [R117+-0x5d580], desc[UR18][R16.64], P2 ;  /* 0xa2a8000010757fae */ /* 0x000fe80009121852 */
[----:B------:R-:W-:Y:S04]  /*385c0*/  STL.64 [R1+0xef0], R226 ;  /* 0x000ef0e201007387 */ /* 0x000fe80000100a00 */
[----:B------:R1:W-:Y:S04]  /*385d0*/  LDGSTS.E [R116+-0x5d180], desc[UR18][R226.64], P2 ;  /* 0xa2e80000e2747fae */ /* 0x0003e80009121852 */
[----:B------:R2:W-:Y:S04]  /*385e0*/  STL.64 [R1+0xef8], R12 ;  /* 0x000ef80c01007387 */ /* 0x0005e80000100a00 */
[----:B------:R-:W-:Y:S01]  /*385f0*/  LDGSTS.E [R88+-0x5cd80], desc[UR18][R12.64], P2 ;  /* 0xa32800000c587fae */ /* 0x000fe20009121852 */
[----:B----4-:R-:W-:-:S03]  /*38600*/  IMAD.WIDE R234, R89, 0x4, R168 ;  /* 0x0000000459ea7825 */ /* 0x010fc600078e02a8 */
[----:B------:R-:W4:Y:S01]  /*38610*/  LDL.LU.64 R168, [R1+0x590] ;  /* 0x0005900001a87983 */ /* 0x000f220000300a00 */
[----:B------:R-:W-:-:S03]  /*38620*/  IMAD.WIDE R222, R89, 0x4, R166 ;  /* 0x0000000459de7825 */ /* 0x000fc600078e02a6 */
[----:B------:R-:W4:Y:S01]  /*38630*/  LDL.LU.64 R166, [R1+0x598] ;  /* 0x0005980001a67983 */ /* 0x000f220000300a00 */
[----:B-1----:R-:W-:-:S03]  /*38640*/  IMAD.WIDE R116, R89, 0x4, R152 ;  /* 0x0000000459747825 */ /* 0x002fc600078e0298 */
[----:B------:R-:W4:Y:S04]  /*38650*/  LDL.LU.64 R152, [R1+0x5d8] ;  /* 0x0005d80001987983 */ /* 0x000f280000300a00 */
[----:B------:R-:W-:Y:S01]  /*38660*/  LDGSTS.E [R125+-0x5c980], desc[UR18][R234.64], P2 ;  /* 0xa3680000ea7d7fae */ /* 0x000fe20009121852 */
[----:B------:R-:W-:-:S03]  /*38670*/  IMAD.WIDE R118, R89, 0x4, R232 ;  /* 0x0000000459767825 */ /* 0x000fc600078e02e8 */
[----:B------:R-:W4:Y:S04]  /*38680*/  LDL.LU.64 R232, [R1+0x5d0] ;  /* 0x0005d00001e87983 */ /* 0x000f280000300a00 */
[----:B------:R-:W-:Y:S01]  /*38690*/  LDGSTS.E [R124+-0x5c580], desc[UR18][R222.64], P2 ;  /* 0xa3a80000de7c7fae */ /* 0x000fe20009121852 */
[----:B---3--:R-:W-:-:S03]  /*386a0*/  IMAD.WIDE R120, R89, 0x4, R2 ;  /* 0x0000000459787825 */ /* 0x008fc600078e0202 */
[----:B------:R-:W3:Y:S04]  /*386b0*/  LDL.LU.64 R2, [R1+0x5c8] ;  /* 0x0005c80001027983 */ /* 0x000ee80000300a00 */
[----:B------:R-:W-:Y:S04]  /*386c0*/  STL.64 [R1+0xf00], R234 ;  /* 0x000f00ea01007387 */ /* 0x000fe80000100a00 */
[----:B------:R-:W-:Y:S04]  /*386d0*/  LDGSTS.E [R123+-0x5c180], desc[UR18][R116.64], P2 ;  /* 0xa3e80000747b7fae */ /* 0x000fe80009121852 */
[----:B------:R-:W-:Y:S04]  /*386e0*/  STL.64 [R1+0xf08], R222 ;  /* 0x000f08de01007387 */ /* 0x000fe80000100a00 */
[----:B------:R1:W-:Y:S04]  /*386f0*/  LDGSTS.E [R122+-0x5bd80], desc[UR18][R118.64], P2 ;  /* 0xa4280000767a7fae */ /* 0x0003e80009121852 */
[----:B------:R-:W3:Y:S01]  /*38700*/  LDL.LU.64 R216, [R1+0x5c0] ;  /* 0x0005c00001d87983 */ /* 0x000ee20000300a00 */
[----:B------:R-:W-:-:S02]  /*38710*/  VIADD R135, R248, 0x100000 ;  /* 0x00100000f8877836 */ /* 0x000fc40000000000 */
[----:B------:R-:W-:Y:S01]  /*38720*/  VIADD R134, R248, 0x100000 ;  /* 0x00100000f8867836 */ /* 0x000fe20000000000 */
[----:B------:R-:W-:Y:S01]  /*38730*/  LDGSTS.E [R88+-0x5b980], desc[UR18][R120.64], P2 ;  /* 0xa468000078587fae */ /* 0x000fe20009121852 */
[----:B-1----:R-:W-:-:S03]  /*38740*/  IMAD.WIDE R122, R89, 0x4, R214 ;  /* 0x00000004597a7825 */ /* 0x002fc600078e02d6 */
[----:B------:R-:W3:Y:S01]  /*38750*/  LDL.LU.64 R214, [R1+0x5b8] ;  /* 0x0005b80001d67983 */ /* 0x000ee20000300a00 */
[----:B------:R-:W-:-:S03]  /*38760*/  IMAD.WIDE R124, R89, 0x4, R200 ;  /* 0x00000004597c7825 */ /* 0x000fc600078e02c8 */
[----:B------:R-:W3:Y:S01]  /*38770*/  LDL.LU.64 R200, [R1+0x5b0] ;  /* 0x0005b00001c87983 */ /* 0x000ee20000300a00 */
[----:B--2---:R-:W-:-:S03]  /*38780*/  IMAD.WIDE R126, R89, 0x4, R198 ;  /* 0x00000004597e7825 */ /* 0x004fc600078e02c6 */
[----:B------:R-:W2:Y:S01]  /*38790*/  LDL.LU.64 R198, [R1+0x5a8] ;  /* 0x0005a80001c67983 */ /* 0x000ea20000300a00 */
[C---:B------:R-:W-:Y:S02]  /*387a0*/  VIADD R133, R248.reuse, 0x100000 ;  /* 0x00100000f8857836 */ /* 0x040fe40000000000 */
[----:B------:R-:W-:Y:S01]  /*387b0*/  VIADD R132, R248, 0x100000 ;  /* 0x00100000f8847836 */ /* 0x000fe20000000000 */
[----:B------:R-:W-:Y:S01]  /*387c0*/  LDGSTS.E [R135+-0x5b580], desc[UR18][R122.64], P2 ;  /* 0xa4a800007a877fae */ /* 0x000fe20009121852 */
[----:B------:R-:W-:-:S03]  /*387d0*/  IMAD.WIDE R130, R89, 0x4, R182 ;  /* 0x0000000459827825 */ /* 0x000fc600078e02b6 */
[----:B------:R-:W2:Y:S01]  /*387e0*/  LDL.LU.64 R182, [R1+0x5e0] ;  /* 0x0005e00001b67983 */ /* 0x000ea20000300a00 */
[----:B------:R-:W-:-:S03]  /*387f0*/  IMAD.WIDE R128, R89, 0x4, R184 ;  /* 0x0000000459807825 */ /* 0x000fc600078e02b8 */
[----:B------:R-:W-:Y:S01]  /*38800*/  LDGSTS.E [R134+-0x5b180], desc[UR18][R124.64], P2 ;  /* 0xa4e800007c867fae */ /* 0x000fe20009121852 */
[----:B------:R-:W-:-:S03]  /*38810*/  VIADD R145, R248, 0x100000 ;  /* 0x00100000f8917836 */ /* 0x000fc60000000000 */
[----:B------:R-:W-:Y:S01]  /*38820*/  LDGSTS.E [R133+-0x5ad80], desc[UR18][R126.64], P2 ;  /* 0xa52800007e857fae */ /* 0x000fe20009121852 */
[----:B------:R-:W-:-:S03]  /*38830*/  VIADD R144, R248, 0x100000 ;  /* 0x00100000f8907836 */ /* 0x000fc60000000000 */
[----:B------:R4:W-:Y:S01]  /*38840*/  LDGSTS.E [R132+-0x5a980], desc[UR18][R128.64], P2 ;  /* 0xa568000080847fae */ /* 0x0009e20009121852 */
[----:B------:R-:W-:-:S03]  /*38850*/  VIADD R143, R248, 0x100000 ;  /* 0x00100000f88f7836 */ /* 0x000fc60000000000 */
[----:B------:R-:W2:Y:S01]  /*38860*/  LDL.LU.64 R184, [R1+0x5f0] ;  /* 0x0005f00001b87983 */ /* 0x000ea20000300a00 */
[----:B------:R-:W-:-:S03]  /*38870*/  VIADD R142, R248, 0x100000 ;  /* 0x00100000f88e7836 */ /* 0x000fc60000000000 */
[----:B------:R-:W-:Y:S01]  /*38880*/  LDGSTS.E [R88+-0x5a580], desc[UR18][R130.64], P2 ;  /* 0xa5a8000082587fae */ /* 0x000fe20009121852 */
[----:B----4-:R-:W-:-:S03]  /*38890*/  IMAD.WIDE R132, R89, 0x4, R168 ;  /* 0x0000000459847825 */ /* 0x010fc600078e02a8 */
[----:B------:R-:W4:Y:S01]  /*388a0*/  LDL.LU.64 R168, [R1+0x5f8] ;  /* 0x0005f80001a87983 */ /* 0x000f220000300a00 */
[----:B------:R-:W-:-:S03]  /*388b0*/  IMAD.WIDE R134, R89, 0x4, R166 ;  /* 0x0000000459867825 */ /* 0x000fc600078e02a6 */
[----:B------:R-:W4:Y:S01]  /*388c0*/  LDL.LU.64 R166, [R1+0x608] ;  /* 0x0006080001a67983 */ /* 0x000f220000300a00 */
[----:B------:R-:W-:-:S03]  /*388d0*/  IMAD.WIDE R136, R89, 0x4, R152 ;  /* 0x0000000459887825 */ /* 0x000fc600078e0298 */
[----:B------:R-:W-:Y:S04]  /*388e0*/  LDGSTS.E [R145+-0x5a180], desc[UR18][R132.64], P2 ;  /* 0xa5e8000084917fae */ /* 0x000fe80009121852 */
[----:B------:R-:W-:Y:S01]  /*388f0*/  LDGSTS.E [R144+-0x59d80], desc[UR18][R134.64], P2 ;  /* 0xa628000086907fae */ /* 0x000fe20009121852 */
[----:B------:R-:W-:-:S03]  /*38900*/  IMAD.WIDE R138, R89, 0x4, R232 ;  /* 0x00000004598a7825 */ /* 0x000fc600078e02e8 */
[----:B------:R-:W4:Y:S04]  /*38910*/  LDL.LU.64 R232, [R1+0x610] ;  /* 0x0006100001e87983 */ /* 0x000f280000300a00 */
[----:B------:R-:W-:Y:S01]  /*38920*/  LDGSTS.E [R143+-0x59980], desc[UR18][R136.64], P2 ;  /* 0xa6680000888f7fae */ /* 0x000fe20009121852 */
[----:B---3--:R-:W-:-:S03]  /*38930*/  IMAD.WIDE R140, R89, 0x4, R2 ;  /* 0x00000004598c7825 */ /* 0x008fc600078e0202 */
[----:B------:R-:W3:Y:S04]  /*38940*/  LDL.LU.64 R2, [R1+0x618] ;  /* 0x0006180001027983 */ /* 0x000ee80000300a00 */
[----:B------:R1:W-:Y:S01]  /*38950*/  LDGSTS.E [R142+-0x59580], desc[UR18][R138.64], P2 ;  /* 0xa6a800008a8e7fae */ /* 0x0003e20009121852 */
[----:B------:R-:W-:-:S03]  /*38960*/  IMAD.WIDE R146, R89, 0x4, R200 ;  /* 0x0000000459927825 */ /* 0x000fc600078e02c8 */
[----:B------:R2:W-:Y:S01]  /*38970*/  LDGSTS.E [R88+-0x59180], desc[UR18][R140.64], P2 ;  /* 0xa6e800008c587fae */ /* 0x0005e20009121852 */
[----:B-1----:R-:W-:-:S04]  /*38980*/  IMAD.WIDE R142, R89, 0x4, R216 ;  /* 0x00000004598e7825 */ /* 0x002fc800078e02d8 */
[----:B--2---:R-:W-:-:S04]  /*38990*/  IMAD.WIDE R12, R89, 0x4, R182 ;  /* 0x00000004590c7825 */ /* 0x004fc800078e02b6 */
[----:B------:R-:W-:Y:S01]  /*389a0*/  IMAD.WIDE R144, R89, 0x4, R214 ;  /* 0x0000000459907825 */ /* 0x000fe200078e02d6 */
[----:B------:R1:W-:Y:S04]  /*389b0*/  STL.64 [R1+0x218], R12 ;  /* 0x0002180c01007387 */ /* 0x0003e80000100a00 */
[----:B------:R-:W2:Y:S04]  /*389c0*/  LDL.LU.64 R216, [R1+0x628] ;  /* 0x0006280001d87983 */ /* 0x000ea80000300a00 */
[----:B------:R-:W2:Y:S04]  /*389d0*/  LDL.LU.64 R214, [R1+0x630] ;  /* 0x0006300001d67983 */ /* 0x000ea80000300a00 */
[----:B------:R-:W2:Y:S01]  /*389e0*/  LDL.LU.64 R200, [R1+0x640] ;  /* 0x0006400001c87983 */ /* 0x000ea20000300a00 */
[----:B------:R-:W-:-:S02]  /*389f0*/  VIADD R153, R248, 0x100000 ;  /* 0x00100000f8997836 */ /* 0x000fc40000000000 */
[C---:B------:R-:W-:Y:S02]  /*38a00*/  VIADD R152, R248.reuse, 0x100000 ;  /* 0x00100000f8987836 */ /* 0x040fe40000000000 */
[C---:B------:R-:W-:Y:S01]  /*38a10*/  VIADD R151, R248.reuse, 0x100000 ;  /* 0x00100000f8977836 */ /* 0x040fe20000000000 */
[----:B------:R1:W-:Y:S01]  /*38a20*/  LDGSTS.E [R153+-0x58d80], desc[UR18][R142.64], P2 ;  /* 0xa72800008e997fae */ /* 0x0003e20009121852 */
[----:B------:R-:W-:Y:S02]  /*38a30*/  VIADD R150, R248, 0x100000 ;  /* 0x00100000f8967836 */ /* 0x000fe40000000000 */
[----:B------:R-:W-:Y:S01]  /*38a40*/  IMAD.WIDE R148, R89, 0x4, R198 ;  /* 0x0000000459947825 */ /* 0x000fe200078e02c6 */
[----:B------:R1:W-:Y:S03]  /*38a50*/  LDGSTS.E [R152+-0x58980], desc[UR18][R144.64], P2 ;  /* 0xa768000090987fae */ /* 0x0003e60009121852 */
[----:B------:R-:W-:Y:S01]  /*38a60*/  VIADD R88, R249, 0x100000 ;  /* 0x00100000f9587836 */ /* 0x000fe20000000000 */
[----:B------:R1:W-:Y:S01]  /*38a70*/  LDGSTS.E [R151+-0x58580], desc[UR18][R146.64], P2 ;  /* 0xa7a8000092977fae */ /* 0x0003e20009121852 */
[----:B------:R-:W-:-:S03]  /*38a80*/  IMAD.WIDE R16, R89, 0x4, R184 ;  /* 0x0000000459107825 */ /* 0x000fc600078e02b8 */
[----:B------:R1:W-:Y:S02]  /*38a90*/  LDGSTS.E [R150+-0x58180], desc[UR18][R148.64], P2 ;  /* 0xa7e8000094967fae */ /* 0x0003e40009121852 */
[C---:B-1----:R-:W-:Y:S02]  /*38aa0*/  VIADD R153, R249.reuse, 0x100000 ;  /* 0x00100000f9997836 */ /* 0x042fe40000000000 */
[----:B------:R1:W-:Y:S01]  /*38ab0*/  LDGSTS.E [R88+-0x5fd00], desc[UR18][R12.64], P2 ;  /* 0xa03000000c587fae */ /* 0x0003e20009121852 */
[----:B------:R-:W-:-:S03]  /*38ac0*/  VIADD R152, R249, 0x100000 ;  /* 0x00100000f9987836 */ /* 0x000fc60000000000 */
[----:B------:R-:W2:Y:S01]  /*38ad0*/  LDL.LU.64 R198, [R1+0x648] ;  /* 0x0006480001c67983 */ /* 0x000ea20000300a00 */
[----:B------:R-:W-:-:S03]  /*38ae0*/  VIADD R151, R249, 0x100000 ;  /* 0x00100000f9977836 */ /* 0x000fc60000000000 */
[----:B------:R-:W2:Y:S01]  /*38af0*/  LDL.LU.64 R182, [R1+0x658] ;  /* 0x0006580001b67983 */ /* 0x000ea20000300a00 */
[----:B------:R-:W-:-:S03]  /*38b00*/  VIADD R150, R249, 0x100000 ;  /* 0x00100000f9967836 */ /* 0x000fc60000000000 */
[----:B------:R-:W-:Y:S04]  /*38b10*/  STL.64 [R1+0x1f0], R16 ;  /* 0x0001f01001007387 */ /* 0x000fe80000100a00 */
[----:B------:R-:W-:Y:S01]  /*38b20*/  LDGSTS.E [R153+-0x5f900], desc[UR18][R16.64], P2 ;  /* 0xa070000010997fae */ /* 0x000fe20009121852 */
[----:B----4-:R-:W-:-:S04]  /*38b30*/  IMAD.WIDE R226, R89, 0x4, R168 ;  /* 0x0000000459e27825 */ /* 0x010fc800078e02a8 */
[C---:B------:R-:W-:Y:S01]  /*38b40*/  IMAD.WIDE R14, R89.reuse, 0x4, R166 ;  /* 0x00000004590e7825 */ /* 0x040fe200078e02a6 */
[----:B------:R-:W-:Y:S04]  /*38b50*/  LDGSTS.E [R152+-0x5f500], desc[UR18][R226.64], P2 ;  /* 0xa0b00000e2987fae */ /* 0x000fe80009121852 */
[----:B------:R-:W-:Y:S04]  /*38b60*/  STL.64 [R1+0x1a0], R14 ;  /* 0x0001a00e01007387 */ /* 0x000fe80000100a00 */
[----:B------:R-:W-:Y:S01]  /*38b70*/  LDGSTS.E [R151+-0x5f100], desc[UR18][R14.64], P2 ;  /* 0xa0f000000e977fae */ /* 0x000fe20009121852 */
[----:B-1----:R-:W-:-:S05]  /*38b80*/  IMAD.WIDE R12, R89, 0x4, R232 ;  /* 0x00000004590c7825 */ /* 0x002fca00078e02e8 */
[----:B------:R-:W-:Y:S01]  /*38b90*/  STL.64 [R1+0x178], R12 ;  /* 0x0001780c01007387 */ /* 0x000fe20000100a00 */
[----:B---3--:R-:W-:-:S03]  /*38ba0*/  IMAD.WIDE R2, R89, 0x4, R2 ;  /* 0x0000000459027825 */ /* 0x008fc600078e0202 */
[----:B------:R-:W-:Y:S04]  /*38bb0*/  STL.64 [R1+0xf88], R226 ;  /* 0x000f88e201007387 */ /* 0x000fe80000100a00 */
[----:B------:R1:W-:Y:S04]  /*38bc0*/  STL.64 [R1+0x150], R2 ;  /* 0x0001500201007387 */ /* 0x0003e80000100a00 */
[----:B------:R-:W3:Y:S04]  /*38bd0*/  LDL.LU.64 R184, [R1+0x668] ;  /* 0x0006680001b87983 */ /* 0x000ee80000300a00 */
[----:B------:R-:W4:Y:S04]  /*38be0*/  LDL.LU.64 R168, [R1+0x690] ;  /* 0x0006900001a87983 */ /* 0x000f280000300a00 */
[----:B------:R2:W-:Y:S04]  /*38bf0*/  LDGSTS.E [R150+-0x5ed00], desc[UR18][R12.64], P2 ;  /* 0xa13000000c967fae */ /* 0x0005e80009121852 */
[----:B------:R-:W4:Y:S04]  /*38c00*/  LDL.LU.64 R232, [R1+0x698] ;  /* 0x0006980001e87983 */ /* 0x000f280000300a00 */
[----:B------:R-:W-:Y:S04]  /*38c10*/  LDGSTS.E [R88+-0x5e900], desc[UR18][R2.64], P2 ;  /* 0xa170000002587fae */ /* 0x000fe80009121852 */
[----:B------:R-:W4:Y:S04]  /*38c20*/  LDL.LU.64 R166, [R1+0x6a0] ;  /* 0x0006a00001a67983 */ /* 0x000f280000300a00 */
[----:B-1----:R-:W4:Y:S01]  /*38c30*/  LDL.LU.64 R2, [R1+0x6b0] ;  /* 0x0006b00001027983 */ /* 0x002f220000300a00 */
[----:B--2---:R-:W-:-:S04]  /*38c40*/  IMAD.WIDE R22, R89, 0x4, R216 ;  /* 0x0000000459167825 */ /* 0x004fc800078e02d8 */
[C---:B------:R-:W-:Y:S01]  /*38c50*/  IMAD.WIDE R12, R89.reuse, 0x4, R214 ;  /* 0x00000004590c7825 */ /* 0x040fe200078e02d6 */
[----:B------:R-:W-:Y:S03]  /*38c60*/  LDGSTS.E [R153+-0x5e500], desc[UR18][R22.64], P2 ;  /* 0xa1b0000016997fae */ /* 0x000fe60009121852 */
[C---:B------:R-:W-:Y:S01]  /*38c70*/  IMAD.WIDE R14, R89.reuse, 0x4, R200 ;  /* 0x00000004590e7825 */ /* 0x040fe200078e02c8 */
[----:B------:R1:W-:Y:S04]  /*38c80*/  LDGSTS.E [R152+-0x5e100], desc[UR18][R12.64], P2 ;  /* 0xa1f000000c987fae */ /* 0x0003e80009121852 */
[----:B------:R-:W-:Y:S04]  /*38c90*/  STL.64 [R1+0xc8], R14 ;  /* 0x0000c80e01007387 */ /* 0x000fe80000100a00 */
[----:B------:R-:W-:Y:S04]  /*38ca0*/  STL.64 [R1+0xf48], R22 ;  /* 0x000f481601007387 */ /* 0x000fe80000100a00 */
[----:B------:R2:W-:Y:S04]  /*38cb0*/  STL.64 [R1+0xf50], R12 ;  /* 0x000f500c01007387 */ /* 0x0005e80000100a00 */
[----:B------:R-:W2:Y:S04]  /*38cc0*/  LDL.LU.64 R172, [R1+0x6c0] ;  /* 0x0006c00001ac7983 */ /* 0x000ea80000300a00 */
[----:B------:R-:W2:Y:S04]  /*38cd0*/  LDL.LU.64 R170, [R1+0x6d0] ;  /* 0x0006d00001aa7983 */ /* 0x000ea80000300a00 */
[----:B------:R-:W2:Y:S04]  /*38ce0*/  LDL.LU.64 R216, [R1+0x6e8] ;  /* 0x0006e80001d87983 */ /* 0x000ea80000300a00 */
[----:B------:R-:W2:Y:S01]  /*38cf0*/  LDL.LU.64 R214, [R1+0x6f0] ;  /* 0x0006f00001d67983 */ /* 0x000ea20000300a00 */
[----:B------:R-:W-:-:S03]  /*38d00*/  IMAD.WIDE R224, R89, 0x4, R182 ;  /* 0x0000000459e07825 */ /* 0x000fc600078e02b6 */
[----:B------:R-:W2:Y:S01]  /*38d10*/  LDL.LU.64 R182, [R1+0x6f8] ;  /* 0x0006f80001b67983 */ /* 0x000ea20000300a00 */
[----:B------:R-:W-:-:S03]  /*38d20*/  IMAD.WIDE R244, R89, 0x4, R198 ;  /* 0x0000000459f47825 */ /* 0x000fc600078e02c6 */
[----:B------:R-:W-:Y:S04]  /*38d30*/  LDGSTS.E [R151+-0x5dd00], desc[UR18][R14.64], P2 ;  /* 0xa23000000e977fae */ /* 0x000fe80009121852 */
[----:B------:R-:W-:Y:S04]  /*38d40*/  STL.64 [R1+0xf10], R244 ;  /* 0x000f10f401007387 */ /* 0x000fe80000100a00 */
[----:B------:R-:W-:Y:S04]  /*38d50*/  STL.64 [R1+0xf18], R224 ;  /* 0x000f18e001007387 */ /* 0x000fe80000100a00 */
[----:B------:R-:W2:Y:S04]  /*38d60*/  LDL.LU.64 R200, [R1+0x700] ;  /* 0x0007000001c87983 */ /* 0x000ea80000300a00 */
[----:B------:R-:W2:Y:S01]  /*38d70*/  LDL.LU.64 R198, [R1+0x710] ;  /* 0x0007100001c67983 */ /* 0x000ea20000300a00 */
[----:B------:R-:W-:-:S02]  /*38d80*/  VIADD R157, R249, 0x100000 ;  /* 0x00100000f99d7836 */ /* 0x000fc40000000000 */
[C---:B------:R-:W-:Y:S01]  /*38d90*/  VIADD R156, R249.reuse, 0x100000 ;  /* 0x00100000f99c7836 */ /* 0x040fe20000000000 */
[----:B------:R2:W-:Y:S01]  /*38da0*/  LDGSTS.E [R150+-0x5d900], desc[UR18][R244.64], P2 ;  /* 0xa2700000f4967fae */ /* 0x0005e20009121852 */
[C---:B------:R-:W-:Y:S02]  /*38db0*/  VIADD R155, R249.reuse, 0x100000 ;  /* 0x00100000f99b7836 */ /* 0x040fe40000000000 */
[----:B------:R-:W-:Y:S01]  /*38dc0*/  VIADD R154, R249, 0x100000 ;  /* 0x00100000f99a7836 */ /* 0x000fe20000000000 */
[----:B------:R-:W-:Y:S01]  /*38dd0*/  LDGSTS.E [R88+-0x5d500], desc[UR18][R224.64], P2 ;  /* 0xa2b00000e0587fae */ /* 0x000fe20009121852 */
[----:B---3--:R-:W-:-:S04]  /*38de0*/  IMAD.WIDE R238, R89, 0x4, R184 ;  /* 0x0000000459ee7825 */ /* 0x008fc800078e02b8 */
[C---:B----4-:R-:W-:Y:S01]  /*38df0*/  IMAD.WIDE R228, R89.reuse, 0x4, R168 ;  /* 0x0000000459e47825 */ /* 0x050fe200078e02a8 */
[----:B------:R-:W-:Y:S04]  /*38e00*/  LDGSTS.E [R157+-0x5d100], desc[UR18][R238.64], P2 ;  /* 0xa2f00000ee9d7fae */ /* 0x000fe80009121852 */
[----:B------:R-:W3:Y:S01]  /*38e10*/  LDL.LU.64 R168, [R1+0x758] ;  /* 0x0007580001a87983 */ /* 0x000ee20000300a00 */
[----:B------:R-:W-:-:S03]  /*38e20*/  IMAD.WIDE R232, R89, 0x4, R232 ;  /* 0x0000000459e87825 */ /* 0x000fc600078e02e8 */
[----:B------:R-:W4:Y:S04]  /*38e30*/  LDL.LU.64 R184, [R1+0x750] ;  /* 0x0007500001b87983 */ /* 0x000f280000300a00 */
[----:B------:R2:W-:Y:S01]  /*38e40*/  LDGSTS.E [R156+-0x5cd00], desc[UR18][R228.64], P2 ;  /* 0xa3300000e49c7fae */ /* 0x0005e20009121852 */
[----:B-1----:R-:W-:-:S03]  /*38e50*/  IMAD.WIDE R152, R89, 0x4, R2 ;  /* 0x0000000459987825 */ /* 0x002fc600078e0202 */
[----:B------:R-:W-:Y:S04]  /*38e60*/  LDGSTS.E [R155+-0x5c900], desc[UR18][R232.64], P2 ;  /* 0xa3700000e89b7fae */ /* 0x000fe80009121852 */
[----:B------:R-:W4:Y:S04]  /*38e70*/  LDL.LU.64 R2, [R1+0x748] ;  /* 0x0007480001027983 */ /* 0x000f280000300a00 */
[----:B------:R-:W-:Y:S04]  /*38e80*/  STL.64 [R1+0xf20], R238 ;  /* 0x000f20ee01007387 */ /* 0x000fe80000100a00 */
[----:B------:R-:W-:Y:S04]  /*38e90*/  STL.64 [R1+0xf28], R228 ;  /* 0x000f28e401007387 */ /* 0x000fe80000100a00 */
[----:B------:R1:W-:Y:S04]  /*38ea0*/  STL.64 [R1+0xf30], R232 ;  /* 0x000f30e801007387 */ /* 0x0003e80000100a00 */
[----:B------:R-:W-:Y:S04]  /*38eb0*/  STL.64 [R1+0xf38], R152 ;  /* 0x000f389801007387 */ /* 0x000fe80000100a00 */
[----:B------:R-:W4:Y:S04]  /*38ec0*/  LDL.LU.64 R218, [R1+0x740] ;  /* 0x0007400001da7983 */ /* 0x000f280000300a00 */
[----:B------:R-:W4:Y:S04]  /*38ed0*/  LDL.LU.64 R204, [R1+0x738] ;  /* 0x0007380001cc7983 */ /* 0x000f280000300a00 */
[----:B------:R-:W4:Y:S01]  /*38ee0*/  LDL.LU.64 R188, [R1+0x730] ;  /* 0x0007300001bc7983 */ /* 0x000f220000300a00 */
[----:B--2---:R-:W-:-:S03]  /*38ef0*/  IMAD.WIDE R160, R89, 0x4, R214 ;  /* 0x0000000459a07825 */ /* 0x004fc600078e02d6 */
[----:B------:R-:W2:Y:S01]  /*38f00*/  LDL.LU.64 R214, [R1+0x728] ;  /* 0x0007280001d67983 */ /* 0x000ea20000300a00 */
[----:B------:R-:W-:-:S05]  /*38f10*/  IMAD.WIDE R150, R89, 0x4, R166 ;  /* 0x0000000459967825 */ /* 0x000fca00078e02a6 */
[----:B------:R1:W-:Y:S01]  /*38f20*/  LDGSTS.E [R154+-0x5c500], desc[UR18][R150.64], P2 ;  /* 0xa3b00000969a7fae */ /* 0x0003e20009121852 */
[----:B------:R-:W-:-:S03]  /*38f30*/  IMAD.WIDE R156, R89, 0x4, R170 ;  /* 0x00000004599c7825 */ /* 0x000fc600078e02aa */
[----:B------:R-:W-:Y:S01]  /*38f40*/  LDGSTS.E [R88+-0x5c100], desc[UR18][R152.64], P2 ;  /* 0xa3f0000098587fae */ /* 0x000fe20009121852 */
[----:B------:R-:W-:Y:S02]  /*38f50*/  VIADD R167, R249, 0x100000 ;  /* 0x00100000f9a77836 */ /* 0x000fe40000000000 */
[----:B------:R-:W-:-:S04]  /*38f60*/  IMAD.WIDE R158, R89, 0x4, R216 ;  /* 0x00000004599e7825 */ /* 0x000fc800078e02d8 */
[----:B-1----:R-:W-:-:S04]  /*38f70*/  IMAD.WIDE R154, R89, 0x4, R172 ;  /* 0x00000004599a7825 */ /* 0x002fc800078e02ac */
[----:B------:R-:W-:Y:S01]  /*38f80*/  VIADD R166, R249, 0x100000 ;  /* 0x00100000f9a67836 */ /* 0x000fe20000000000 */
[----:B------:R-:W-:Y:S01]  /*38f90*/  LDGSTS.E [R167+-0x5bd00], desc[UR18][R154.64], P2 ;  /* 0xa43000009aa77fae */ /* 0x000fe20009121852 */
[----:B------:R-:W-:-:S03]  /*38fa0*/  IMAD.WIDE R162, R89, 0x4, R182 ;  /* 0x0000000459a27825 */ /* 0x000fc600078e02b6 */
[----:B------:R-:W2:Y:S01]  /*38fb0*/  LDL.LU.64 R182, [R1+0x720] ;  /* 0x0007200001b67983 */ /* 0x000ea20000300a00 */
[C---:B------:R-:W-:Y:S02]  /*38fc0*/  VIADD R165, R249.reuse, 0x100000 ;  /* 0x00100000f9a57836 */ /* 0x040fe40000000000 */
[C---:B------:R-:W-:Y:S01]  /*38fd0*/  VIADD R164, R249.reuse, 0x100000 ;  /* 0x00100000f9a47836 */ /* 0x040fe20000000000 */
[----:B------:R1:W-:Y:S04]  /*38fe0*/  STL.64 [R1+0xf58], R154 ;  /* 0x000f589a01007387 */ /* 0x0003e80000100a00 */
[----:B------:R-:W-:Y:S04]  /*38ff0*/  STL.64 [R1+0xf60], R156 ;  /* 0x000f609c01007387 */ /* 0x000fe80000100a00 */
[----:B------:R-:W-:Y:S04]  /*39000*/  STL.64 [R1+0xf68], R158 ;  /* 0x000f689e01007387 */ /* 0x000fe80000100a00 */
[----:B------:R1:W-:Y:S04]  /*39010*/  LDGSTS.E [R166+-0x5b900], desc[UR18][R156.64], P2 ;  /* 0xa47000009ca67fae */ /* 0x0003e80009121852 */
[----:B------:R-:W-:Y:S01]  /*39020*/  STL.64 [R1+0xf70], R160 ;  /* 0x000f70a001007387 */ /* 0x000fe20000100a00 */
[----:B------:R-:W-:-:S03]  /*39030*/  VIADD R177, R249, 0x100000 ;  /* 0x00100000f9b17836 */ /* 0x000fc60000000000 */
[----:B------:R-:W-:Y:S04]  /*39040*/  LDGSTS.E [R165+-0x5b500], desc[UR18][R158.64], P2 ;  /* 0xa4b000009ea57fae */ /* 0x000fe80009121852 */
[----:B------:R-:W-:Y:S01]  /*39050*/  STL.64 [R1+0xf78], R162 ;  /* 0x000f78a201007387 */ /* 0x000fe20000100a00 */
[----:B-1----:R-:W-:-:S03]  /*39060*/  IMAD.WIDE R166, R89, 0x4, R198 ;  /* 0x0000000459a67825 */ /* 0x002fc600078e02c6 */
[----:B------:R1:W-:Y:S01]  /*39070*/  LDGSTS.E [R164+-0x5b100], desc[UR18][R160.64], P2 ;  /* 0xa4f00000a0a47fae */ /* 0x0003e20009121852 */
[----:B------:R-:W-:-:S03]  /*39080*/  VIADD R176, R249, 0x100000 ;  /* 0x00100000f9b07836 */ /* 0x000fc60000000000 */
[----:B------:R-:W2:Y:S01]  /*39090*/  LDL.LU.64 R202, [R1+0x718] ;  /* 0x0007180001ca7983 */ /* 0x000ea20000300a00 */
[----:B------:R-:W-:-:S03]  /*390a0*/  VIADD R175, R249, 0x100000 ;  /* 0x00100000f9af7836 */ /* 0x000fc60000000000 */
[----:B------:R-:W2:Y:S01]  /*390b0*/  LDL.LU.64 R216, [R1+0x770] ;  /* 0x0007700001d87983 */ /* 0x000ea20000300a00 */
[----:B-1----:R-:W-:-:S03]  /*390c0*/  IMAD.WIDE R164, R89, 0x4, R200 ;  /* 0x0000000459a47825 */ /* 0x002fc600078e02c8 */
[----:B------:R-:W-:Y:S04]  /*390d0*/  LDGSTS.E [R88+-0x5ad00], desc[UR18][R162.64], P2 ;  /* 0xa5300000a2587fae */ /* 0x000fe80009121852 */
[----:B------:R-:W2:Y:S01]  /*390e0*/  LDL.LU.64 R200, [R1+0x778] ;  /* 0x0007780001c87983 */ /* 0x000ea20000300a00 */
[----:B------:R-:W-:-:S03]  /*390f0*/  VIADD R174, R249, 0x100000 ;  /* 0x00100000f9ae7836 */ /* 0x000fc60000000000 */
[----:B------:R-:W2:Y:S04]  /*39100*/  LDL.LU.64 R198, [R1+0x788] ;  /* 0x0007880001c67983 */ /* 0x000ea80000300a00 */
[----:B------:R-:W-:Y:S04]  /*39110*/  LDGSTS.E [R177+-0x5a900], desc[UR18][R164.64], P2 ;  /* 0xa5700000a4b17fae */ /* 0x000fe80009121852 */
[----:B------:R-:W-:Y:S01]  /*39120*/  LDGSTS.E [R176+-0x5a500], desc[UR18][R166.64], P2 ;  /* 0xa5b00000a6b07fae */ /* 0x000fe20009121852 */
[----:B---3--:R-:W-:-:S04]  /*39130*/  IMAD.WIDE R168, R89, 0x4, R168 ;  /* 0x0000000459a87825 */ /* 0x008fc800078e02a8 */
[C---:B----4-:R-:W-:Y:S01]  /*39140*/  IMAD.WIDE R170, R89.reuse, 0x4, R184 ;  /* 0x0000000459aa7825 */ /* 0x050fe200078e02b8 */
[----:B------:R-:W-:Y:S04]  /*39150*/  LDGSTS.E [R175+-0x5a100], desc[UR18][R168.64], P2 ;  /* 0xa5f00000a8af7fae */ /* 0x000fe80009121852 */
[----:B------:R1:W-:Y:S01]  /*39160*/  LDGSTS.E [R174+-0x59d00], desc[UR18][R170.64], P2 ;  /* 0xa6300000aaae7fae */ /* 0x0003e20009121852 */
[----:B------:R-:W-:-:S03]  /*39170*/  IMAD.WIDE R172, R89, 0x4, R2 ;  /* 0x0000000459ac7825 */ /* 0x000fc600078e0202 */
[----:B------:R-:W3:Y:S04]  /*39180*/  LDL.LU.64 R2, [R1+0x7a0] ;  /* 0x0007a00001027983 */ /* 0x000ee80000300a00 */
[----:B------:R-:W-:Y:S04]  /*39190*/  STL.64 [R1+0xf90], R164 ;  /* 0x000f90a401007387 */ /* 0x000fe80000100a00 */
[----:B------:R-:W-:Y:S04]  /*391a0*/  STL.64 [R1+0xf98], R166 ;  /* 0x000f98a601007387 */ /* 0x000fe80000100a00 */
[----:B------:R-:W-:Y:S04]  /*391b0*/  STL.64 [R1+0xfa0], R168 ;  /* 0x000fa0a801007387 */ /* 0x000fe80000100a00 */
[----:B------:R-:W-:Y:S01]  /*391c0*/  STL.64 [R1+0xfa8], R170 ;  /* 0x000fa8aa01007387 */ /* 0x000fe20000100a00 */
[----:B-1----:R-:W-:-:S03]  /*391d0*/  IMAD.WIDE R174, R89, 0x4, R218 ;  /* 0x0000000459ae7825 */ /* 0x002fc600078e02da */
[----:B------:R-:W4:Y:S01]  /*391e0*/  LDL.LU.64 R192, [R1+0x7a8] ;  /* 0x0007a80001c07983 */ /* 0x000f220000300a00 */
[----:B------:R-:W-:-:S03]  /*391f0*/  IMAD.WIDE R176, R89, 0x4, R204 ;  /* 0x0000000459b07825 */ /* 0x000fc600078e02cc */
[----:B------:R-:W4:Y:S04]  /*39200*/  LDL.LU.64 R190, [R1+0x7b0] ;  /* 0x0007b00001be7983 */ /* 0x000f280000300a00 */
[----:B------:R-:W4:Y:S04]  /*39210*/  LDL.LU.64 R218, [R1+0x7d0] ;  /* 0x0007d00001da7983 */ /* 0x000f280000300a00 */
[----:B------:R-:W4:Y:S01]  /*39220*/  LDL.LU.64 R204, [R1+0x7d8] ;  /* 0x0007d80001cc7983 */ /* 0x000f220000300a00 */
[----:B--2---:R-:W-:-:S03]  /*39230*/  IMAD.WIDE R180, R89, 0x4, R214 ;  /* 0x0000000459b47825 */ /* 0x004fc600078e02d6 */
[----:B------:R-:W-:Y:S04]  /*39240*/  LDGSTS.E [R88+-0x59900], desc[UR18][R172.64], P2 ;  /* 0xa6700000ac587fae */ /* 0x000fe80009121852 */
[----:B------:R-:W2:Y:S01]  /*39250*/  LDL.LU.64 R214, [R1+0x7e8] ;  /* 0x0007e80001d67983 */ /* 0x000ea20000300a00 */
[C---:B------:R-:W-:Y:S02]  /*39260*/  VIADD R187, R249.reuse, 0x100000 ;  /* 0x00100000f9bb7836 */ /* 0x040fe40000000000 */
[C---:B------:R-:W-:Y:S02]  /*39270*/  VIADD R186, R249.reuse, 0x100000 ;  /* 0x00100000f9ba7836 */ /* 0x040fe40000000000 */
[----:B------:R-:W-:Y:S01]  /*39280*/  VIADD R185, R249, 0x100000 ;  /* 0x00100000f9b97836 */ /* 0x000fe20000000000 */
[----:B------:R-:W-:Y:S01]  /*39290*/  LDGSTS.E [R187+-0x59500], desc[UR18][R174.64], P2 ;  /* 0xa6b00000aebb7fae */ /* 0x000fe20009121852 */
[----:B------:R-:W-:-:S03]  /*392a0*/  IMAD.WIDE R178, R89, 0x4, R188 ;  /* 0x0000000459b27825 */ /* 0x000fc600078e02bc */
[----:B------:R-:W-:Y:S01]  /*392b0*/  LDGSTS.E [R186+-0x59100], desc[UR18][R176.64], P2 ;  /* 0xa6f00000b0ba7fae */ /* 0x000fe20009121852 */
[----:B------:R-:W-:-:S03]  /*392c0*/  VIADD R184, R249, 0x100000 ;  /* 0x00100000f9b87836 */ /* 0x000fc60000000000 */
[----:B------:R-:W-:Y:S04]  /*392d0*/  LDGSTS.E [R185+-0x58d00], desc[UR18][R178.64], P2 ;  /* 0xa7300000b2b97fae */ /* 0x000fe80009121852 */
[----:B------:R1:W-:Y:S04]  /*392e0*/  LDGSTS.E [R184+-0x58900], desc[UR18][R180.64], P2 ;  /* 0xa7700000b4b87fae */ /* 0x0003e80009121852 */
[----:B------:R2:W-:Y:S01]  /*392f0*/  STL.64 [R1+0xd58], R248 ;  /* 0x000d58f801007387 */ /* 0x0005e20000100a00 */
[----:B------:R-:W-:Y:S02]  /*39300*/  VIADD R189, R249, 0x100000 ;  /* 0x00100000f9bd7836 */ /* 0x000fe40000000000 */
[----:B-1----:R-:W-:-:S02]  /*39310*/  IMAD.WIDE R184, R89, 0x4, R202 ;  /* 0x0000000459b87825 */ /* 0x002fc400078e02ca */
[----:B------:R-:W2:Y:S02]  /*39320*/  LDL.LU.64 R202, [R1+0x7f0] ;  /* 0x0007f00001ca7983 */ /* 0x000ea40000300a00 */
[C---:B------:R-:W-:Y:S02]  /*39330*/  IMAD.WIDE R246, R89.reuse, 0x4, R216 ;  /* 0x0000000459f67825 */ /* 0x040fe400078e02d8 */
[----:B------:R-:W2:Y:S02]  /*39340*/  LDL.LU.64 R216, [R1+0x800] ;  /* 0x0008000001d87983 */ /* 0x000ea40000300a00 */
[C---:B------:R-:W-:Y:S02]  /*39350*/  IMAD.WIDE R20, R89.reuse, 0x4, R200 ;  /* 0x0000000459147825 */ /* 0x040fe400078e02c8 */
[----:B------:R-:W2:Y:S02]  /*39360*/  LDL.LU.64 R200, [R1+0x810] ;  /* 0x0008100001c87983 */ /* 0x000ea40000300a00 */
[----:B------:R-:W-:-:S04]  /*39370*/  IMAD.WIDE R12, R89, 0x4, R198 ;  /* 0x00000004590c7825 */ /* 0x000fc800078e02c6 */
[C---:B---3--:R-:W-:Y:S02]  /*39380*/  IMAD.WIDE R232, R89.reuse, 0x4, R2 ;  /* 0x0000000459e87825 */ /* 0x048fe400078e0202 */
[----:B------:R-:W3:Y:S04]  /*39390*/  LDL.LU.64 R2, [R1+0x820] ;  /* 0x0008200001027983 */ /* 0x000ee80000300a00 */
[----:B------:R-:W3:Y:S04]  /*393a0*/  LDL.LU.64 R198, [R1+0x850] ;  /* 0x0008500001c67983 */ /* 0x000ee80000300a00 */
[----:B------:R-:W3:Y:S04]  /*393b0*/  LDL.LU.64 R208, [R1+0x858] ;  /* 0x0008580001d07983 */ /* 0x000ee80000300a00 */
[----:B------:R-:W3:Y:S01]  /*393c0*/  LDL.LU.64 R206, [R1+0x868] ;  /* 0x0008680001ce7983 */ /* 0x000ee20000300a00 */
[----:B----4-:R-:W-:-:S04]  /*393d0*/  IMAD.WIDE R154, R89, 0x4, R192 ;  /* 0x00000004599a7825 */ /* 0x010fc800078e02c0 */
[C---:B------:R-:W-:Y:S02]  /*393e0*/  IMAD.WIDE R22, R89.reuse, 0x4, R190 ;  /* 0x0000000459167825 */ /* 0x040fe400078e02be */
[----:B------:R-:W4:Y:S04]  /*393f0*/  LDL.LU.64 R190, [R1+0x880] ;  /* 0x0008800001be7983 */ /* 0x000f280000300a00 */
[----:B------:R-:W4:Y:S01]  /*39400*/  LDL.LU.64 R192, [R1+0x888] ;  /* 0x0008880001c07983 */ /* 0x000f220000300a00 */
[----:B--2---:R-:W-:-:S03]  /*39410*/  IMAD.WIDE R248, R89, 0x4, R214 ;  /* 0x0000000459f87825 */ /* 0x004fc600078e02d6 */
[----:B------:R-:W2:Y:S01]  /*39420*/  LDL.LU.64 R214, [R1+0x890] ;  /* 0x0008900001d67983 */ /* 0x000ea20000300a00 */
[----:B------:R-:W-:-:S03]  /*39430*/  IMAD.WIDE R228, R89, 0x4, R218 ;  /* 0x0000000459e47825 */ /* 0x000fc600078e02da */
[----:B------:R-:W4:Y:S01]  /*39440*/  LDL.LU.64 R218, [R1+0x8a0] ;  /* 0x0008a00001da7983 */ /* 0x000f220000300a00 */
[----:B------:R-:W-:-:S03]  /*39450*/  IMAD.WIDE R152, R89, 0x4, R204 ;  /* 0x0000000459987825 */ /* 0x000fc600078e02cc */
[----:B------:R-:W4:Y:S01]  /*39460*/  LDL.LU.64 R204, [R1+0x8a8] ;  /* 0x0008a80001cc7983 */ /* 0x000f220000300a00 */
        /* <DEDUP_REMOVED lines=11> */
[----:B------:R-:W2:Y:S04]  /*39520*/  LDL.LU.64 R214, [R1+0x8c8] ;  /* 0x0008c80001d67983 */ /* 0x000ea80000300a00 */
[----:B------:R-:W2:Y:S04]  /*39530*/  LDL.LU.64 R16, [R1+0x8c0] ;  /* 0x0008c00001107983 */ /* 0x000ea80000300a00 */
[----:B------:R-:W2:Y:S01]  /*39540*/  LDL.LU.64 R240, [R1+0x8b8] ;  /* 0x0008b80001f07983 */ /* 0x000ea20000300a00 */
[----:B------:R-:W-:-:S03]  /*39550*/  IMAD.WIDE R182, R89, 0x4, R182 ;  /* 0x0000000459b67825 */ /* 0x000fc600078e02b6 */
[----:B------:R-:W2:Y:S01]  /*39560*/  LDL.LU.64 R220, [R1+0x8b0] ;  /* 0x0008b00001dc7983 */ /* 0x000ea20000300a00 */
[C---:B------:R-:W-:Y:S02]  /*39570*/  VIADD R188, R250.reuse, 0x100000 ;  /* 0x00100000fabc7836 */ /* 0x040fe40000000000 */
[C---:B------:R-:W-:Y:S01]  /*39580*/  VIADD R187, R250.reuse, 0x100000 ;  /* 0x00100000fabb7836 */ /* 0x040fe20000000000 */
[----:B------:R1:W-:Y:S01]  /*39590*/  LDGSTS.E [R88+-0x58500], desc[UR18][R182.64], P2 ;  /* 0xa7b00000b6587fae */ /* 0x0003e20009121852 */
[----:B------:R-:W-:-:S03]  /*395a0*/  VIADD R186, R250, 0x100000 ;  /* 0x00100000faba7836 */ /* 0x000fc60000000000 */
[----:B------:R3:W-:Y:S04]  /*395b0*/  LDGSTS.E [R189+-0x58100], desc[UR18][R184.64], P2 ;  /* 0xa7f00000b8bd7fae */ /* 0x0007e80009121852 */
[----:B------:R-:W-:Y:S01]  /*395c0*/  LDGSTS.E [R188+-0x5fc80], desc[UR18][R246.64], P2 ;  /* 0xa0380000f6bc7fae */ /* 0x000fe20009121852 */
[----:B-1----:R-:W-:-:S03]  /*395d0*/  VIADD R88, R250, 0x100000 ;  /* 0x00100000fa587836 */ /* 0x002fc60000000000 */
[----:B------:R-:W-:Y:S01]  /*395e0*/  LDGSTS.E [R187+-0x5f880], desc[UR18][R20.64], P2 ;  /* 0xa078000014bb7fae */ /* 0x000fe20009121852 */
[----:B---3--:R-:W-:-:S03]  /*395f0*/  VIADD R189, R250, 0x100000 ;  /* 0x00100000fabd7836 */ /* 0x008fc60000000000 */
[----:B------:R-:W-:Y:S04]  /*39600*/  LDGSTS.E [R186+-0x5f480], desc[UR18][R12.64], P2 ;  /* 0xa0b800000cba7fae */ /* 0x000fe80009121852 */
[----:B------:R-:W-:Y:S01]  /*39610*/  LDGSTS.E [R88+-0x5f080], desc[UR18][R232.64], P2 ;  /* 0xa0f80000e8587fae */ /* 0x000fe20009121852 */
[----:B------:R-:W-:-:S03]  /*39620*/  IMAD.WIDE R2, R89, 0x4, R2 ;  /* 0x0000000459027825 */ /* 0x000fc600078e0202 */
[----:B------:R-:W-:Y:S04]  /*39630*/  LDGSTS.E [R189+-0x5ec80], desc[UR18][R154.64], P2 ;  /* 0xa13800009abd7fae */ /* 0x000fe80009121852 */
[----:B------:R-:W-:Y:S04]  /*39640*/  LDGSTS.E [R188+-0x5e880], desc[UR18][R22.64], P2 ;  /* 0xa178000016bc7fae */ /* 0x000fe80009121852 */
[----:B------:R-:W-:Y:S04]  /*39650*/  LDGSTS.E [R187+-0x5e480], desc[UR18][R228.64], P2 ;  /* 0xa1b80000e4bb7fae */ /* 0x000fe80009121852 */
[----:B------:R-:W-:Y:S04]  /*39660*/  LDGSTS.E [R186+-0x5e080], desc[UR18][R152.64], P2 ;  /* 0xa1f8000098ba7fae */ /* 0x000fe80009121852 */
[----:B------:R-:W-:Y:S01]  /*39670*/  LDGSTS.E [R88+-0x5dc80], desc[UR18][R248.64], P2 ;  /* 0xa2380000f8587fae */ /* 0x000fe20009121852 */
[----:B------:R-:W-:-:S03]  /*39680*/  IMAD.WIDE R230, R89, 0x4, R198 ;  /* 0x0000000459e67825 */ /* 0x000fc600078e02c6 */
[----:B------:R-:W-:Y:S01]  /*39690*/  LDGSTS.E [R189+-0x5d880], desc[UR18][R234.64], P2 ;  /* 0xa2780000eabd7fae */ /* 0x000fe20009121852 */
[----:B------:R-:W-:-:S03]  /*396a0*/  VIADD R199, R250, 0x100000 ;  /* 0x00100000fac77836 */ /* 0x000fc60000000000 */
[----:B------:R1:W-:Y:S01]  /*396b0*/  LDGSTS.E [R188+-0x5d480], desc[UR18][R236.64], P2 ;  /* 0xa2b80000ecbc7fae */ /* 0x0003e20009121852 */
[----:B------:R-:W-:-:S03]  /*396c0*/  VIADD R198, R250, 0x100000 ;  /* 0x00100000fac67836 */ /* 0x000fc60000000000 */
[----:B------:R-:W-:Y:S01]  /*396d0*/  LDGSTS.E [R187+-0x5d080], desc[UR18][R18.64], P2 ;  /* 0xa2f8000012bb7fae */ /* 0x000fe20009121852 */
[----:B------:R-:W-:-:S03]  /*396e0*/  VIADD R197, R250, 0x100000 ;  /* 0x00100000fac57836 */ /* 0x000fc60000000000 */
[----:B------:R3:W-:Y:S01]  /*396f0*/  LDGSTS.E [R186+-0x5cc80], desc[UR18][R2.64], P2 ;  /* 0xa338000002ba7fae */ /* 0x0007e20009121852 */
[----:B----4-:R-:W-:-:S03]  /*39700*/  IMAD.WIDE R190, R89, 0x4, R190 ;  /* 0x0000000459be7825 */ /* 0x010fc600078e02be */
[----:B------:R-:W-:Y:S01]  /*39710*/  LDGSTS.E [R88+-0x5c880], desc[UR18][R230.64], P2 ;  /* 0xa3780000e6587fae */ /* 0x000fe20009121852 */
[----:B-1----:R-:W-:-:S03]  /*39720*/  IMAD.WIDE R188, R89, 0x4, R206 ;  /* 0x0000000459bc7825 */ /* 0x002fc600078e02ce */
[----:B------:R-:W4:Y:S01]  /*39730*/  LDL.64 R244, [R1+0x638] ;  /* 0x0006380001f47983 */ /* 0x000f220000100a00 */
[C---:B------:R-:W-:Y:S02]  /*39740*/  VIADD R196, R250.reuse, 0x100000 ;  /* 0x00100000fac47836 */ /* 0x040fe40000000000 */
[C---:B---3--:R-:W-:Y:S01]  /*39750*/  IMAD.WIDE R186, R89.reuse, 0x4, R208 ;  /* 0x0000000459ba7825 */ /* 0x048fe200078e02d0 */
[----:B------:R-:W3:Y:S03]  /*39760*/  LDL.64 R226, [R1+0x870] ;  /* 0x0008700001e27983 */ /* 0x000ee60000100a00 */
[----:B------:R-:W-:Y:S01]  /*39770*/  IMAD.WIDE R192, R89, 0x4, R192 ;  /* 0x0000000459c07825 */ /* 0x000fe200078e02c0 */
[----:B------:R-:W-:Y:S04]  /*39780*/  LDGSTS.E [R199+-0x5c480], desc[UR18][R186.64], P2 ;  /* 0xa3b80000bac77fae */ /* 0x000fe80009121852 */
[----:B------:R1:W-:Y:S01]  /*39790*/  LDGSTS.E [R198+-0x5c080], desc[UR18][R188.64], P2 ;  /* 0xa3f80000bcc67fae */ /* 0x0003e20009121852 */
[----:B------:R-:W-:-:S03]  /*397a0*/  VIADD R209, R250, 0x100000 ;  /* 0x00100000fad17836 */ /* 0x000fc60000000000 */
[----:B------:R-:W-:Y:S01]  /*397b0*/  LDGSTS.E [R197+-0x5bc80], desc[UR18][R190.64], P2 ;  /* 0xa4380000bec57fae */ /* 0x000fe20009121852 */
[----:B------:R-:W-:-:S03]  /*397c0*/  VIADD R208, R250, 0x100000 ;  /* 0x00100000fad07836 */ /* 0x000fc60000000000 */
[----:B------:R1:W-:Y:S01]  /*397d0*/  LDGSTS.E [R196+-0x5b880], desc[UR18][R192.64], P2 ;  /* 0xa4780000c0c47fae */ /* 0x0003e20009121852 */
[----:B------:R-:W-:Y:S02]  /*397e0*/  VIADD R207, R250, 0x100000 ;  /* 0x00100000facf7836 */ /* 0x000fe40000000000 */
[C---:B------:R-:W-:Y:S01]  /*397f0*/  IMAD.WIDE R200, R89.reuse, 0x4, R200 ;  /* 0x0000000459c87825 */ /* 0x040fe200078e02c8 */
[----:B------:R-:W-:Y:S03]  /*39800*/  LDGSTS.E [R88+-0x5b480], desc[UR18][R194.64], P2 ;  /* 0xa4b80000c2587fae */ /* 0x000fe60009121852 */
[----:B-1----:R-:W-:-:S04]  /*39810*/  IMAD.WIDE R198, R89, 0x4, R204 ;  /* 0x0000000459c67825 */ /* 0x002fc800078e02cc */
[----:B------:R-:W-:-:S04]  /*39820*/  IMAD.WIDE R196, R89, 0x4, R218 ;  /* 0x0000000459c47825 */ /* 0x000fc800078e02da */
[----:B------:R-:W-:Y:S01]  /*39830*/  VIADD R206, R250, 0x100000 ;  /* 0x00100000face7836 */ /* 0x000fe20000000000 */
[----:B------:R-:W-:Y:S01]  /*39840*/  LDGSTS.E [R209+-0x5b080], desc[UR18][R196.64], P2 ;  /* 0xa4f80000c4d17fae */ /* 0x000fe20009121852 */
[----:B------:R-:W-:-:S03]  /*39850*/  IMAD.WIDE R202, R89, 0x4, R202 ;  /* 0x0000000459ca7825 */ /* 0x000fc600078e02ca */
[----:B------:R1:W-:Y:S01]  /*39860*/  LDGSTS.E [R208+-0x5ac80], desc[UR18][R198.64], P2 ;  /* 0xa5380000c6d07fae */ /* 0x0003e20009121852 */
[----:B------:R-:W-:-:S03]  /*39870*/  IMAD.WIDE R204, R89, 0x4, R216 ;  /* 0x0000000459cc7825 */ /* 0x000fc600078e02d8 */
[----:B------:R-:W-:Y:S01]  /*39880*/  LDGSTS.E [R207+-0x5a880], desc[UR18][R200.64], P2 ;  /* 0xa5780000c8cf7fae */ /* 0x000fe20009121852 */
[----:B------:R-:W-:-:S03]  /*39890*/  VIADD R219, R250, 0x100000 ;  /* 0x00100000fadb7836 */ /* 0x000fc60000000000 */
[----:B------:R1:W-:Y:S01]  /*398a0*/  LDGSTS.E [R206+-0x5a480], desc[UR18][R202.64], P2 ;  /* 0xa5b80000cace7fae */ /* 0x0003e20009121852 */
[----:B------:R-:W-:Y:S02]  /*398b0*/  VIADD R218, R250, 0x100000 ;  /* 0x00100000fada7836 */ /* 0x000fe40000000000 */
[C---:B-1----:R-:W-:Y:S01]  /*398c0*/  IMAD.WIDE R208, R89.reuse, 0x4, R14 ;  /* 0x0000000459d07825 */ /* 0x042fe200078e020e */
[----:B------:R-:W-:Y:S03]  /*398d0*/  LDGSTS.E [R88+-0x5a080], desc[UR18][R204.64], P2 ;  /* 0xa5f80000cc587fae */ /* 0x000fe60009121852 */
[C---:B------:R-:W-:Y:S02]  /*398e0*/  IMAD.WIDE R206, R89.reuse, 0x4, R222 ;  /* 0x0000000459ce7825 */ /* 0x040fe400078e02de */
[----:B------:R-:W3:Y:S04]  /*398f0*/  LDL.64 R222, [R1+0x860] ;  /* 0x0008600001de7983 */ /* 0x000ee80000100a00 */
[----:B------:R-:W-:Y:S04]  /*39900*/  LDGSTS.E [R219+-0x59c80], desc[UR18][R206.64], P2 ;  /* 0xa6380000cedb7fae */ /* 0x000fe80009121852 */
[----:B------:R2:W-:Y:S02]  /*39910*/  LDGSTS.E [R218+-0x59880], desc[UR18][R208.64], P2 ;  /* 0xa6780000d0da7fae */ /* 0x0005e40009121852 */
[----:B--2---:R-:W-:-:S02]  /*39920*/  IMAD.WIDE R218, R89, 0x4, R240 ;  /* 0x0000000459da7825 */ /* 0x004fc400078e02f0 */
[----:B------:R-:W2:Y:S02]  /*39930*/  LDL.64 R240, [R1+0x660] ;  /* 0x0006600001f07983 */ /* 0x000ea40000100a00 */
[----:B------:R-:W-:Y:S02]  /*39940*/  VIADD R217, R250, 0x100000 ;  /* 0x00100000fad97836 */ /* 0x000fe40000000000 */
[----:B------:R-:W-:-:S04]  /*39950*/  IMAD.WIDE R210, R89, 0x4, R210 ;  /* 0x0000000459d27825 */ /* 0x000fc800078e02d2 */
[----:B------:R-:W-:Y:S01]  /*39960*/  VIADD R216, R250, 0x100000 ;  /* 0x00100000fad87836 */ /* 0x000fe20000000000 */
[----:B------:R-:W-:Y:S01]  /*39970*/  LDGSTS.E [R217+-0x59480], desc[UR18][R210.64], P2 ;  /* 0xa6b80000d2d97fae */ /* 0x000fe20009121852 */
[----:B------:R-:W-:-:S04]  /*39980*/  IMAD.WIDE R212, R89, 0x4, R212 ;  /* 0x0000000459d47825 */ /* 0x000fc800078e02d4 */
[C---:B------:R-:W-:Y:S01]  /*39990*/  IMAD.WIDE R214, R89.reuse, 0x4, R214 ;  /* 0x0000000459d67825 */ /* 0x040fe200078e02d6 */
[----:B------:R1:W-:Y:S03]  /*399a0*/  LDGSTS.E [R216+-0x59080], desc[UR18][R212.64], P2 ;  /* 0xa6f80000d4d87fae */ /* 0x0003e60009121852 */
[C---:B------:R-:W-:Y:S01]  /*399b0*/  VIADD R251, R250.reuse, 0x100000 ;  /* 0x00100000fafb7836 */ /* 0x040fe20000000000 */
[----:B------:R-:W-:Y:S01]  /*399c0*/  LDGSTS.E [R88+-0x58c80], desc[UR18][R214.64], P2 ;  /* 0xa7380000d6587fae */ /* 0x000fe20009121852 */
[----:B------:R-:W-:Y:S02]  /*399d0*/  VIADD R252, R250, 0x100000 ;  /* 0x00100000fafc7836 */ /* 0x000fe40000000000 */
[----:B------:R-:W-:-:S04]  /*399e0*/  IMAD.WIDE R220, R89, 0x4, R220 ;  /* 0x0000000459dc7825 */ /* 0x000fc800078e02dc */
[----:B-1----:R-:W-:Y:S02]  /*399f0*/  IMAD.WIDE R216, R89, 0x4, R16 ;  /* 0x0000000459d87825 */ /* 0x002fe400078e0210 */
[----:B------:R-:W3:Y:S04]  /*39a00*/  LDL.64 R16, [R1+0x9a0] ;  /* 0x0009a00001107983 */ /* 0x000ee80000100a00 */
[----:B------:R-:W-:Y:S04]  /*39a10*/  LDGSTS.E [R251+-0x58880], desc[UR18][R216.64], P2 ;  /* 0xa7780000d8fb7fae */ /* 0x000fe80009121852 */
[----:B------:R1:W-:Y:S04]  /*39a20*/  LDGSTS.E [R88+-0x58480], desc[UR18][R218.64], P2 ;  /* 0xa7b80000da587fae */ /* 0x0003e80009121852 */
[----:B------:R3:W-:Y:S04]  /*39a30*/  LDGSTS.E [R252+-0x58080], desc[UR18][R220.64], P2 ;  /* 0xa7f80000dcfc7fae */ /* 0x0007e80009121852 */
[----:B------:R-:W0:Y:S01]  /*39a40*/  LDGDEPBAR ;  /* 0x00000000000079af */ /* 0x000e220000000000 */
[----:B------:R-:W-:Y:S06]  /*39a50*/  BAR.SYNC.DEFER_BLOCKING 0x0 ;  /* 0x0000000000007b1d */ /* 0x000fec0000010000 */
[----:B------:R-:W-:Y:S01]  /*39a60*/  @!PT LDS RZ, [RZ] ;  /* 0x00000000fffff984 */ /* 0x000fe20000000800 */
[----:B------:R-:W-:Y:S01]  /*39a70*/  @!PT LDS RZ, [RZ] ;  /* 0x00000000fffff984 */ /* 0x000fe20000000800 */
[----:B------:R-:W-:Y:S01]  /*39a80*/  @!PT LDS RZ, [RZ] ;  /* 0x00000000fffff984 */ /* 0x000fe20000000800 */
[----:B----4-:R-:W-:Y:S04]  /*39a90*/  LDGSTS.E [R5+0x30000], desc[UR18][R244.64], P4 ;  /* 0x30000000f4057fae */ /* 0x010fe8000a121852 */
[----:B------:R-:W4:Y:S01]  /*39aa0*/  LDL.64 R244, [R1+0x9b8] ;  /* 0x0009b80001f47983 */ /* 0x000f220000100a00 */
[----:B------:R-:W1:Y:S02]  /*39ab0*/  S2R R14, SR_TID.X ;  /* 0x00000000000e7919 */ /* 0x000e640000002100 */
        /* <DEDUP_REMOVED lines=8> */
[----:B------:R-:W-:Y:S01]  /*39b40*/  ISETP.GE.AND P3, PT, R14, UR4, PT ;  /* 0x000000040e007c0c */ /* 0x000fe2000bf66270 */
[----:B--2---:R-:W-:Y:S01]  /*39b50*/  LDGSTS.E [R5+0x30008], desc[UR18][R240.64], P0 ;  /* 0x30008000f0057fae */ /* 0x004fe20008121852 */
[----:B-1----:R-:W-:-:S03]  /*39b60*/  SHF.R.U32.HI R14, RZ, 0x6, R15 ;  /* 0x00000006ff0e7819 */ /* 0x002fc6000001160f */
[----:B------:R-:W2:Y:S01]  /*39b70*/  LDL.64 R240, [R1+0xab0] ;  /* 0x000ab00001f07983 */ /* 0x000ea20000100a00 */
[----:B------:R-:W-:Y:S02]  /*39b80*/  SHF.R.U32.HI R15, RZ, 0x6, R15 ;  /* 0x00000006ff0f7819 */ /* 0x000fe4000001160f */
[----:B------:R-:W-:Y:S01]  /*39b90*/  SEL R88, RZ, 0x4, P5 ;  /* 0x00000004ff587807 */ /* 0x000fe20002800000 */
[----:B---3--:R-:W-:Y:S01]  /*39ba0*/  LDGSTS.E [R5+0x32000], desc[UR18][R222.64], P6 ;  /* 0x32000000de057fae */ /* 0x008fe2000b121852 */
[----:B------:R-:W-:-:S04]  /*39bb0*/  SGXT.U32 R15, R15, 0x1 ;  /* 0x000000010f0f781a */ /* 0x000fc80000000000 */
[----:B------:R-:W-:-:S04]  /*39bc0*/  LOP3.LUT R15, R15, 0x60, RZ, 0xfc, !PT ;  /* 0x000000600f0f7812 */ /* 0x000fc800078efcff */
[----:B------:R-:W-:Y:S02]  /*39bd0*/  ISETP.GE.AND P5, PT, R15, UR4, PT ;  /* 0x000000040f007c0c */ /* 0x000fe4000bfa6270 */
[----:B------:R-:W1:Y:S01]  /*39be0*/  S2R R15, SR_TID.X ;  /* 0x00000000000f7919 */ /* 0x000e620000002100 */
[----:B------:R-:W-:Y:S02]  /*39bf0*/  SGXT.U32 R14, R14, 0x1 ;  /* 0x000000010e0e781a */ /* 0x000fe40000000000 */
[----:B------:R-:W-:Y:S01]  /*39c00*/  SEL R88, R88, RZ, P1 ;  /* 0x000000ff58587207 */ /* 0x000fe20000800000 */
[----:B------:R-:W3:Y:S01]  /*39c10*/  LDL.64 R222, [R1+0x670] ;  /* 0x0006700001de7983 */ /* 0x000ee20000100a00 */
[----:B------:R-:W-:-:S04]  /*39c20*/  LOP3.LUT R14, R14, 0x42, RZ, 0xfc, !PT ;  /* 0x000000420e0e7812 */ /* 0x000fc800078efcff */
[----:B------:R-:W-:Y:S02]  /*39c30*/  ISETP.GE.AND P2, PT, R14, UR4, PT ;  /* 0x000000040e007c0c */ /* 0x000fe4000bf46270 */
[--C-:B-1----:R-:W-:Y:S02]  /*39c40*/  SHF.R.U32.HI R14, RZ, 0x6, R15.reuse ;  /* 0x00000006ff0e7819 */ /* 0x102fe4000001160f */
[----:B------:R-:W-:-:S04]  /*39c50*/  SHF.R.U32.HI R15, RZ, 0x6, R15 ;  /* 0x00000006ff0f7819 */ /* 0x000fc8000001160f */
[----:B------:R-:W-:-:S04]  /*39c60*/  SGXT.U32 R15, R15, 0x1 ;  /* 0x000000010f0f781a */ /* 0x000fc80000000000 */
[----:B------:R-:W-:-:S04]  /*39c70*/  LOP3.LUT R15, R15, 0x4, RZ, 0xfc, !PT ;  /* 0x000000040f0f7812 */ /* 0x000fc800078efcff */
[----:B------:R-:W-:Y:S02]  /*39c80*/  ISETP.GE.AND P0, PT, R15, UR4, PT ;  /* 0x000000040f007c0c */ /* 0x000fe4000bf06270 */
[----:B------:R-:W1:Y:S01]  /*39c90*/  S2R R15, SR_TID.X ;  /* 0x00000000000f7919 */ /* 0x000e620000002100 */
[----:B------:R-:W-:Y:S02]  /*39ca0*/  SGXT.U32 R14, R14, 0x1 ;  /* 0x000000010e0e781a */ /* 0x000fe40000000000 */
[----:B------:R-:W-:Y:S02]  /*39cb0*/  SEL R251, RZ, 0x4, P3 ;  /* 0x00000004fffb7807 */ /* 0x000fe40001800000 */
[----:B------:R-:W-:Y:S02]  /*39cc0*/  LOP3.LUT R14, R14, 0x62, RZ, 0xfc, !PT ;  /* 0x000000620e0e7812 */ /* 0x000fe400078efcff */
[----:B------:R-:W-:Y:S02]  /*39cd0*/  ISETP.NE.U32.AND P3, PT, R88, RZ, PT ;  /* 0x000000ff5800720c */ /* 0x000fe40003f65070 */
[----:B------:R-:W-:-:S02]  /*39ce0*/  SEL R88, RZ, 0x4, P5 ;  /* 0x00000004ff587807 */ /* 0x000fc40002800000 */
[----:B------:R-:W-:Y:S02]  /*39cf0*/  ISETP.GE.AND P5, PT, R14, UR4, PT ;  /* 0x000000040e007c0c */ /* 0x000fe4000bfa6270 */
[----:B------:R-:W-:Y:S02]  /*39d00*/  SEL R252, R251, RZ, P1 ;  /* 0x000000fffbfc7207 */ /* 0x000fe40000800000 */
[----:B------:R-:W-:Y:S02]  /*39d10*/  SEL R88, R88, RZ, P1 ;  /* 0x000000ff58587207 */ /* 0x000fe40000800000 */
[----:B------:R-:W-:Y:S02]  /*39d20*/  SEL R251, RZ, 0x4, P2 ;  /* 0x00000004fffb7807 */ /* 0x000fe40001000000 */
[----:B------:R-:W-:Y:S02]  /*39d30*/  ISETP.NE.U32.AND P2, PT, R252, RZ, PT ;  /* 0x000000fffc00720c */ /* 0x000fe40003f45070 */
[----:B------:R-:W-:-:S02]  /*39d40*/  SEL R252, RZ, 0x4, P5 ;  /* 0x00000004fffc7807 */ /* 0x000fc40002800000 */
[----:B-1----:R-:W-:-:S09]  /*39d50*/  SHF.R.U32.HI R14, RZ, 0x6, R15 ;  /* 0x00000006ff0e7819 */ /* 0x002fd2000001160f */
[----:B------:R-:W-:Y:S01]  /*39d60*/  LDGSTS.E [R5+0x32008], desc[UR18][R226.64], P2 ;  /* 0x32008000e2057fae */ /* 0x000fe20009121852 */
[----:B------:R-:W-:Y:S02]  /*39d70*/  SHF.R.U32.HI R15, RZ, 0x6, R15 ;  /* 0x00000006ff0f7819 */ /* 0x000fe4000001160f */
[----:B------:R-:W-:Y:S01]  /*39d80*/  ISETP.NE.U32.AND P5, PT, R88, RZ, PT ;  /* 0x000000ff5800720c */ /* 0x000fe20003fa5070 */
[----:B------:R1:W-:Y:S01]  /*39d90*/  LDGSTS.E [R5+0x34000], desc[UR18][R16.64], P3 ;  /* 0x3400000010057fae */ /* 0x0003e20009921852 */
[----:B------:R-:W-:-:S04]  /*39da0*/  SGXT.U32 R15, R15, 0x1 ;  /* 0x000000010f0f781a */ /* 0x000fc80000000000 */
[----:B------:R-:W-:Y:S02]  /*39db0*/  LOP3.LUT R15, R15, 0x24, RZ, 0xfc, !PT ;  /* 0x000000240f0f7812 */ /* 0x000fe400078efcff */
[----:B------:R-:W-:Y:S01]  /*39dc0*/  SEL R88, RZ, 0x4, P0 ;  /* 0x00000004ff587807 */ /* 0x000fe20000000000 */
[----:B------:R-:W3:Y:S01]  /*39dd0*/  LDL.64 R226, [R1+0x908] ;  /* 0x0009080001e27983 */ /* 0x000ee20000100a00 */
[----:B------:R-:W-:Y:S02]  /*39de0*/  ISETP.GE.AND P0, PT, R15, UR4, PT ;  /* 0x000000040f007c0c */ /* 0x000fe4000bf06270 */
[----:B------:R-:W1:Y:S01]  /*39df0*/  S2R R15, SR_TID.X ;  /* 0x00000000000f7919 */ /* 0x000e620000002100 */
[----:B------:R-:W-:-:S04]  /*39e00*/  SGXT.U32 R14, R14, 0x1 ;  /* 0x000000010e0e781a */ /* 0x000fc80000000000 */
[----:B------:R-:W-:Y:S02]  /*39e10*/  LOP3.LUT R14, R14, 0x6, RZ, 0xfc, !PT ;  /* 0x000000060e0e7812 */ /* 0x000fe400078efcff */
[----:B------:R-:W-:Y:S02]  /*39e20*/  SEL R251, R251, RZ, P1 ;  /* 0x000000fffbfb7207 */ /* 0x000fe40000800000 */
[----:B------:R-:W-:Y:S02]  /*39e30*/  ISETP.GE.AND P6, PT, R14, UR4, PT ;  /* 0x000000040e007c0c */ /* 0x000fe4000bfc6270 */
[----:B------:R-:W-:Y:S02]  /*39e40*/  SEL R252, R252, RZ, P1 ;  /* 0x000000fffcfc7207 */ /* 0x000fe40000800000 */
[----:B------:R-:W-:Y:S02]  /*39e50*/  ISETP.NE.U32.AND P4, PT, R251, RZ, PT ;  /* 0x000000fffb00720c */ /* 0x000fe40003f85070 */
[----:B------:R-:W-:-:S02]  /*39e60*/  SEL R14, RZ, 0x4, P6 ;  /* 0x00000004ff0e7807 */ /* 0x000fc40003000000 */
[----:B------:R-:W-:Y:S02]  /*39e70*/  ISETP.NE.U32.AND P6, PT, R252, RZ, PT ;  /* 0x000000fffc00720c */ /* 0x000fe40003fc5070 */
[----:B------:R-:W-:-:S07]  /*39e80*/  SEL R252, R14, RZ, P1 ;  /* 0x000000ff0efc7207 */ /* 0x000fce0000800000 */
[----:B----4-:R-:W-:Y:S01]  /*39e90*/  LDGSTS.E [R5+0x34008], desc[UR18][R244.64], P4 ;  /* 0x34008000f4057fae */ /* 0x010fe2000a121852 */
[----:B-1----:R-:W-:-:S04]  /*39ea0*/  SHF.R.U32.HI R15, RZ, 0x6, R15 ;  /* 0x00000006ff0f7819 */ /* 0x002fc8000001160f */
[----:B------:R-:W-:-:S04]  /*39eb0*/  SGXT.U32 R15, R15, 0x1 ;  /* 0x000000010f0f781a */ /* 0x000fc80000000000 */
[----:B------:R-:W-:-:S04]  /*39ec0*/  LOP3.LUT R15, R15, 0x26, RZ, 0xfc, !PT ;  /* 0x000000260f0f7812 */ /* 0x000fc800078efcff */
[----:B------:R-:W-:Y:S02]  /*39ed0*/  ISETP.GE.AND P2, PT, R15, UR4, PT ;  /* 0x000000040f007c0c */ /* 0x000fe4000bf46270 */
[----:B------:R-:W4:Y:S04]  /*39ee0*/  LDL.64 R14, [R1+0x678] ;  /* 0x00067800010e7983 */ /* 0x000f280000100a00 */
[----:B--2---:R-:W-:Y:S04]  /*39ef0*/  LDGSTS.E [R5+0x36000], desc[UR18][R240.64], P5 ;  /* 0x36000000f0057fae */ /* 0x004fe8000a921852 */
[----:B------:R1:W-:Y:S04]  /*39f00*/  LDGSTS.E [R5+0x36008], desc[UR18][R6.64], P6 ;  /* 0x3600800006057fae */ /* 0x0003e8000b121852 */
[----:B------:R-:W3:Y:S04]  /*39f10*/  LDL.LU.64 R6, [R1+0xfc0] ;  /* 0x000fc00001067983 */ /* 0x000ee80000300a00 */
[----:B------:R-:W2:Y:S01]  /*39f20*/  LDL.64 R240, [R1+0x918] ;  /* 0x0009180001f07983 */ /* 0x000ea20000100a00 */
[----:B------:R-:W1:Y:S01]  /*39f30*/  S2R R17, SR_TID.X ;  /* 0x0000000000117919 */ /* 0x000e620000002100 */
[----:B------:R-:W-:-:S02]  /*39f40*/  SEL R251, R88, RZ, P1 ;  /* 0x000000ff58fb7207 */ /* 0x000fc40000800000 */
[----:B------:R-:W2:Y:S01]  /*39f50*/  LDL.64 R244, [R1+0x9c8] ;  /* 0x0009c80001f47983 */ /* 0x000ea20000100a00 */
[----:B------:R-:W-:-:S03]  /*39f60*/  ISETP.NE.U32.AND P3, PT, R252, RZ, PT ;  /* 0x000000fffc00720c */ /* 0x000fc60003f65070 */
[----:B------:R-:W2:Y:S01]  /*39f70*/  LDL.64 R224, [R1+0xad8] ;  /* 0x000ad80001e07983 */ /* 0x000ea20000100a00 */
[--C-:B-1----:R-:W-:Y:S02]  /*39f80*/  SHF.R.U32.HI R16, RZ, 0x6, R17.reuse ;  /* 0x00000006ff107819 */ /* 0x102fe40000011611 */
[----:B------:R-:W-:-:S04]  /*39f90*/  SHF.R.U32.HI R17, RZ, 0x6, R17 ;  /* 0x00000006ff117819 */ /* 0x000fc80000011611 */
[----:B------:R-:W-:-:S04]  /*39fa0*/  SGXT.U32 R17, R17, 0x1 ;  /* 0x000000011111781a */ /* 0x000fc80000000000 */
[----:B------:R-:W-:-:S04]  /*39fb0*/  LOP3.LUT R17, R17, 0x46, RZ, 0xfc, !PT ;  /* 0x0000004611117812 */ /* 0x000fc800078efcff */
[----:B------:R-:W-:Y:S02]  /*39fc0*/  ISETP.GE.AND P5, PT, R17, UR4, PT ;  /* 0x0000000411007c0c */ /* 0x000fe4000bfa6270 */
[----:B------:R-:W1:Y:S01]  /*39fd0*/  S2R R17, SR_TID.X ;  /* 0x0000000000117919 */ /* 0x000e620000002100 */
[----:B------:R-:W-:-:S04]  /*39fe0*/  SGXT.U32 R16, R16, 0x1 ;  /* 0x000000011010781a */ /* 0x000fc80000000000 */
[----:B------:R-:W-:-:S04]  /*39ff0*/  LOP3.LUT R16, R16, 0x44, RZ, 0xfc, !PT ;  /* 0x0000004410107812 */ /* 0x000fc800078efcff */
[----:B------:R-:W-:Y:S02]  /*3a000*/  ISETP.GE.AND P4, PT, R16, UR4, PT ;  /* 0x0000000410007c0c */ /* 0x000fe4000bf86270 */
[----:B------:R-:W-:Y:S02]  /*3a010*/  SEL R88, RZ, 0x4, P0 ;  /* 0x00000004ff587807 */ /* 0x000fe40000000000 */
[----:B------:R-:W-:Y:S02]  /*3a020*/  ISETP.NE.U32.AND P0, PT, R251, RZ, PT ;  /* 0x000000fffb00720c */ /* 0x000fe40003f05070 */
[----:B------:R-:W-:Y:S02]  /*3a030*/  SEL R5, RZ, 0x4, P5 ;  /* 0x00000004ff057807 */ /* 0x000fe40002800000 */
[--C-:B-1----:R-:W-:Y:S02]  /*3a040*/  SHF.R.U32.HI R16, RZ, 0x6, R17.reuse ;  /* 0x00000006ff107819 */ /* 0x102fe40000011611 */
[----:B------:R-:W-:-:S04]  /*3a050*/  SHF.R.U32.HI R17, RZ, 0x6, R17 ;  /* 0x00000006ff117819 */ /* 0x000fc80000011611 */
[----:B------:R-:W-:-:S04]  /*3a060*/  SGXT.U32 R17, R17, 0x1 ;  /* 0x000000011111781a */ /* 0x000fc80000000000 */
[----:B------:R-:W-:-:S04]  /*3a070*/  LOP3.LUT R17, R17, 0x66, RZ, 0xfc, !PT ;  /* 0x0000006611117812 */ /* 0x000fc800078efcff */
[----:B------:R-:W-:Y:S02]  /*3a080*/  ISETP.GE.AND P5, PT, R17, UR4, PT ;  /* 0x0000000411007c0c */ /* 0x000fe4000bfa6270 */
[----:B------:R-:W1:Y:S01]  /*3a090*/  S2R R17, SR_TID.X ;  /* 0x0000000000117919 */ /* 0x000e620000002100 */
[----:B------:R-:W-:Y:S02]  /*3a0a0*/  SEL R251, R88, RZ, P1 ;  /* 0x000000ff58fb7207 */ /* 0x000fe40000800000 */
[----:B------:R-:W-:Y:S02]  /*3a0b0*/  SEL R88, RZ, 0x4, P2 ;  /* 0x00000004ff587807 */ /* 0x000fe40001000000 */
[----:B------:R-:W-:Y:S02]  /*3a0c0*/  ISETP.NE.U32.AND P2, PT, R251, RZ, PT ;  /* 0x000000fffb00720c */ /* 0x000fe40003f45070 */
[----:B------:R-:W-:Y:S02]  /*3a0d0*/  SEL R251, R88, RZ, P1 ;  /* 0x000000ff58fb7207 */ /* 0x000fe40000800000 */
[----:B------:R-:W-:-:S02]  /*3a0e0*/  SEL R88, RZ, 0x4, P4 ;  /* 0x00000004ff587807 */ /* 0x000fc40002000000 */
[----:B------:R-:W-:Y:S02]  /*3a0f0*/  ISETP.NE.U32.AND P4, PT, R251, RZ, PT ;  /* 0x000000fffb00720c */ /* 0x000fe40003f85070 */
[----:B------:R-:W-:Y:S02]  /*3a100*/  SGXT.U32 R16, R16, 0x1 ;  /* 0x000000011010781a */ /* 0x000fe40000000000 */
[----:B------:R-:W-:Y:S02]  /*3a110*/  SEL R251, R88, RZ, P1 ;  /* 0x000000ff58fb7207 */ /* 0x000fe40000800000 */
[----:B------:R-:W-:Y:S02]  /*3a120*/  LOP3.LUT R16, R16, 0x64, RZ, 0xfc, !PT ;  /* 0x0000006410107812 */ /* 0x000fe400078efcff */
[----:B------:R-:W-:Y:S02]  /*3a130*/  SEL R88, R5, RZ, P1 ;  /* 0x000000ff05587207 */ /* 0x000fe40000800000 */
[----:B-1----:R-:W-:-:S04]  /*3a140*/  SHF.R.U32.HI R17, RZ, 0x6, R17 ;  /* 0x00000006ff117819 */ /* 0x002fc80000011611 */
[----:B------:R-:W-:-:S04]  /*3a150*/  SGXT.U32 R17, R17, 0x1 ;  /* 0x000000011111781a */ /* 0x000fc80000000000 */
[----:B------:R-:W-:Y:S02]  /*3a160*/  LOP3.LUT R17, R17, 0x8, RZ, 0xfc, !PT ;  /* 0x0000000811117812 */ /* 0x000fe400078efcff */
[----:B------:R-:W-:Y:S02]  /*3a170*/  SEL R5, RZ, 0x4, P5 ;  /* 0x00000004ff057807 */ /* 0x000fe40002800000 */
[----:B------:R-:W-:Y:S02]  /*3a180*/  ISETP.GE.AND P6, PT, R16, UR4, PT ;  /* 0x0000000410007c0c */ /* 0x000fe4000bfc6270 */
[----:B------:R-:W-:Y:S02]  /*3a190*/  ISETP.GE.AND P5, PT, R17, UR4, PT ;  /* 0x0000000411007c0c */ /* 0x000fe4000bfa6270 */
[----:B------:R-:W2:Y:S04]  /*3a1a0*/  LDL.64 R16, [R1+0xad0] ;  /* 0x000ad00001107983 */ /* 0x000ea80000100a00 */
[----:B---3--:R-:W-:Y:S04]  /*3a1b0*/  LDGSTS.E [R6+0x30000], desc[UR18][R222.64], P0 ;  /* 0x30000000de067fae */ /* 0x008fe80008121852 */
[----:B----4-:R1:W-:Y:S04]  /*3a1c0*/  LDGSTS.E [R6+0x30008], desc[UR18][R14.64], P3 ;  /* 0x300080000e067fae */ /* 0x0103e80009921852 */
[----:B------:R-:W-:Y:S04]  /*3a1d0*/  LDGSTS.E [R6+0x32000], desc[UR18][R226.64], P2 ;  /* 0x32000000e2067fae */ /* 0x000fe80009121852 */
[----:B------:R-:W3:Y:S04]  /*3a1e0*/  LDL.64 R222, [R1+0x9d0] ;  /* 0x0009d00001de7983 */ /* 0x000ee80000100a00 */
[----:B--2---:R-:W-:Y:S04]  /*3a1f0*/  LDGSTS.E [R6+0x32008], desc[UR18][R240.64], P4 ;  /* 0x32008000f0067fae */ /* 0x004fe8000a121852 */
[----:B------:R-:W2:Y:S04]  /*3a200*/  LDL.64 R226, [R1+0x688] ;  /* 0x0006880001e27983 */ /* 0x000ea80000100a00 */
[----:B------:R-:W4:Y:S01]  /*3a210*/  LDL.64 R240, [R1+0x6b8] ;  /* 0x0006b80001f07983 */ /* 0x000f220000100a00 */
[----:B-1----:R-:W1:Y:S02]  /*3a220*/  S2R R15, SR_TID.X ;  /* 0x00000000000f7919 */ /* 0x002e640000002100 */
[----:B-1----:R-:W-:-:S02]  /*3a230*/  SHF.R.U32.HI R14, RZ, 0x6, R15 ;  /* 0x00000006ff0e7819 */ /* 0x002fc4000001160f */
[----:B------:R-:W-:-:S04]  /*3a240*/  SHF.R.U32.HI R15, RZ, 0x6, R15 ;  /* 0x00000006ff0f7819 */ /* 0x000fc8000001160f */
[----:B------:R-:W-:-:S04]  /*3a250*/  SGXT.U32 R15, R15, 0x1 ;  /* 0x000000010f0f781a */ /* 0x000fc80000000000 */
[----:B------:R-:W-:-:S04]  /*3a260*/  LOP3.LUT R15, R15, 0x28, RZ, 0xfc, !PT ;  /* 0x000000280f0f7812 */ /* 0x000fc800078efcff */
[----:B------:R-:W-:Y:S02]  /*3a270*/  ISETP.GE.AND P4, PT, R15, UR4, PT ;  /* 0x000000040f007c0c */ /* 0x000fe4000bf86270 */
[----:B------:R-:W1:Y:S01]  /*3a280*/  S2R R15, SR_TID.X ;  /* 0x00000000000f7919 */ /* 0x000e620000002100 */
[----:B------:R-:W-:Y:S02]  /*3a290*/  SGXT.U32 R14, R14, 0x1 ;  /* 0x000000010e0e781a */ /* 0x000fe40000000000 */
[----:B------:R-:W-:Y:S02]  /*3a2a0*/  ISETP.NE.U32.AND P0, PT, R88, RZ, PT ;  /* 0x000000ff5800720c */ /* 0x000fe40003f05070 */
[----:B------:R-:W-:Y:S02]  /*3a2b0*/  LOP3.LUT R14, R14, 0xa, RZ, 0xfc, !PT ;  /* 0x0000000a0e0e7812 */ /* 0x000fe400078efcff */
[----:B------:R-:W-:Y:S02]  /*3a2c0*/  SEL R88, R5, RZ, P1 ;  /* 0x000000ff05587207 */ /* 0x000fe40000800000 */
[----:B------:R-:W-:-:S02]  /*3a2d0*/  SEL R5, RZ, 0x4, P5 ;  /* 0x00000004ff057807 */ /* 0x000fc40002800000 */
[----:B------:R-:W-:Y:S02]  /*3a2e0*/  ISETP.GE.AND P5, PT, R14, UR4, PT ;  /* 0x000000040e007c0c */ /* 0x000fe4000bfa6270 */
[----:B------:R-:W-:Y:S02]  /*3a2f0*/  SEL R252, RZ, 0x4, P6 ;  /* 0x00000004fffc7807 */ /* 0x000fe40003000000 */
[----:B------:R-:W-:Y:S02]  /*3a300*/  ISETP.NE.U32.AND P6, PT, R251, RZ, PT ;  /* 0x000000fffb00720c */ /* 0x000fe40003fc5070 */
[----:B------:R-:W-:Y:S02]  /*3a310*/  SEL R251, R252, RZ, P1 ;  /* 0x000000fffcfb7207 */ /* 0x000fe40000800000 */
[----:B------:R-:W-:Y:S02]  /*3a320*/  SEL R5, R5, RZ, P1 ;  /* 0x000000ff05057207 */ /* 0x000fe40000800000 */
[----:B------:R-:W-:-:S02]  /*3a330*/  ISETP.NE.U32.AND P3, PT, R251, RZ, PT ;  /* 0x000000fffb00720c */ /* 0x000fc40003f65070 */
[----:B-1----:R-:W-:-:S05]  /*3a340*/  SHF.R.U32.HI R14, RZ, 0x6, R15 ;  /* 0x00000006ff0e7819 */ /* 0x002fca000001160f */
[----:B------:R-:W-:Y:S01]  /*3a350*/  LDGSTS.E [R6+0x34000], desc[UR18][R244.64], P6 ;  /* 0x34000000f4067fae */ /* 0x000fe2000b121852 */
[----:B------:R-:W-:-:S04]  /*3a360*/  SHF.R.U32.HI R15, RZ, 0x6, R15 ;  /* 0x00000006ff0f7819 */ /* 0x000fc8000001160f */
[----:B------:R-:W-:Y:S02]  /*3a370*/  SGXT.U32 R15, R15, 0x1 ;  /* 0x000000010f0f781a */ /* 0x000fe40000000000 */
[----:B------:R-:W-:Y:S02]  /*3a380*/  SEL R251, RZ, 0x4, P5 ;  /* 0x00000004fffb7807 */ /* 0x000fe40002800000 */
[----:B------:R-:W-:Y:S02]  /*3a390*/  LOP3.LUT R15, R15, 0x48, RZ, 0xfc, !PT ;  /* 0x000000480f0f7812 */ /* 0x000fe400078efcff */
[----:B------:R-:W-:Y:S01]  /*3a3a0*/  ISETP.NE.U32.AND P5, PT, R5, RZ, PT ;  /* 0x000000ff0500720c */ /* 0x000fe20003fa5070 */
[----:B------:R-:W4:Y:S01]  /*3a3b0*/  LDL.64 R244, [R1+0x920] ;  /* 0x0009200001f47983 */ /* 0x000f220000100a00 */
[----:B------:R-:W-:Y:S02]  /*3a3c0*/  SEL R5, RZ, 0x4, P4 ;  /* 0x00000004ff057807 */ /* 0x000fe40002000000 */
[----:B------:R-:W-:-:S02]  /*3a3d0*/  ISETP.GE.AND P4, PT, R15, UR4, PT ;  /* 0x000000040f007c0c */ /* 0x000fc4000bf86270 */
[----:B------:R-:W1:Y:S01]  /*3a3e0*/  S2R R15, SR_TID.X ;  /* 0x00000000000f7919 */ /* 0x000e620000002100 */
[----:B------:R-:W-:-:S04]  /*3a3f0*/  SGXT.U32 R14, R14, 0x1 ;  /* 0x000000010e0e781a */ /* 0x000fc80000000000 */
[----:B------:R-:W-:Y:S02]  /*3a400*/  LOP3.LUT R14, R14, 0x2a, RZ, 0xfc, !PT ;  /* 0x0000002a0e0e7812 */ /* 0x000fe400078efcff */
[----:B------:R-:W-:Y:S02]  /*3a410*/  SEL R251, R251, RZ, P1 ;  /* 0x000000fffbfb7207 */ /* 0x000fe40000800000 */
[----:B------:R-:W-:Y:S02]  /*3a420*/  ISETP.GE.AND P6, PT, R14, UR4, PT ;  /* 0x000000040e007c0c */ /* 0x000fe4000bfc6270 */
[----:B------:R-:W-:Y:S02]  /*3a430*/  ISETP.NE.U32.AND P2, PT, R88, RZ, PT ;  /* 0x000000ff5800720c */ /* 0x000fe40003f45070 */
[----:B------:R-:W-:Y:S02]  /*3a440*/  SEL R252, RZ, 0x4, P6 ;  /* 0x00000004fffc7807 */ /* 0x000fe40003000000 */
[----:B------:R-:W-:-:S02]  /*3a450*/  ISETP.NE.U32.AND P6, PT, R251, RZ, PT ;  /* 0x000000fffb00720c */ /* 0x000fc40003fc5070 */
[----:B------:R-:W-:Y:S02]  /*3a460*/  SEL R88, R5, RZ, P1 ;  /* 0x000000ff05587207 */ /* 0x000fe40000800000 */
[----:B------:R-:W-:Y:S02]  /*3a470*/  SEL R5, RZ, 0x4, P4 ;  /* 0x00000004ff057807 */ /* 0x000fe40002000000 */
[----:B-1----:R-:W-:-:S04]  /*3a480*/  SHF.R.U32.HI R15, RZ, 0x6, R15 ;  /* 0x00000006ff0f7819 */ /* 0x002fc8000001160f */
[----:B------:R-:W-:-:S04]  /*3a490*/  SGXT.U32 R15, R15, 0x1 ;  /* 0x000000010f0f781a */ /* 0x000fc80000000000 */
[----:B------:R-:W-:-:S04]  /*3a4a0*/  LOP3.LUT R15, R15, 0x4a, RZ, 0xfc, !PT ;  /* 0x0000004a0f0f7812 */ /* 0x000fc800078efcff */
[----:B------:R-:W-:Y:S02]  /*3a4b0*/  ISETP.GE.AND P4, PT, R15, UR4, PT ;  /* 0x000000040f007c0c */ /* 0x000fe4000bf86270 */
[----:B------:R-:W4:Y:S04]  /*3a4c0*/  LDL.64 R14, [R1+0x928] ;  /* 0x00092800010e7983 */ /* 0x000f280000100a00 */
[----:B---3--:R1:W-:Y:S02]  /*3a4d0*/  LDGSTS.E [R6+0x34008], desc[UR18][R222.64], P0 ;  /* 0x34008000de067fae */ /* 0x0083e40008121852 */
[----:B-1----:R-:W1:Y:S01]  /*3a4e0*/  S2R R223, SR_TID.X ;  /* 0x0000000000df7919 */ /* 0x002e620000002100 */
[----:B------:R-:W-:Y:S02]  /*3a4f0*/  ISETP.NE.U32.AND P0, PT, R88, RZ, PT ;  /* 0x000000ff5800720c */ /* 0x000fe40003f05070 */
[----:B------:R-:W-:Y:S01]  /*3a500*/  SEL R88, R5, RZ, P1 ;  /* 0x000000ff05587207 */ /* 0x000fe20000800000 */
[----:B------:R-:W-:Y:S01]  /*3a510*/  LDGSTS.E [R6+0x36000], desc[UR18][R16.64], P3 ;  /* 0x3600000010067fae */ /* 0x000fe20009921852 */
[----:B------:R-:W-:-:S03]  /*3a520*/  SEL R5, RZ, 0x4, P4 ;  /* 0x00000004ff057807 */ /* 0x000fc60002000000 */
[----:B------:R-:W-:Y:S04]  /*3a530*/  LDGSTS.E [R6+0x36008], desc[UR18][R224.64], P2 ;  /* 0x36008000e0067fae */ /* 0x000fe80009121852 */
[----:B--2---:R2:W-:Y:S04]  /*3a540*/  LDGSTS.E [R7+0x30000], desc[UR18][R226.64], P5 ;  /* 0x30000000e2077fae */ /* 0x0045e8000a921852 */
[----:B------:R-:W3:Y:S04]  /*3a550*/  LDL.64 R16, [R1+0x9e0] ;  /* 0x0009e00001107983 */ /* 0x000ee80000100a00 */
[----:B----4-:R-:W-:Y:S01]  /*3a560*/  LDGSTS.E [R7+0x30008], desc[UR18][R240.64], P6 ;  /* 0x30008000f0077fae */ /* 0x010fe2000b121852 */
[----:B-1----:R-:W-:-:S03]  /*3a570*/  SHF.R.U32.HI R222, RZ, 0x6, R223 ;  /* 0x00000006ffde7819 */ /* 0x002fc600000116df */
[----:B------:R-:W4:Y:S01]  /*3a580*/  LDL.64 R240, [R1+0xae8] ;  /* 0x000ae80001f07983 */ /* 0x000f220000100a00 */
[----:B------:R-:W-:Y:S02]  /*3a590*/  SHF.R.U32.HI R223, RZ, 0x6, R223 ;  /* 0x00000006ffdf7819 */ /* 0x000fe400000116df */
[----:B------:R-:W-:Y:S02]  /*3a5a0*/  SGXT.U32 R222, R222, 0x1 ;  /* 0x00000001dede781a */ /* 0x000fe40000000000 */
[----:B------:R-:W-:Y:S02]  /*3a5b0*/  SGXT.U32 R223, R223, 0x1 ;  /* 0x00000001dfdf781a */ /* 0x000fe40000000000 */
[----:B------:R-:W-:Y:S02]  /*3a5c0*/  LOP3.LUT R222, R222, 0x68, RZ, 0xfc, !PT ;  /* 0x00000068dede7812 */ /* 0x000fe400078efcff */
[----:B------:R-:W-:Y:S02]  /*3a5d0*/  LOP3.LUT R223, R223, 0x6a, RZ, 0xfc, !PT ;  /* 0x0000006adfdf7812 */ /* 0x000fe400078efcff */
[----:B------:R-:W-:-:S02]  /*3a5e0*/  ISETP.GE.AND P4, PT, R222, UR4, PT ;  /* 0x00000004de007c0c */ /* 0x000fc4000bf86270 */
[----:B------:R-:W-:Y:S02]  /*3a5f0*/  ISETP.GE.AND P5, PT, R223, UR4, PT ;  /* 0x00000004df007c0c */ /* 0x000fe4000bfa6270 */
[----:B------:R-:W4:Y:S01]  /*3a600*/  LDL.64 R222, [R1+0x9f0] ;  /* 0x0009f00001de7983 */ /* 0x000f220000100a00 */
[----:B--2---:R-:W1:Y:S01]  /*3a610*/  S2R R227, SR_TID.X ;  /* 0x0000000000e37919 */ /* 0x004e620000002100 */
[----:B------:R-:W-:Y:S02]  /*3a620*/  SEL R5, R5, RZ, P1 ;  /* 0x000000ff05057207 */ /* 0x000fe40000800000 */
[----:B------:R-:W-:Y:S02]  /*3a630*/  ISETP.NE.U32.AND P2, PT, R88, RZ, PT ;  /* 0x000000ff5800720c */ /* 0x000fe40003f45070 */
[----:B------:R-:W-:Y:S02]  /*3a640*/  SEL R88, RZ, 0x4, P4 ;  /* 0x00000004ff587807 */ /* 0x000fe40002000000 */
[----:B------:R-:W-:-:S02]  /*3a650*/  ISETP.NE.U32.AND P4, PT, R5, RZ, PT ;  /* 0x000000ff0500720c */ /* 0x000fc40003f85070 */
[----:B------:R-:W-:Y:S02]  /*3a660*/  SEL R5, RZ, 0x4, P5 ;  /* 0x00000004ff057807 */ /* 0x000fe40002800000 */
[--C-:B-1----:R-:W-:Y:S02]  /*3a670*/  SHF.R.U32.HI R226, RZ, 0x6, R227.reuse ;  /* 0x00000006ffe27819 */ /* 0x102fe400000116e3 */
[----:B------:R-:W-:-:S04]  /*3a680*/  SHF.R.U32.HI R227, RZ, 0x6, R227 ;  /* 0x00000006ffe37819 */ /* 0x000fc800000116e3 */
[----:B------:R-:W-:-:S04]  /*3a690*/  SGXT.U32 R227, R227, 0x1 ;  /* 0x00000001e3e3781a */ /* 0x000fc80000000000 */
[----:B------:R-:W-:-:S04]  /*3a6a0*/  LOP3.LUT R227, R227, 0xe, RZ, 0xfc, !PT ;  /* 0x0000000ee3e37812 */ /* 0x000fc800078efcff */
[----:B------:R-:W-:Y:S02]  /*3a6b0*/  ISETP.GE.AND P5, PT, R227, UR4, PT ;  /* 0x00000004e3007c0c */ /* 0x000fe4000bfa6270 */
[----:B------:R-:W1:Y:S01]  /*3a6c0*/  S2R R227, SR_TID.X ;  /* 0x0000000000e37919 */ /* 0x000e620000002100 */
[----:B------:R-:W-:Y:S02]  /*3a6d0*/  SGXT.U32 R226, R226, 0x1 ;  /* 0x00000001e2e2781a */ /* 0x000fe40000000000 */
[----:B------:R-:W-:Y:S01]  /*3a6e0*/  SEL R251, R252, RZ, P1 ;  /* 0x000000fffcfb7207 */ /* 0x000fe20000800000 */
[----:B------:R-:W-:Y:S01]  /*3a6f0*/  LDGSTS.E [R7+0x32000], desc[UR18][R244.64], P0 ;  /* 0x32000000f4077fae */ /* 0x000fe20008121852 */
[----:B------:R-:W-:Y:S01]  /*3a700*/  LOP3.LUT R226, R226, 0xc, RZ, 0xfc, !PT ;  /* 0x0000000ce2e27812 */ /* 0x000fe200078efcff */
[C---:B------:R-:W-:Y:S01]  /*3a710*/  IMAD.WIDE R246, R89.reuse, 0x4, R246 ;  /* 0x0000000459f67825 */ /* 0x040fe200078e02f6 */
[----:B------:R-:W-:Y:S01]  /*3a720*/  SEL R88, R88, RZ, P1 ;  /* 0x000000ff58587207 */ /* 0x000fe20000800000 */
[----:B------:R2:W-:Y:S01]  /*3a730*/  STL [R1+0xce0], R250 ;  /* 0x000ce0fa01007387 */ /* 0x0005e20000100800 */
[----:B------:R-:W-:Y:S01]  /*3a740*/  ISETP.GE.AND P6, PT, R226, UR4, PT ;  /* 0x00000004e2007c0c */ /* 0x000fe2000bfc6270 */
[----:B------:R-:W-:Y:S01]  /*3a750*/  IMAD.WIDE R154, R89, 0x4, R154 ;  /* 0x00000004599a7825 */ /* 0x000fe200078e029a */
[----:B------:R-:W-:Y:S01]  /*3a760*/  ISETP.NE.U32.AND P3, PT, R251, RZ, PT ;  /* 0x000000fffb00720c */ /* 0x000fe20003f65070 */
[----:B------:R-:W2:Y:S01]  /*3a770*/  LDL.64 R224, [R1+0x938] ;  /* 0x0009380001e07983 */ /* 0x000ea20000100a00 */
[----:B------:R-:W-:Y:S01]  /*3a780*/  SEL R6, R5, RZ, P1 ;  /* 0x000000ff05067207 */ /* 0x000fe20000800000 */
[----:B------:R-:W-:Y:S01]  /*3a790*/  IMAD.WIDE R152, R89, 0x4, R152 ;  /* 0x0000000459987825 */ /* 0x000fe200078e0298 */
[----:B------:R-:W-:Y:S01]  /*3a7a0*/  SEL R251, RZ, 0x4, P6 ;  /* 0x00000004fffb7807 */ /* 0x000fe20003000000 */
[----:B------:R-:W2:Y:S01]  /*3a7b0*/  LDC R252, c[0x0][0x230] ;  /* 0x00008c00fffc7b82 */ /* 0x000ea20000000800 */
[----:B------:R-:W-:-:S02]  /*3a7c0*/  ISETP.NE.U32.AND P6, PT, R88, RZ, PT ;  /* 0x000000ff5800720c */ /* 0x000fc40003fc5070 */
[----:B------:R-:W-:Y:S02]  /*3a7d0*/  ISETP.NE.U32.AND P0, PT, R6, RZ, PT ;  /* 0x000000ff0600720c */ /* 0x000fe40003f05070 */
[----:B-1----:R-:W-:-:S04]  /*3a7e0*/  SHF.R.U32.HI R227, RZ, 0x6, R227 ;  /* 0x00000006ffe37819 */ /* 0x002fc800000116e3 */
[----:B------:R-:W-:-:S04]  /*3a7f0*/  SGXT.U32 R227, R227, 0x1 ;  /* 0x00000001e3e3781a */ /* 0x000fc80000000000 */
[----:B------:R-:W-:Y:S02]  /*3a800*/  LOP3.LUT R227, R227, 0x2c, RZ, 0xfc, !PT ;  /* 0x0000002ce3e37812 */ /* 0x000fe400078efcff */
[----:B------:R-:W-:Y:S02]  /*3a810*/  SEL R5, RZ, 0x4, P5 ;  /* 0x00000004ff057807 */ /* 0x000fe40002800000 */
[----:B------:R-:W-:Y:S02]  /*3a820*/  ISETP.GE.AND P5, PT, R227, UR4, PT ;  /* 0x00000004e3007c0c */ /* 0x000fe4000bfa6270 */
[----:B------:R-:W2:Y:S04]  /*3a830*/  LDL.64 R226, [R1+0x6c8] ;  /* 0x0006c80001e27983 */ /* 0x000ea80000100a00 */
[----:B------:R1:W-:Y:S04]  /*3a840*/  LDGSTS.E [R7+0x32008], desc[UR18][R14.64], P3 ;  /* 0x320080000e077fae */ /* 0x0003e80009921852 */
[----:B---3--:R-:W-:Y:S04]  /*3a850*/  LDGSTS.E [R7+0x34000], desc[UR18][R16.64], P2 ;  /* 0x3400000010077fae */ /* 0x008fe80009121852 */
[----:B------:R-:W3:Y:S04]  /*3a860*/  LDL.64 R16, [R1+0x6d8] ;  /* 0x0006d80001107983 */ /* 0x000ee80000100a00 */
[----:B----4-:R-:W-:Y:S04]  /*3a870*/  LDGSTS.E [R7+0x34008], desc[UR18][R222.64], P4 ;  /* 0x34008000de077fae */ /* 0x010fe8000a121852 */
[----:B------:R4:W-:Y:S04]  /*3a880*/  LDGSTS.E [R7+0x36000], desc[UR18][R240.64], P6 ;  /* 0x36000000f0077fae */ /* 0x0009e8000b121852 */
[----:B------:R3:W-:Y:S04]  /*3a890*/  LDGSTS.E [R7+0x36008], desc[UR18][R8.64], P0 ;  /* 0x3600800008077fae */ /* 0x0007e80008121852 */
[----:B------:R-:W2:Y:S01]  /*3a8a0*/  LDL.LU.64 R8, [R1+0xfb8] ;  /* 0x000fb80001087983 */ /* 0x000ea20000300a00 */
[----:B-1----:R-:W1:Y:S01]  /*3a8b0*/  S2R R15, SR_TID.X ;  /* 0x00000000000f7919 */ /* 0x002e620000002100 */
[----:B------:R-:W-:-:S02]  /*3a8c0*/  SEL R6, R5, RZ, P1 ;  /* 0x000000ff05067207 */ /* 0x000fc40000800000 */
[----:B------:R-:W-:Y:S01]  /*3a8d0*/  SEL R5, RZ, 0x4, P5 ;  /* 0x00000004ff057807 */ /* 0x000fe20002800000 */
[----:B------:R-:W3:Y:S01]  /*3a8e0*/  LDL.64 R222, [R1+0x940] ;  /* 0x0009400001de7983 */ /* 0x000ee20000100a00 */
[----:B------:R-:W-:Y:S02]  /*3a8f0*/  ISETP.NE.U32.AND P5, PT, R6, RZ, PT ;  /* 0x000000ff0600720c */ /* 0x000fe40003fa5070 */
[----:B------:R-:W-:Y:S01]  /*3a900*/  SEL R88, R251, RZ, P1 ;  /* 0x000000fffb587207 */ /* 0x000fe20000800000 */
[----:B------:R-:W3:Y:S01]  /*3a910*/  LDL.64 R244, [R1+0xa18] ;  /* 0x000a180001f47983 */ /* 0x000ee20000100a00 */
        /* <DEDUP_REMOVED lines=10> */
[----:B------:R-:W1:Y:S01]  /*3a9c0*/  S2R R15, SR_TID.X ;  /* 0x00000000000f7919 */ /* 0x000e620000002100 */
[----:B------:R-:W-:-:S04]  /*3a9d0*/  SGXT.U32 R14, R14, 0x1 ;  /* 0x000000010e0e781a */ /* 0x000fc80000000000 */
[----:B------:R-:W-:-:S04]  /*3a9e0*/  LOP3.LUT R14, R14, 0x4c, RZ, 0xfc, !PT ;  /* 0x0000004c0e0e7812 */ /* 0x000fc800078efcff */
[----:B------:R-:W-:Y:S02]  /*3a9f0*/  ISETP.GE.AND P4, PT, R14, UR4, PT ;  /* 0x000000040e007c0c */ /* 0x000fe4000bf86270 */
[----:B------:R-:W-:Y:S02]  /*3aa00*/  ISETP.NE.U32.AND P3, PT, R88, RZ, PT ;  /* 0x000000ff5800720c */ /* 0x000fe40003f65070 */
[----:B------:R-:W-:Y:S02]  /*3aa10*/  SEL R88, RZ, 0x4, P4 ;  /* 0x00000004ff587807 */ /* 0x000fe40002000000 */
[----:B-1----:R-:W-:-:S04]  /*3aa20*/  SHF.R.U32.HI R15, RZ, 0x6, R15 ;  /* 0x00000006ff0f7819 */ /* 0x002fc8000001160f */
[----:B------:R-:W-:-:S04]  /*3aa30*/  SGXT.U32 R15, R15, 0x1 ;  /* 0x000000010f0f781a */ /* 0x000fc80000000000 */
[----:B------:R-:W-:-:S04]  /*3aa40*/  LOP3.LUT R15, R15, 0x6c, RZ, 0xfc, !PT ;  /* 0x0000006c0f0f7812 */ /* 0x000fc800078efcff */
[----:B------:R-:W-:Y:S02]  /*3aa50*/  ISETP.GE.AND P4, PT, R15, UR4, PT ;  /* 0x000000040f007c0c */ /* 0x000fe4000bf86270 */
[----:B------:R-:W3:Y:S01]  /*3aa60*/  LDL.64 R14, [R1+0xa00] ;  /* 0x000a0000010e7983 */ /* 0x000ee20000100a00 */
[----:B------:R-:W-:-:S04]  /*3aa70*/  SEL R5, R5, RZ, P1 ;  /* 0x000000ff05057207 */ /* 0x000fc80000800000 */
[----:B------:R-:W-:Y:S01]  /*3aa80*/  ISETP.NE.U32.AND P6, PT, R5, RZ, PT ;  /* 0x000000ff0500720c */ /* 0x000fe20003fc5070 */
[----:B----4-:R-:W1:Y:S01]  /*3aa90*/  S2R R241, SR_TID.X ;  /* 0x0000000000f17919 */ /* 0x010e620000002100 */
[----:B--2---:R-:W-:Y:S04]  /*3aaa0*/  LDGSTS.E [R8+0x30000], desc[UR18][R226.64], P3 ;  /* 0x30000000e2087fae */ /* 0x004fe80009921852 */
[----:B---3--:R-:W-:Y:S07]  /*3aab0*/  LDGSTS.E [R8+0x30008], desc[UR18][R16.64], P5 ;  /* 0x3000800010087fae */ /* 0x008fee000a921852 */
[----:B------:R-:W-:Y:S04]  /*3aac0*/  LDGSTS.E [R8+0x32000], desc[UR18][R224.64], P6 ;  /* 0x32000000e0087fae */ /* 0x000fe8000b121852 */
[----:B------:R-:W2:Y:S04]  /*3aad0*/  LDL.64 R226, [R1+0xb20] ;  /* 0x000b200001e27983 */ /* 0x000ea80000100a00 */
[----:B------:R-:W3:Y:S04]  /*3aae0*/  LDL.64 R16, [R1+0xb10] ;  /* 0x000b100001107983 */ /* 0x000ee80000100a00 */
[----:B------:R-:W4:Y:S01]  /*3aaf0*/  LDL.64 R224, [R1+0x768] ;  /* 0x0007680001e07983 */ /* 0x000f220000100a00 */
[----:B-1----:R-:W-:-:S02]  /*3ab00*/  SHF.R.U32.HI R240, RZ, 0x6, R241 ;  /* 0x00000006fff07819 */ /* 0x002fc400000116f1 */
[----:B------:R-:W-:-:S04]  /*3ab10*/  SHF.R.U32.HI R241, RZ, 0x6, R241 ;  /* 0x00000006fff17819 */ /* 0x000fc800000116f1 */
[----:B------:R-:W-:-:S04]  /*3ab20*/  SGXT.U32 R241, R241, 0x1 ;  /* 0x00000001f1f1781a */ /* 0x000fc80000000000 */
[----:B------:R-:W-:-:S04]  /*3ab30*/  LOP3.LUT R241, R241, 0x10, RZ, 0xfc, !PT ;  /* 0x00000010f1f17812 */ /* 0x000fc800078efcff */
[----:B------:R-:W-:Y:S02]  /*3ab40*/  ISETP.GE.AND P5, PT, R241, UR4, PT ;  /* 0x00000004f1007c0c */ /* 0x000fe4000bfa6270 */
[----:B------:R-:W1:Y:S01]  /*3ab50*/  S2R R241, SR_TID.X ;  /* 0x0000000000f17919 */ /* 0x000e620000002100 */
[----:B------:R-:W-:Y:S02]  /*3ab60*/  SGXT.U32 R240, R240, 0x1 ;  /* 0x00000001f0f0781a */ /* 0x000fe40000000000 */
[----:B------:R-:W-:Y:S02]  /*3ab70*/  SEL R6, R6, RZ, P1 ;  /* 0x000000ff06067207 */ /* 0x000fe40000800000 */
[----:B------:R-:W-:Y:S02]  /*3ab80*/  SEL R5, RZ, 0x4, P2 ;  /* 0x00000004ff057807 */ /* 0x000fe40001000000 */
[----:B------:R-:W-:Y:S02]  /*3ab90*/  LOP3.LUT R240, R240, 0x6e, RZ, 0xfc, !PT ;  /* 0x0000006ef0f07812 */ /* 0x000fe400078efcff */
[----:B------:R-:W-:-:S02]  /*3aba0*/  ISETP.NE.U32.AND P2, PT, R6, RZ, PT ;  /* 0x000000ff0600720c */ /* 0x000fc40003f45070 */
[----:B------:R-:W-:Y:S02]  /*3abb0*/  SEL R6, R5, RZ, P1 ;  /* 0x000000ff05067207 */ /* 0x000fe40000800000 */
[----:B------:R-:W-:Y:S02]  /*3abc0*/  SEL R5, RZ, 0x4, P4 ;  /* 0x00000004ff057807 */ /* 0x000fe40002000000 */
[----:B------:R-:W-:Y:S02]  /*3abd0*/  ISETP.GE.AND P4, PT, R240, UR4, PT ;  /* 0x00000004f0007c0c */ /* 0x000fe4000bf86270 */
[----:B------:R-:W-:-:S04]  /*3abe0*/  SEL R7, R88, RZ, P1 ;  /* 0x000000ff58077207 */ /* 0x000fc80000800000 */
[----:B------:R-:W-:Y:S01]  /*3abf0*/  ISETP.NE.U32.AND P0, PT, R7, RZ, PT ;  /* 0x000000ff0700720c */ /* 0x000fe20003f05070 */
[----:B------:R-:W-:Y:S01]  /*3ac00*/  LDGSTS.E [R8+0x32008], desc[UR18][R222.64], P2 ;  /* 0x32008000de087fae */ /* 0x000fe20009121852 */
[----:B------:R-:W-:Y:S02]  /*3ac10*/  SEL R5, R5, RZ, P1 ;  /* 0x000000ff05057207 */ /* 0x000fe40000800000 */
[--C-:B-1----:R-:W-:Y:S02]  /*3ac20*/  SHF.R.U32.HI R240, RZ, 0x6, R241.reuse ;  /* 0x00000006fff07819 */ /* 0x102fe400000116f1 */
[----:B------:R-:W-:Y:S01]  /*3ac30*/  SHF.R.U32.HI R241, RZ, 0x6, R241 ;  /* 0x00000006fff17819 */ /* 0x000fe200000116f1 */
[----:B------:R-:W4:Y:S03]  /*3ac40*/  LDL.64 R222, [R1+0x948] ;  /* 0x0009480001de7983 */ /* 0x000f260000100a00 */
[----:B------:R-:W-:-:S02]  /*3ac50*/  SGXT.U32 R241, R241, 0x1 ;  /* 0x00000001f1f1781a */ /* 0x000fc40000000000 */
[----:B------:R-:W-:Y:S02]  /*3ac60*/  SEL R7, RZ, 0x4, P4 ;  /* 0x00000004ff077807 */ /* 0x000fe40002000000 */
[----:B------:R-:W-:Y:S02]  /*3ac70*/  LOP3.LUT R241, R241, 0x30, RZ, 0xfc, !PT ;  /* 0x00000030f1f17812 */ /* 0x000fe400078efcff */
[----:B------:R-:W-:Y:S02]  /*3ac80*/  ISETP.NE.U32.AND P4, PT, R5, RZ, PT ;  /* 0x000000ff0500720c */ /* 0x000fe40003f85070 */
[----:B------:R-:W-:Y:S02]  /*3ac90*/  SEL R5, RZ, 0x4, P5 ;  /* 0x00000004ff057807 */ /* 0x000fe40002800000 */
[----:B------:R-:W-:Y:S02]  /*3aca0*/  ISETP.GE.AND P5, PT, R241, UR4, PT ;  /* 0x00000004f1007c0c */ /* 0x000fe4000bfa6270 */
[----:B------:R-:W1:Y:S01]  /*3acb0*/  S2R R241, SR_TID.X ;  /* 0x0000000000f17919 */ /* 0x000e620000002100 */
[----:B------:R1:W-:Y:S02]  /*3acc0*/  LDGSTS.E [R8+0x34000], desc[UR18][R14.64], P0 ;  /* 0x340000000e087fae */ /* 0x0003e40008121852 */
[----:B-1----:R-:W1:Y:S01]  /*3acd0*/  S2R R15, SR_TID.X ;  /* 0x00000000000f7919 */ /* 0x002e620000002100 */
[----:B------:R-:W-:-:S02]  /*3ace0*/  SHF.R.U32.HI R241, RZ, 0x6, R241 ;  /* 0x00000006fff17819 */ /* 0x000fc400000116f1 */
[----:B------:R-:W-:Y:S02]  /*3acf0*/  ISETP.NE.U32.AND P3, PT, R6, RZ, PT ;  /* 0x000000ff0600720c */ /* 0x000fe40003f65070 */
[----:B------:R-:W-:Y:S02]  /*3ad00*/  SGXT.U32 R240, R240, 0x1 ;  /* 0x00000001f0f0781a */ /* 0x000fe40000000000 */
[----:B------:R-:W-:Y:S02]  /*3ad10*/  SGXT.U32 R241, R241, 0x1 ;  /* 0x00000001f1f1781a */ /* 0x000fe40000000000 */
[----:B------:R-:W-:Y:S02]  /*3ad20*/  LOP3.LUT R240, R240, 0x12, RZ, 0xfc, !PT ;  /* 0x00000012f0f07812 */ /* 0x000fe400078efcff */
[----:B------:R-:W-:Y:S02]  /*3ad30*/  LOP3.LUT R241, R241, 0x32, RZ, 0xfc, !PT ;  /* 0x00000032f1f17812 */ /* 0x000fe400078efcff */
[----:B------:R-:W-:-:S02]  /*3ad40*/  SEL R6, R5, RZ, P1 ;  /* 0x000000ff05067207 */ /* 0x000fc40000800000 */
[----:B------:R-:W-:Y:S01]  /*3ad50*/  SEL R5, RZ, 0x4, P5 ;  /* 0x00000004ff057807 */ /* 0x000fe20002800000 */
[----:B------:R-:W-:Y:S01]  /*3ad60*/  LDGSTS.E [R8+0x34008], desc[UR18][R244.64], P3 ;  /* 0x34008000f4087fae */ /* 0x000fe20009921852 */
[----:B------:R-:W-:Y:S02]  /*3ad70*/  ISETP.GE.AND P6, PT, R240, UR4, PT ;  /* 0x00000004f0007c0c */ /* 0x000fe4000bfc6270 */
[----:B------:R-:W-:Y:S02]  /*3ad80*/  ISETP.GE.AND P5, PT, R241, UR4, PT ;  /* 0x00000004f1007c0c */ /* 0x000fe4000bfa6270 */
[----:B------:R-:W4:Y:S01]  /*3ad90*/  LDL.64 R240, [R1+0x780] ;  /* 0x0007800001f07983 */ /* 0x000f220000100a00 */
[----:B-1----:R-:W-:-:S03]  /*3ada0*/  SHF.R.U32.HI R14, RZ, 0x6, R15 ;  /* 0x00000006ff0e7819 */ /* 0x002fc6000001160f */
[----:B------:R-:W4:Y:S01]  /*3adb0*/  LDL.64 R244, [R1+0xa28] ;  /* 0x000a280001f47983 */ /* 0x000f220000100a00 */
[----:B------:R-:W-:-:S04]  /*3adc0*/  SHF.R.U32.HI R15, RZ, 0x6, R15 ;  /* 0x00000006ff0f7819 */ /* 0x000fc8000001160f */
[----:B------:R-:W-:-:S04]  /*3add0*/  SGXT.U32 R15, R15, 0x1 ;  /* 0x000000010f0f781a */ /* 0x000fc80000000000 */
[----:B------:R-:W-:Y:S02]  /*3ade0*/  LOP3.LUT R15, R15, 0x52, RZ, 0xfc, !PT ;  /* 0x000000520f0f7812 */ /* 0x000fe400078efcff */
[----:B------:R-:W-:Y:S02]  /*3adf0*/  SGXT.U32 R14, R14, 0x1 ;  /* 0x000000010e0e781a */ /* 0x000fe40000000000 */
[----:B------:R-:W-:Y:S02]  /*3ae00*/  ISETP.NE.U32.AND P2, PT, R6, RZ, PT ;  /* 0x000000ff0600720c */ /* 0x000fe40003f45070 */
[----:B------:R-:W-:Y:S02]  /*3ae10*/  LOP3.LUT R14, R14, 0x50, RZ, 0xfc, !PT ;  /* 0x000000500e0e7812 */ /* 0x000fe400078efcff */
[----:B------:R-:W-:Y:S02]  /*3ae20*/  SEL R6, R5, RZ, P1 ;  /* 0x000000ff05067207 */ /* 0x000fe40000800000 */
[----:B------:R-:W-:-:S02]  /*3ae30*/  SEL R5, RZ, 0x4, P5 ;  /* 0x00000004ff057807 */ /* 0x000fc40002800000 */
[----:B------:R-:W-:Y:S02]  /*3ae40*/  ISETP.GE.AND P5, PT, R14, UR4, PT ;  /* 0x000000040e007c0c */ /* 0x000fe4000bfa6270 */
[----:B------:R-:W-:Y:S02]  /*3ae50*/  SEL R5, R5, RZ, P1 ;  /* 0x000000ff05057207 */ /* 0x000fe40000800000 */
[----:B------:R-:W-:Y:S02]  /*3ae60*/  ISETP.NE.U32.AND P3, PT, R6, RZ, PT ;  /* 0x000000ff0600720c */ /* 0x000fe40003f65070 */
[----:B------:R-:W-:Y:S02]  /*3ae70*/  SEL R6, RZ, 0x4, P5 ;  /* 0x00000004ff067807 */ /* 0x000fe40002800000 */
[----:B------:R-:W-:Y:S02]  /*3ae80*/  ISETP.NE.U32.AND P5, PT, R5, RZ, PT ;  /* 0x000000ff0500720c */ /* 0x000fe40003fa5070 */
[----:B------:R-:W-:-:S02]  /*3ae90*/  SEL R7, R7, RZ, P1 ;  /* 0x000000ff07077207 */ /* 0x000fc40000800000 */
[----:B------:R-:W-:Y:S02]  /*3aea0*/  SEL R88, RZ, 0x4, P6 ;  /* 0x00000004ff587807 */ /* 0x000fe40003000000 */
[----:B------:R-:W-:Y:S01]  /*3aeb0*/  ISETP.NE.U32.AND P6, PT, R7, RZ, PT ;  /* 0x000000ff0700720c */ /* 0x000fe20003fc5070 */
[----:B---3--:R-:W-:Y:S01]  /*3aec0*/  LDGSTS.E [R8+0x36000], desc[UR18][R16.64], P4 ;  /* 0x3600000010087fae */ /* 0x008fe2000a121852 */
[----:B------:R-:W-:Y:S02]  /*3aed0*/  ISETP.GE.AND P4, PT, R15, UR4, PT ;  /* 0x000000040f007c0c */ /* 0x000fe4000bf86270 */
[----:B------:R-:W1:Y:S01]  /*3aee0*/  S2R R15, SR_TID.X ;  /* 0x00000000000f7919 */ /* 0x000e620000002100 */
[----:B------:R-:W3:Y:S01]  /*3aef0*/  LDL.64 R16, [R1+0x958] ;  /* 0x0009580001107983 */ /* 0x000ee20000100a00 */
[----:B------:R-:W-:-:S07]  /*3af00*/  SEL R5, RZ, 0x4, P4 ;  /* 0x00000004ff057807 */ /* 0x000fce0002000000 */
[----:B--2---:R-:W-:Y:S04]  /*3af10*/  LDGSTS.E [R8+0x36008], desc[UR18][R226.64], P6 ;  /* 0x36008000e2087fae */ /* 0x004fe8000b121852 */
[----:B----4-:R2:W-:Y:S04]  /*3af20*/  LDGSTS.E [R9+0x30000], desc[UR18][R224.64], P2 ;  /* 0x30000000e0097fae */ /* 0x0105e80009121852 */
[----:B------:R-:W4:Y:S01]  /*3af30*/  LDL.64 R226, [R1+0xa38] ;  /* 0x000a380001e27983 */ /* 0x000f220000100a00 */
[--C-:B-1----:R-:W-:Y:S02]  /*3af40*/  SHF.R.U32.HI R14, RZ, 0x6, R15.reuse ;  /* 0x00000006ff0e7819 */ /* 0x102fe4000001160f */
[----:B------:R-:W-:-:S04]  /*3af50*/  SHF.R.U32.HI R15, RZ, 0x6, R15 ;  /* 0x00000006ff0f7819 */ /* 0x000fc8000001160f */
[----:B------:R-:W-:-:S04]  /*3af60*/  SGXT.U32 R15, R15, 0x1 ;  /* 0x000000010f0f781a */ /* 0x000fc80000000000 */
[----:B------:R-:W-:-:S04]  /*3af70*/  LOP3.LUT R15, R15, 0x72, RZ, 0xfc, !PT ;  /* 0x000000720f0f7812 */ /* 0x000fc800078efcff */
[----:B------:R-:W-:Y:S02]  /*3af80*/  ISETP.GE.AND P4, PT, R15, UR4, PT ;  /* 0x000000040f007c0c */ /* 0x000fe4000bf86270 */
[----:B------:R-:W2:Y:S01]  /*3af90*/  S2R R15, SR_TID.X ;  /* 0x00000000000f7919 */ /* 0x000ea20000002100 */
[----:B------:R-:W-:-:S04]  /*3afa0*/  SGXT.U32 R14, R14, 0x1 ;  /* 0x000000010e0e781a */ /* 0x000fc80000000000 */
[----:B------:R-:W-:-:S04]  /*3afb0*/  LOP3.LUT R14, R14, 0x70, RZ, 0xfc, !PT ;  /* 0x000000700e0e7812 */ /* 0x000fc800078efcff */
[----:B------:R-:W-:Y:S02]  /*3afc0*/  ISETP.GE.AND P6, PT, R14, UR4, PT ;  /* 0x000000040e007c0c */ /* 0x000fe4000bfc6270 */
[----:B--2---:R-:W-:Y:S02]  /*3afd0*/  SHF.R.U32.HI R225, RZ, 0x6, R15 ;  /* 0x00000006ffe17819 */ /* 0x004fe4000001160f */
[----:B------:R-:W2:Y:S01]  /*3afe0*/  LDL.64 R14, [R1+0xb38] ;  /* 0x000b3800010e7983 */ /* 0x000ea20000100a00 */
[----:B------:R-:W-:-:S04]  /*3aff0*/  SEL R7, R88, RZ, P1 ;  /* 0x000000ff58077207 */ /* 0x000fc80000800000 */
[----:B------:R-:W-:Y:S02]  /*3b000*/  ISETP.NE.U32.AND P0, PT, R7, RZ, PT ;  /* 0x000000ff0700720c */ /* 0x000fe40003f05070 */
[----:B------:R-:W-:-:S11]  /*3b010*/  SGXT.U32 R225, R225, 0x1 ;  /* 0x00000001e1e1781a */ /* 0x000fd60000000000 */
[----:B------:R1:W-:Y:S04]  /*3b020*/  LDGSTS.E [R9+0x30008], desc[UR18][R240.64], P0 ;  /* 0x30008000f0097fae */ /* 0x0003e80008121852 */
[----:B------:R-:W-:Y:S01]  /*3b030*/  LDGSTS.E [R9+0x32000], desc[UR18][R222.64], P3 ;  /* 0x32000000de097fae */ /* 0x000fe20009921852 */
[----:B-1----:R-:W1:Y:S01]  /*3b040*/  S2R R241, SR_TID.X ;  /* 0x0000000000f17919 */ /* 0x002e620000002100 */
[----:B------:R-:W-:Y:S02]  /*3b050*/  LOP3.LUT R225, R225, 0x14, RZ, 0xfc, !PT ;  /* 0x00000014e1e17812 */ /* 0x000fe400078efcff */
[----:B------:R-:W-:Y:S01]  /*3b060*/  SEL R7, R6, RZ, P1 ;  /* 0x000000ff06077207 */ /* 0x000fe20000800000 */
[----:B------:R-:W2:Y:S01]  /*3b070*/  LDL.64 R222, [R1+0x790] ;  /* 0x0007900001de7983 */ /* 0x000ea20000100a00 */
[----:B------:R-:W-:-:S02]  /*3b080*/  SEL R6, R5, RZ, P1 ;  /* 0x000000ff05067207 */ /* 0x000fc40000800000 */
[----:B------:R-:W-:Y:S02]  /*3b090*/  SEL R5, RZ, 0x4, P4 ;  /* 0x00000004ff057807 */ /* 0x000fe40002000000 */
[----:B------:R-:W-:Y:S02]  /*3b0a0*/  ISETP.GE.AND P4, PT, R225, UR4, PT ;  /* 0x00000004e1007c0c */ /* 0x000fe4000bf86270 */
[----:B------:R-:W-:Y:S01]  /*3b0b0*/  SEL R8, RZ, 0x4, P6 ;  /* 0x00000004ff087807 */ /* 0x000fe20003000000 */
[----:B------:R-:W2:Y:S01]  /*3b0c0*/  LDL.64 R224, [R1+0x970] ;  /* 0x0009700001e07983 */ /* 0x000ea20000100a00 */
[----:B------:R-:W-:Y:S02]  /*3b0d0*/  ISETP.NE.U32.AND P2, PT, R6, RZ, PT ;  /* 0x000000ff0600720c */ /* 0x000fe40003f45070 */
[----:B------:R-:W-:Y:S02]  /*3b0e0*/  SEL R6, R5, RZ, P1 ;  /* 0x000000ff05067207 */ /* 0x000fe40000800000 */
[----:B------:R-:W-:-:S02]  /*3b0f0*/  SEL R5, RZ, 0x4, P4 ;  /* 0x00000004ff057807 */ /* 0x000fc40002000000 */
[----:B------:R-:W-:Y:S02]  /*3b100*/  ISETP.NE.U32.AND P6, PT, R7, RZ, PT ;  /* 0x000000ff0700720c */ /* 0x000fe40003fc5070 */
[----:B------:R-:W-:Y:S02]  /*3b110*/  SEL R7, R8, RZ, P1 ;  /* 0x000000ff08077207 */ /* 0x000fe40000800000 */
[--C-:B-1----:R-:W-:Y:S02]  /*3b120*/  SHF.R.U32.HI R240, RZ, 0x6, R241.reuse ;  /* 0x00000006fff07819 */ /* 0x102fe400000116f1 */
[----:B------:R-:W-:Y:S02]  /*3b130*/  SHF.R.U32.HI R241, RZ, 0x6, R241 ;  /* 0x00000006fff17819 */ /* 0x000fe400000116f1 */
[----:B------:R-:W-:Y:S02]  /*3b140*/  SGXT.U32 R240, R240, 0x1 ;  /* 0x00000001f0f0781a */ /* 0x000fe40000000000 */
[----:B------:R-:W-:-:S02]  /*3b150*/  SGXT.U32 R241, R241, 0x1 ;  /* 0x00000001f1f1781a */ /* 0x000fc40000000000 */
[----:B------:R-:W-:Y:S02]  /*3b160*/  LOP3.LUT R240, R240, 0x16, RZ, 0xfc, !PT ;  /* 0x00000016f0f07812 */ /* 0x000fe400078efcff */
[----:B------:R-:W-:Y:S02]  /*3b170*/  LOP3.LUT R241, R241, 0x34, RZ, 0xfc, !PT ;  /* 0x00000034f1f17812 */ /* 0x000fe400078efcff */
[----:B------:R-:W-:Y:S02]  /*3b180*/  ISETP.GE.AND P4, PT, R240, UR4, PT ;  /* 0x00000004f0007c0c */ /* 0x000fe4000bf86270 */
[----:B------:R-:W-:Y:S02]  /*3b190*/  SEL R5, R5, RZ, P1 ;  /* 0x000000ff05057207 */ /* 0x000fe40000800000 */
[----:B------:R-:W-:Y:S02]  /*3b1a0*/  ISETP.NE.U32.AND P0, PT, R7, RZ, PT ;  /* 0x000000ff0700720c */ /* 0x000fe40003f05070 */
[----:B------:R-:W-:-:S02]  /*3b1b0*/  SEL R7, RZ, 0x4, P4 ;  /* 0x00000004ff077807 */ /* 0x000fc40002000000 */
[----:B------:R-:W-:Y:S02]  /*3b1c0*/  ISETP.NE.U32.AND P4, PT, R5, RZ, PT ;  /* 0x000000ff0500720c */ /* 0x000fe40003f85070 */
[----:B------:R-:W-:Y:S01]  /*3b1d0*/  ISETP.NE.U32.AND P3, PT, R6, RZ, PT ;  /* 0x000000ff0600720c */ /* 0x000fe20003f65070 */
[----:B---3--:R1:W-:Y:S02]  /*3b1e0*/  LDGSTS.E [R9+0x32008], desc[UR18][R16.64], P5 ;  /* 0x3200800010097fae */ /* 0x0083e4000a921852 */
[----:B-1----:R-:W1:Y:S01]  /*3b1f0*/  S2R R17, SR_TID.X ;  /* 0x0000000000117919 */ /* 0x002e620000002100 */
[----:B------:R-:W-:Y:S01]  /*3b200*/  ISETP.GE.AND P5, PT, R241, UR4, PT ;  /* 0x00000004f1007c0c */ /* 0x000fe2000bfa6270 */
[----:B------:R-:W-:Y:S03]  /*3b210*/  LDGSTS.E [R9+0x34000], desc[UR18][R244.64], P6 ;  /* 0x34000000f4097fae */ /* 0x000fe6000b121852 */
[----:B------:R-:W-:Y:S01]  /*3b220*/  SEL R5, RZ, 0x4, P5 ;  /* 0x00000004ff057807 */ /* 0x000fe20002800000 */
[----:B----4-:R3:W-:Y:S04]  /*3b230*/  LDGSTS.E [R9+0x34008], desc[UR18][R226.64], P2 ;  /* 0x34008000e2097fae */ /* 0x0107e80009121852 */
[----:B------:R-:W4:Y:S01]  /*3b240*/  LDL.64 R240, [R1+0x7b8] ;  /* 0x0007b80001f07983 */ /* 0x000f220000100a00 */
[----:B-1----:R-:W-:-:S02]  /*3b250*/  SHF.R.U32.HI R16, RZ, 0x6, R17 ;  /* 0x00000006ff107819 */ /* 0x002fc40000011611 */
[----:B------:R-:W-:-:S04]  /*3b260*/  SHF.R.U32.HI R17, RZ, 0x6, R17 ;  /* 0x00000006ff117819 */ /* 0x000fc80000011611 */
[----:B------:R-:W-:-:S04]  /*3b270*/  SGXT.U32 R17, R17, 0x1 ;  /* 0x000000011111781a */ /* 0x000fc80000000000 */
[----:B------:R-:W-:-:S04]  /*3b280*/  LOP3.LUT R17, R17, 0x54, RZ, 0xfc, !PT ;  /* 0x0000005411117812 */ /* 0x000fc800078efcff */
[----:B------:R-:W-:Y:S02]  /*3b290*/  ISETP.GE.AND P5, PT, R17, UR4, PT ;  /* 0x0000000411007c0c */ /* 0x000fe4000bfa6270 */
[----:B------:R-:W3:Y:S01]  /*3b2a0*/  S2R R17, SR_TID.X ;  /* 0x0000000000117919 */ /* 0x000ee20000002100 */
[----:B------:R-:W-:-:S04]  /*3b2b0*/  SGXT.U32 R16, R16, 0x1 ;  /* 0x000000011010781a */ /* 0x000fc80000000000 */
[----:B------:R-:W-:-:S04]  /*3b2c0*/  LOP3.LUT R16, R16, 0x36, RZ, 0xfc, !PT ;  /* 0x0000003610107812 */ /* 0x000fc800078efcff */
[----:B------:R-:W-:Y:S01]  /*3b2d0*/  ISETP.GE.AND P6, PT, R16, UR4, PT ;  /* 0x0000000410007c0c */ /* 0x000fe2000bfc6270 */
[----:B--2---:R1:W-:Y:S04]  /*3b2e0*/  LDGSTS.E [R9+0x36000], desc[UR18][R14.64], P0 ;  /* 0x360000000e097fae */ /* 0x0043e80008121852 */
[----:B------:R-:W-:Y:S01]  /*3b2f0*/  LDGSTS.E [R9+0x36008], desc[UR18][R10.64], P3 ;  /* 0x360080000a097fae */ /* 0x000fe20009921852 */
[----:B---3--:R-:W-:-:S03]  /*3b300*/  SHF.R.U32.HI R227, RZ, 0x6, R17 ;  /* 0x00000006ffe37819 */ /* 0x008fc60000011611 */
[----:B------:R-:W2:Y:S04]  /*3b310*/  LDL.64 R16, [R1+0x960] ;  /* 0x0009600001107983 */ /* 0x000ea80000100a00 */
[----:B------:R-:W3:Y:S01]  /*3b320*/  LDL.LU.64 R10, [R1+0xfb0] ;  /* 0x000fb000010a7983 */ /* 0x000ee20000300a00 */
[----:B-1----:R-:W1:Y:S01]  /*3b330*/  S2R R15, SR_TID.X ;  /* 0x00000000000f7919 */ /* 0x002e620000002100 */
[----:B------:R-:W-:Y:S02]  /*3b340*/  SGXT.U32 R227, R227, 0x1 ;  /* 0x00000001e3e3781a */ /* 0x000fe40000000000 */
[----:B------:R-:W-:Y:S01]  /*3b350*/  SEL R6, R5, RZ, P1 ;  /* 0x000000ff05067207 */ /* 0x000fe20000800000 */
[----:B------:R-:W2:Y:S01]  /*3b360*/  LDL.64 R244, [R1+0xa48] ;  /* 0x000a480001f47983 */ /* 0x000ea20000100a00 */
[----:B------:R-:W-:-:S02]  /*3b370*/  SEL R7, R7, RZ, P1 ;  /* 0x000000ff07077207 */ /* 0x000fc40000800000 */
[----:B------:R-:W-:Y:S01]  /*3b380*/  SEL R8, RZ, 0x4, P6 ;  /* 0x00000004ff087807 */ /* 0x000fe20003000000 */
[----:B------:R-:W2:Y:S04]  /*3b390*/  LDL.64 R238, [R1+0x7e0] ;  /* 0x0007e00001ee7983 */ /* 0x000ea80000100a00 */
[----:B------:R-:W2:Y:S01]  /*3b3a0*/  LDL.64 R170, [R1+0x818] ;  /* 0x0008180001aa7983 */ /* 0x000ea20000100a00 */
[--C-:B-1----:R-:W-:Y:S02]  /*3b3b0*/  SHF.R.U32.HI R14, RZ, 0x6, R15.reuse ;  /* 0x00000006ff0e7819 */ /* 0x102fe4000001160f */
[----:B------:R-:W-:-:S04]  /*3b3c0*/  SHF.R.U32.HI R15, RZ, 0x6, R15 ;  /* 0x00000006ff0f7819 */ /* 0x000fc8000001160f */
[----:B------:R-:W-:-:S04]  /*3b3d0*/  SGXT.U32 R15, R15, 0x1 ;  /* 0x000000010f0f781a */ /* 0x000fc80000000000 */
[----:B------:R-:W-:Y:S02]  /*3b3e0*/  LOP3.LUT R15, R15, 0x76, RZ, 0xfc, !PT ;  /* 0x000000760f0f7812 */ /* 0x000fe400078efcff */
[----:B------:R-:W-:Y:S02]  /*3b3f0*/  LOP3.LUT R227, R227, 0x56, RZ, 0xfc, !PT ;  /* 0x00000056e3e37812 */ /* 0x000fe400078efcff */
[----:B------:R-:W-:Y:S02]  /*3b400*/  SGXT.U32 R14, R14, 0x1 ;  /* 0x000000010e0e781a */ /* 0x000fe40000000000 */
[----:B------:R-:W-:Y:S02]  /*3b410*/  SEL R5, RZ, 0x4, P5 ;  /* 0x00000004ff057807 */ /* 0x000fe40002800000 */
[----:B------:R-:W-:Y:S02]  /*3b420*/  ISETP.GE.AND P5, PT, R227, UR4, PT ;  /* 0x00000004e3007c0c */ /* 0x000fe4000bfa6270 */
[----:B------:R-:W-:Y:S01]  /*3b430*/  LOP3.LUT R14, R14, 0x74, RZ, 0xfc, !PT ;  /* 0x000000740e0e7812 */ /* 0x000fe200078efcff */
[----:B------:R-:W2:Y:S01]  /*3b440*/  LDL.64 R226, [R1+0xa58] ;  /* 0x000a580001e27983 */ /* 0x000ea20000100a00 */
[----:B------:R-:W-:-:S02]  /*3b450*/  ISETP.NE.U32.AND P2, PT, R6, RZ, PT ;  /* 0x000000ff0600720c */ /* 0x000fc40003f45070 */
[----:B------:R-:W-:Y:S02]  /*3b460*/  SEL R6, R5, RZ, P1 ;  /* 0x000000ff05067207 */ /* 0x000fe40000800000 */
[----:B------:R-:W-:Y:S02]  /*3b470*/  SEL R5, RZ, 0x4, P5 ;  /* 0x00000004ff057807 */ /* 0x000fe40002800000 */
[----:B------:R-:W-:Y:S02]  /*3b480*/  ISETP.NE.U32.AND P6, PT, R7, RZ, PT ;  /* 0x000000ff0700720c */ /* 0x000fe40003fc5070 */
[----:B------:R-:W-:Y:S01]  /*3b490*/  ISETP.GE.AND P5, PT, R14, UR4, PT ;  /* 0x000000040e007c0c */ /* 0x000fe2000bfa6270 */
[----:B---3--:R-:W-:Y:S01]  /*3b4a0*/  LDGSTS.E [R10+0x30000], desc[UR18][R222.64], P4 ;  /* 0x30000000de0a7fae */ /* 0x008fe2000a121852 */
[----:B------:R-:W-:Y:S02]  /*3b4b0*/  ISETP.GE.AND P4, PT, R15, UR4, PT ;  /* 0x000000040f007c0c */ /* 0x000fe4000bf86270 */
[----:B------:R-:W1:Y:S07]  /*3b4c0*/  S2R R15, SR_TID.X ;  /* 0x00000000000f7919 */ /* 0x000e6e0000002100 */
[----:B----4-:R3:W-:Y:S04]  /*3b4d0*/  LDGSTS.E [R10+0x30008], desc[UR18][R240.64], P6 ;  /* 0x30008000f00a7fae */ /* 0x0107e8000b121852 */
[----:B------:R-:W4:Y:S01]  /*3b4e0*/  LDL.64 R222, [R1+0xb50] ;  /* 0x000b500001de7983 */ /* 0x000f220000100a00 */
[----:B------:R-:W-:-:S02]  /*3b4f0*/  SEL R7, R8, RZ, P1 ;  /* 0x000000ff08077207 */ /* 0x000fc40000800000 */
[----:B------:R-:W-:Y:S01]  /*3b500*/  SEL R5, R5, RZ, P1 ;  /* 0x000000ff05057207 */ /* 0x000fe20000800000 */
[----:B--2---:R2:W-:Y:S01]  /*3b510*/  LDGSTS.E [R10+0x32000], desc[UR18][R16.64], P2 ;  /* 0x32000000100a7fae */ /* 0x0045e20009121852 */
[----:B-1----:R-:W-:-:S04]  /*3b520*/  SHF.R.U32.HI R14, RZ, 0x6, R15 ;  /* 0x00000006ff0e7819 */ /* 0x002fc8000001160f */
[----:B------:R-:W-:-:S04]  /*3b530*/  SGXT.U32 R14, R14, 0x1 ;  /* 0x000000010e0e781a */ /* 0x000fc80000000000 */
[----:B------:R-:W-:Y:S02]  /*3b540*/  LOP3.LUT R14, R14, 0x18, RZ, 0xfc, !PT ;  /* 0x000000180e0e7812 */ /* 0x000fe400078efcff */
[----:B---3--:R-:W-:Y:S02]  /*3b550*/  SHF.R.U32.HI R241, RZ, 0x6, R15 ;  /* 0x00000006fff17819 */ /* 0x008fe4000001160f */
[----:B------:R-:W-:Y:S02]  /*3b560*/  ISETP.GE.AND P6, PT, R14, UR4, PT ;  /* 0x000000040e007c0c */ /* 0x000fe4000bfc6270 */
[----:B------:R-:W3:Y:S01]  /*3b570*/  LDL.64 R14, [R1+0xb60] ;  /* 0x000b6000010e7983 */ /* 0x000ee20000100a00 */
[----:B------:R-:W-:Y:S02]  /*3b580*/  SGXT.U32 R241, R241, 0x1 ;  /* 0x00000001f1f1781a */ /* 0x000fe40000000000 */
[----:B------:R-:W-:Y:S02]  /*3b590*/  ISETP.NE.U32.AND P0, PT, R7, RZ, PT ;  /* 0x000000ff0700720c */ /* 0x000fe40003f05070 */
[----:B------:R-:W-:-:S02]  /*3b5a0*/  LOP3.LUT R241, R241, 0x1a, RZ, 0xfc, !PT ;  /* 0x0000001af1f17812 */ /* 0x000fc400078efcff */
[----:B------:R-:W-:Y:S02]  /*3b5b0*/  SEL R7, RZ, 0x4, P5 ;  /* 0x00000004ff077807 */ /* 0x000fe40002800000 */
[----:B------:R-:W-:Y:S02]  /*3b5c0*/  ISETP.NE.U32.AND P5, PT, R5, RZ, PT ;  /* 0x000000ff0500720c */ /* 0x000fe40003fa5070 */
[----:B------:R-:W-:Y:S02]  /*3b5d0*/  SEL R5, RZ, 0x4, P4 ;  /* 0x00000004ff057807 */ /* 0x000fe40002000000 */
[----:B------:R-:W-:Y:S02]  /*3b5e0*/  ISETP.GE.AND P4, PT, R241, UR4, PT ;  /* 0x00000004f1007c0c */ /* 0x000fe4000bf86270 */
[----:B------:R-:W2:Y:S01]  /*3b5f0*/  S2R R241, SR_TID.X ;  /* 0x0000000000f17919 */ /* 0x000ea20000002100 */
[----:B------:R-:W-:Y:S02]  /*3b600*/  ISETP.NE.U32.AND P3, PT, R6, RZ, PT ;  /* 0x000000ff0600720c */ /* 0x000fe40003f65070 */
[----:B------:R-:W-:Y:S01]  /*3b610*/  SEL R7, R7, RZ, P1 ;  /* 0x000000ff07077207 */ /* 0x000fe20000800000 */
[----:B------:R-:W-:Y:S01]  /*3b620*/  LDGSTS.E [R10+0x32008], desc[UR18][R224.64], P0 ;  /* 0x32008000e00a7fae */ /* 0x000fe20008121852 */
[----:B------:R-:W-:-:S02]  /*3b630*/  SEL R6, R5, RZ, P1 ;  /* 0x000000ff05067207 */ /* 0x000fc40000800000 */
[----:B------:R-:W-:Y:S02]  /*3b640*/  SEL R8, RZ, 0x4, P6 ;  /* 0x00000004ff087807 */ /* 0x000fe40003000000 */
[----:B------:R-:W-:Y:S02]  /*3b650*/  ISETP.NE.U32.AND P6, PT, R7, RZ, PT ;  /* 0x000000ff0700720c */ /* 0x000fe40003fc5070 */
[----:B------:R-:W-:-:S03]  /*3b660*/  ISETP.NE.U32.AND P2, PT, R6, RZ, PT ;  /* 0x000000ff0600720c */ /* 0x000fc60003f45070 */
[----:B------:R-:W-:Y:S04]  /*3b670*/  LDGSTS.E [R10+0x34000], desc[UR18][R244.64], P3 ;  /* 0x34000000f40a7fae */ /* 0x000fe80009921852 */
[----:B------:R1:W-:Y:S04]  /*3b680*/  LDGSTS.E [R10+0x34008], desc[UR18][R226.64], P5 ;  /* 0x34008000e20a7fae */ /* 0x0003e8000a921852 */
[----:B------:R-:W3:Y:S04]  /*3b690*/  LDL.64 R224, [R1+0x978] ;  /* 0x0009780001e07983 */ /* 0x000ee80000100a00 */
[----:B------:R-:W3:Y:S01]  /*3b6a0*/  LDL.64 R244, [R1+0x980] ;  /* 0x0009800001f47983 */ /* 0x000ee20000100a00 */
[----:B--2---:R-:W-:-:S03]  /*3b6b0*/  SHF.R.U32.HI R17, RZ, 0x6, R241 ;  /* 0x00000006ff117819 */ /* 0x004fc600000116f1 */
[----:B------:R-:W2:Y:S01]  /*3b6c0*/  LDL.64 R240, [R1+0x7c0] ;  /* 0x0007c00001f07983 */ /* 0x000ea20000100a00 */
[----:B------:R-:W-:-:S04]  /*3b6d0*/  SGXT.U32 R17, R17, 0x1 ;  /* 0x000000011111781a */ /* 0x000fc80000000000 */
[----:B------:R-:W-:Y:S02]  /*3b6e0*/  LOP3.LUT R17, R17, 0x38, RZ, 0xfc, !PT ;  /* 0x0000003811117812 */ /* 0x000fe400078efcff */
[----:B------:R-:W-:Y:S02]  /*3b6f0*/  SEL R5, RZ, 0x4, P4 ;  /* 0x00000004ff057807 */ /* 0x000fe40002000000 */
[----:B------:R-:W-:Y:S02]  /*3b700*/  ISETP.GE.AND P4, PT, R17, UR4, PT ;  /* 0x0000000411007c0c */ /* 0x000fe4000bf86270 */
[----:B------:R-:W1:Y:S01]  /*3b710*/  S2R R17, SR_TID.X ;  /* 0x0000000000117919 */ /* 0x000e620000002100 */
[----:B----4-:R-:W-:Y:S04]  /*3b720*/  LDGSTS.E [R10+0x36000], desc[UR18][R222.64], P6 ;  /* 0x36000000de0a7fae */ /* 0x010fe8000b121852 */
[----:B------:R-:W4:Y:S04]  /*3b730*/  LDL.64 R222, [R1+0xa78] ;  /* 0x000a780001de7983 */ /* 0x000f280000100a00 */
[----:B---3--:R-:W-:Y:S04]  /*3b740*/  LDGSTS.E [R10+0x36008], desc[UR18][R14.64], P2 ;  /* 0x360080000e0a7fae */ /* 0x008fe80009121852 */
[----:B------:R-:W3:Y:S01]  /*3b750*/  LDL.64 R14, [R1+0xa60] ;  /* 0x000a6000010e7983 */ /* 0x000ee20000100a00 */
[----:B-1----:R-:W-:-:S04]  /*3b760*/  SHF.R.U32.HI R16, RZ, 0x6, R17 ;  /* 0x00000006ff107819 */ /* 0x002fc80000011611 */
[----:B------:R-:W-:Y:S02]  /*3b770*/  SGXT.U32 R16, R16, 0x1 ;  /* 0x000000011010781a */ /* 0x000fe40000000000 */
[----:B------:R-:W-:Y:S02]  /*3b780*/  SEL R6, R5, RZ, P1 ;  /* 0x000000ff05067207 */ /* 0x000fe40000800000 */
[----:B------:R-:W-:Y:S02]  /*3b790*/  LOP3.LUT R16, R16, 0x3a, RZ, 0xfc, !PT ;  /* 0x0000003a10107812 */ /* 0x000fe400078efcff */
[----:B------:R-:W-:Y:S02]  /*3b7a0*/  SEL R5, RZ, 0x4, P4 ;  /* 0x00000004ff057807 */ /* 0x000fe40002000000 */
[----:B------:R-:W-:Y:S02]  /*3b7b0*/  ISETP.GE.AND P4, PT, R16, UR4, PT ;  /* 0x0000000410007c0c */ /* 0x000fe4000bf86270 */
[----:B------:R-:W-:-:S02]  /*3b7c0*/  SHF.R.U32.HI R16, RZ, 0x6, R17 ;  /* 0x00000006ff107819 */ /* 0x000fc40000011611 */
[----:B------:R-:W-:-:S04]  /*3b7d0*/  SHF.R.U32.HI R17, RZ, 0x6, R17 ;  /* 0x00000006ff117819 */ /* 0x000fc80000011611 */
[----:B------:R-:W-:-:S04]  /*3b7e0*/  SGXT.U32 R17, R17, 0x1 ;  /* 0x000000011111781a */ /* 0x000fc80000000000 */
[----:B------:R-:W-:Y:S02]  /*3b7f0*/  LOP3.LUT R17, R17, 0x5a, RZ, 0xfc, !PT ;  /* 0x0000005a11117812 */ /* 0x000fe400078efcff */
[----:B------:R-:W-:Y:S02]  /*3b800*/  ISETP.NE.U32.AND P3, PT, R6, RZ, PT ;  /* 0x000000ff0600720c */ /* 0x000fe40003f65070 */
[----:B------:R-:W-:Y:S02]  /*3b810*/  SEL R6, RZ, 0x4, P4 ;  /* 0x00000004ff067807 */ /* 0x000fe40002000000 */
[----:B------:R-:W-:Y:S02]  /*3b820*/  ISETP.GE.AND P4, PT, R17, UR4, PT ;  /* 0x0000000411007c0c */ /* 0x000fe4000bf86270 */
[----:B------:R-:W1:Y:S01]  /*3b830*/  S2R R17, SR_TID.X ;  /* 0x0000000000117919 */ /* 0x000e620000002100 */
[----:B------:R-:W-:Y:S02]  /*3b840*/  SEL R7, R8, RZ, P1 ;  /* 0x000000ff08077207 */ /* 0x000fe40000800000 */
[----:B------:R-:W-:-:S02]  /*3b850*/  SGXT.U32 R16, R16, 0x1 ;  /* 0x000000011010781a */ /* 0x000fc40000000000 */
[----:B------:R-:W-:Y:S02]  /*3b860*/  ISETP.NE.U32.AND P0, PT, R7, RZ, PT ;  /* 0x000000ff0700720c */ /* 0x000fe40003f05070 */
[----:B------:R-:W-:-:S04]  /*3b870*/  LOP3.LUT R16, R16, 0x58, RZ, 0xfc, !PT ;  /* 0x0000005810107812 */ /* 0x000fc800078efcff */
[----:B------:R-:W-:-:S04]  /*3b880*/  ISETP.GE.AND P5, PT, R16, UR4, PT ;  /* 0x0000000410007c0c */ /* 0x000fc8000bfa6270 */
[----:B------:R-:W-:-:S03]  /*3b890*/  SEL R7, RZ, 0x4, P5 ;  /* 0x00000004ff077807 */ /* 0x000fc60002800000 */
[----:B--2---:R-:W-:Y:S01]  /*3b8a0*/  LDGSTS.E [R11+0x30000], desc[UR18][R240.64], P0 ;  /* 0x30000000f00b7fae */ /* 0x004fe20008121852 */
[----:B-1----:R-:W-:-:S03]  /*3b8b0*/  SHF.R.U32.HI R17, RZ, 0x6, R17 ;  /* 0x00000006ff117819 */ /* 0x002fc60000011611 */
[----:B------:R-:W2:Y:S01]  /*3b8c0*/  LDL.64 R240, [R1+0xb88] ;  /* 0x000b880001f07983 */ /* 0x000ea20000100a00 */
[----:B------:R-:W-:-:S03]  /*3b8d0*/  SGXT.U32 R17, R17, 0x1 ;  /* 0x000000011111781a */ /* 0x000fc60000000000 */
[----:B------:R-:W-:Y:S01]  /*3b8e0*/  LDGSTS.E [R11+0x30008], desc[UR18][R238.64], P3 ;  /* 0x30008000ee0b7fae */ /* 0x000fe20009921852 */
[----:B------:R-:W-:-:S04]  /*3b8f0*/  LOP3.LUT R17, R17, 0x78, RZ, 0xfc, !PT ;  /* 0x0000007811117812 */ /* 0x000fc800078efcff */
[----:B------:R-:W-:Y:S02]  /*3b900*/  ISETP.GE.AND P5, PT, R17, UR4, PT ;  /* 0x0000000411007c0c */ /* 0x000fe4000bfa6270 */
[----:B------:R-:W2:Y:S01]  /*3b910*/  LDL.64 R16, [R1+0xb70] ;  /* 0x000b700001107983 */ /* 0x000ea20000100a00 */
[----:B------:R-:W-:Y:S02]  /*3b920*/  SEL R5, R5, RZ, P1 ;  /* 0x000000ff05057207 */ /* 0x000fe40000800000 */
[----:B------:R-:W-:Y:S02]  /*3b930*/  SEL R6, R6, RZ, P1 ;  /* 0x000000ff06067207 */ /* 0x000fe40000800000 */
[----:B------:R-:W-:Y:S02]  /*3b940*/  ISETP.NE.U32.AND P6, PT, R5, RZ, PT ;  /* 0x000000ff0500720c */ /* 0x000fe40003fc5070 */
[----:B------:R-:W-:Y:S02]  /*3b950*/  SEL R5, RZ, 0x4, P4 ;  /* 0x00000004ff057807 */ /* 0x000fe40002000000 */
[----:B------:R-:W-:-:S02]  /*3b960*/  SEL R7, R7, RZ, P1 ;  /* 0x000000ff07077207 */ /* 0x000fc40000800000 */
[----:B------:R-:W-:Y:S02]  /*3b970*/  ISETP.NE.U32.AND P4, PT, R6, RZ, PT ;  /* 0x000000ff0600720c */ /* 0x000fe40003f85070 */
[----:B------:R-:W-:Y:S02]  /*3b980*/  SEL R6, R5, RZ, P1 ;  /* 0x000000ff05067207 */ /* 0x000fe40000800000 */
[----:B------:R-:W-:Y:S02]  /*3b990*/  ISETP.NE.U32.AND P2, PT, R7, RZ, PT ;  /* 0x000000ff0700720c */ /* 0x000fe40003f45070 */
[----:B------:R-:W-:Y:S01]  /*3b9a0*/  ISETP.NE.U32.AND P0, PT, R6, RZ, PT ;  /* 0x000000ff0600720c */ /* 0x000fe20003f05070 */
[----:B------:R-:W-:Y:S06]  /*3b9b0*/  LDGSTS.E [R11+0x32000], desc[UR18][R224.64], P6 ;  /* 0x32000000e00b7fae */ /* 0x000fec000b121852 */
[----:B------:R-:W-:Y:S01]  /*3b9c0*/  LDGSTS.E [R11+0x32008], desc[UR18][R244.64], P4 ;  /* 0x32008000f40b7fae */ /* 0x000fe2000a121852 */
[----:B------:R-:W1:Y:S02]  /*3b9d0*/  S2R R227, SR_TID.X ;  /* 0x0000000000e37919 */ /* 0x000e640000002100 */
[----:B-1----:R-:W-:-:S02]  /*3b9e0*/  SHF.R.U32.HI R226, RZ, 0x6, R227 ;  /* 0x00000006ffe27819 */ /* 0x002fc400000116e3 */
[----:B------:R-:W-:Y:S01]  /*3b9f0*/  SHF.R.U32.HI R227, RZ, 0x6, R227 ;  /* 0x00000006ffe37819 */ /* 0x000fe200000116e3 */
[----:B---3--:R1:W-:Y:S04]  /*3ba00*/  LDGSTS.E [R11+0x34000], desc[UR18][R14.64], P2 ;  /* 0x340000000e0b7fae */ /* 0x0083e80009121852 */
[----:B----4-:R-:W-:Y:S04]  /*3ba10*/  LDGSTS.E [R11+0x34008], desc[UR18][R222.64], P0 ;  /* 0x34008000de0b7fae */ /* 0x010fe80008121852 */
[----:B------:R-:W3:Y:S01]  /*3ba20*/  LDL.64 R222, [R1+0x808] ;  /* 0x0008080001de7983 */ /* 0x000ee20000100a00 */
[----:B------:R-:W-:-:S02]  /*3ba30*/  SGXT.U32 R227, R227, 0x1 ;  /* 0x00000001e3e3781a */ /* 0x000fc40000000000 */
[----:B------:R-:W-:Y:S02]  /*3ba40*/  SGXT.U32 R226, R226, 0x1 ;  /* 0x00000001e2e2781a */ /* 0x000fe40000000000 */
[----:B------:R-:W-:Y:S01]  /*3ba50*/  SEL R5, RZ, 0x4, P5 ;  /* 0x00000004ff057807 */ /* 0x000fe20002800000 */
[----:B-1----:R-:W1:Y:S01]  /*3ba60*/  S2R R15, SR_TID.X ;  /* 0x00000000000f7919 */ /* 0x002e620000002100 */
[----:B------:R-:W-:Y:S01]  /*3ba70*/  LOP3.LUT R227, R227, 0x1c, RZ, 0xfc, !PT ;  /* 0x0000001ce3e37812 */ /* 0x000fe200078efcff */
[----:B------:R-:W4:Y:S03]  /*3ba80*/  LDL.LU.64 R168, [R1+0x538] ;  /* 0x0005380001a87983 */ /* 0x000f260000300a00 */
[----:B------:R-:W-:Y:S02]  /*3ba90*/  ISETP.GE.AND P3, PT, R227, UR4, PT ;  /* 0x00000004e3007c0c */ /* 0x000fe4000bf66270 */
[----:B------:R-:W1:Y:S01]  /*3baa0*/  S2R R227, SR_TID.X ;  /* 0x0000000000e37919 */ /* 0x000e620000002100 */
[----:B------:R-:W-:-:S02]  /*3bab0*/  LOP3.LUT R226, R226, 0x7a, RZ, 0xfc, !PT ;  /* 0x0000007ae2e27812 */ /* 0x000fc400078efcff */
[----:B------:R-:W-:Y:S01]  /*3bac0*/  SEL R5, R5, RZ, P1 ;  /* 0x000000ff05057207 */ /* 0x000fe20000800000 */
[----:B------:R-:W4:Y:S01]  /*3bad0*/  LDL.LU.64 R156, [R1+0x2e8] ;  /* 0x0002e800019c7983 */ /* 0x000f220000300a00 */
[----:B------:R-:W-:-:S03]  /*3bae0*/  ISETP.GE.AND P5, PT, R226, UR4, PT ;  /* 0x00000004e2007c0c */ /* 0x000fc6000bfa6270 */
[----:B------:R-:W4:Y:S01]  /*3baf0*/  LDL.LU.64 R166, [R1+0x268] ;  /* 0x0002680001a67983 */ /* 0x000f220000300a00 */
[----:B------:R-:W-:Y:S02]  /*3bb00*/  SEL R7, RZ, 0x4, P5 ;  /* 0x00000004ff077807 */ /* 0x000fe40002800000 */
[----:B------:R-:W-:Y:S01]  /*3bb10*/  ISETP.NE.U32.AND P5, PT, R5, RZ, PT ;  /* 0x000000ff0500720c */ /* 0x000fe20003fa5070 */
[----:B------:R-:W4:Y:S01]  /*3bb20*/  LDL.LU.64 R164, [R1+0x230] ;  /* 0x0002300001a47983 */ /* 0x000f220000300a00 */
        /* <DEDUP_REMOVED lines=8> */
[----:B------:R-:W-:Y:S01]  /*3bbb0*/  SHF.R.U32.HI R14, RZ, 0x6, R15 ;  /* 0x00000006ff0e7819 */ /* 0x000fe2000001160f */
[----:B--2---:R-:W-:Y:S01]  /*3bbc0*/  LDGSTS.E [R11+0x36000], desc[UR18][R16.64], P5 ;  /* 0x36000000100b7fae */ /* 0x004fe2000a921852 */
[----:B------:R-:W-:Y:S02]  /*3bbd0*/  LOP3.LUT R226, R226, 0x1e, RZ, 0xfc, !PT ;  /* 0x0000001ee2e27812 */ /* 0x000fe400078efcff */
[----:B------:R-:W-:Y:S02]  /*3bbe0*/  SEL R6, R5, RZ, P1 ;  /* 0x000000ff05067207 */ /* 0x000fe40000800000 */
[----:B------:R-:W-:-:S02]  /*3bbf0*/  ISETP.GE.AND P6, PT, R226, UR4, PT ;  /* 0x00000004e2007c0c */ /* 0x000fc4000bfc6270 */
[----:B------:R-:W-:Y:S02]  /*3bc00*/  SEL R5, RZ, 0x4, P3 ;  /* 0x00000004ff057807 */ /* 0x000fe40001800000 */
[----:B------:R-:W-:Y:S02]  /*3bc10*/  SEL R7, R7, RZ, P1 ;  /* 0x000000ff07077207 */ /* 0x000fe40000800000 */
[----:B------:R-:W-:Y:S02]  /*3bc20*/  SGXT.U32 R14, R14, 0x1 ;  /* 0x000000010e0e781a */ /* 0x000fe40000000000 */
[----:B------:R-:W-:Y:S02]  /*3bc30*/  SEL R8, RZ, 0x4, P6 ;  /* 0x00000004ff087807 */ /* 0x000fe40003000000 */
[----:B------:R-:W-:Y:S02]  /*3bc40*/  SEL R5, R5, RZ, P1 ;  /* 0x000000ff05057207 */ /* 0x000fe40000800000 */
[----:B-1----:R-:W-:-:S04]  /*3bc50*/  SHF.R.U32.HI R227, RZ, 0x6, R227 ;  /* 0x00000006ffe37819 */ /* 0x002fc800000116e3 */
[----:B------:R-:W-:-:S04]  /*3bc60*/  SGXT.U32 R227, R227, 0x1 ;  /* 0x00000001e3e3781a */ /* 0x000fc80000000000 */
[----:B------:R-:W-:Y:S02]  /*3bc70*/  LOP3.LUT R227, R227, 0x3e, RZ, 0xfc, !PT ;  /* 0x0000003ee3e37812 */ /* 0x000fe400078efcff */
[----:B------:R-:W-:Y:S02]  /*3bc80*/  ISETP.NE.U32.AND P6, PT, R7, RZ, PT ;  /* 0x000000ff0700720c */ /* 0x000fe40003fc5070 */
[----:B------:R-:W-:Y:S02]  /*3bc90*/  ISETP.GE.AND P3, PT, R227, UR4, PT ;  /* 0x00000004e3007c0c */ /* 0x000fe4000bf66270 */
[----:B------:R-:W-:Y:S01]  /*3bca0*/  LOP3.LUT R14, R14, 0x5c, RZ, 0xfc, !PT ;  /* 0x0000005c0e0e7812 */ /* 0x000fe200078efcff */
[----:B------:R-:W2:Y:S01]  /*3bcb0*/  LDL.LU.64 R226, [R1+0x228] ;  /* 0x0002280001e27983 */ /* 0x000ea20000300a00 */
[----:B------:R-:W-:Y:S02]  /*3bcc0*/  ISETP.NE.U32.AND P0, PT, R5, RZ, PT ;  /* 0x000000ff0500720c */ /* 0x000fe40003f05070 */
[----:B------:R-:W-:Y:S01]  /*3bcd0*/  SEL R5, RZ, 0x4, P3 ;  /* 0x00000004ff057807 */ /* 0x000fe20001800000 */
[----:B------:R-:W2:Y:S01]  /*3bce0*/  LDL.LU.64 R16, [R1+0x220] ;  /* 0x0002200001107983 */ /* 0x000ea20000300a00 */
[----:B------:R-:W-:-:S02]  /*3bcf0*/  ISETP.GE.AND P3, PT, R14, UR4, PT ;  /* 0x000000040e007c0c */ /* 0x000fc4000bf66270 */
[----:B------:R-:W-:Y:S01]  /*3bd00*/  SHF.R.U32.HI R14, RZ, 0x6, R15 ;  /* 0x00000006ff0e7819 */ /* 0x000fe2000001160f */
[----:B------:R1:W-:Y:S03]  /*3bd10*/  LDGSTS.E [R11+0x36008], desc[UR18][R240.64], P6 ;  /* 0x36008000f00b7fae */ /* 0x0003e6000b121852 */
[----:B------:R-:W-:-:S04]  /*3bd20*/  SGXT.U32 R14, R14, 0x1 ;  /* 0x000000010e0e781a */ /* 0x000fc80000000000 */
[----:B------:R-:W-:Y:S02]  /*3bd30*/  LOP3.LUT R14, R14, 0x7c, RZ, 0xfc, !PT ;  /* 0x0000007c0e0e7812 */ /* 0x000fe400078efcff */
[--C-:B-1----:R-:W-:Y:S02]  /*3bd40*/  SHF.R.U32.HI R241, RZ, 0x6, R15.reuse ;  /* 0x00000006fff17819 */ /* 0x102fe4000001160f */
[----:B------:R-:W-:Y:S02]  /*3bd50*/  ISETP.GE.AND P5, PT, R14, UR4, PT ;  /* 0x000000040e007c0c */ /* 0x000fe4000bfa6270 */
[----:B------:R-:W-:Y:S02]  /*3bd60*/  SGXT.U32 R241, R241, 0x1 ;  /* 0x00000001f1f1781a */ /* 0x000fe40000000000 */
[----:B------:R-:W-:Y:S02]  /*3bd70*/  SHF.R.U32.HI R14, RZ, 0x6, R15 ;  /* 0x00000006ff0e7819 */ /* 0x000fe4000001160f */
[----:B------:R-:W-:-:S02]  /*3bd80*/  ISETP.NE.U32.AND P4, PT, R6, RZ, PT ;  /* 0x000000ff0600720c */ /* 0x000fc40003f85070 */
[----:B------:R-:W-:Y:S02]  /*3bd90*/  LOP3.LUT R241, R241, 0x5e, RZ, 0xfc, !PT ;  /* 0x0000005ef1f17812 */ /* 0x000fe400078efcff */
[----:B------:R-:W-:Y:S02]  /*3bda0*/  SEL R6, R8, RZ, P1 ;  /* 0x000000ff08067207 */ /* 0x000fe40000800000 */
[----:B------:R-:W-:Y:S02]  /*3bdb0*/  SGXT.U32 R14, R14, 0x1 ;  /* 0x000000010e0e781a */ /* 0x000fe40000000000 */
[----:B------:R-:W-:Y:S02]  /*3bdc0*/  SEL R5, R5, RZ, P1 ;  /* 0x000000ff05057207 */ /* 0x000fe40000800000 */
[----:B------:R-:W-:Y:S02]  /*3bdd0*/  ISETP.GE.AND P6, PT, R241, UR4, PT ;  /* 0x00000004f1007c0c */ /* 0x000fe4000bfc6270 */
[----:B------:R-:W-:Y:S01]  /*3bde0*/  ISETP.NE.U32.AND P2, PT, R6, RZ, PT ;  /* 0x000000ff0600720c */ /* 0x000fe20003f45070 */
[----:B------:R-:W2:Y:S01]  /*3bdf0*/  LDL.LU.64 R240, [R1+0x570] ;  /* 0x0005700001f07983 */ /* 0x000ea20000300a00 */
[----:B------:R-:W-:-:S02]  /*3be00*/  LOP3.LUT R14, R14, 0x7e, RZ, 0xfc, !PT ;  /* 0x0000007e0e0e7812 */ /* 0x000fc400078efcff */
[----:B------:R-:W-:Y:S01]  /*3be10*/  SEL R6, RZ, 0x4, P3 ;  /* 0x00000004ff067807 */ /* 0x000fe20001800000 */
[----:B------:R-:W2:Y:S01]  /*3be20*/  LDL.LU.64 R10, [R1+0x260] ;  /* 0x00026000010a7983 */ /* 0x000ea20000300a00 */
[----:B------:R-:W-:Y:S02]  /*3be30*/  ISETP.NE.U32.AND P3, PT, R5, RZ, PT ;  /* 0x000000ff0500720c */ /* 0x000fe40003f65070 */
[----:B------:R-:W-:Y:S01]  /*3be40*/  LOP3.LUT R15, R15, 0x7f, RZ, 0xc0, !PT ;  /* 0x0000007f0f0f7812 */ /* 0x000fe200078ec0ff */
[----:B------:R-:W2:Y:S01]  /*3be50*/  LDL.LU.64 R250, [R1+0x208] ;  /* 0x0002080001fa7983 */ /* 0x000ea20000300a00 */
[----:B------:R-:W-:Y:S02]  /*3be60*/  SEL R5, RZ, 0x4, P6 ;  /* 0x00000004ff057807 */ /* 0x000fe40003000000 */
[----:B------:R-:W-:Y:S02]  /*3be70*/  ISETP.GE.AND P6, PT, R14, UR4, PT ;  /* 0x000000040e007c0c */ /* 0x000fe4000bfc6270 */
[----:B------:R-:W-:-:S02]  /*3be80*/  SEL R8, RZ, 0x4, P5 ;  /* 0x00000004ff087807 */ /* 0x000fc40002800000 */
[----:B------:R-:W-:Y:S02]  /*3be90*/  SEL R7, R6, RZ, P1 ;  /* 0x000000ff06077207 */ /* 0x000fe40000800000 */
[----:B------:R-:W-:Y:S02]  /*3bea0*/  ISETP.GE.AND P5, PT, R15, UR4, PT ;  /* 0x000000040f007c0c */ /* 0x000fe4000bfa6270 */
[----:B------:R-:W-:Y:S01]  /*3beb0*/  SEL R6, R5, RZ, P1 ;  /* 0x000000ff05067207 */ /* 0x000fe20000800000 */
[----:B------:R-:W2:Y:S01]  /*3bec0*/  LDL.LU.64 R14, [R1+0x200] ;  /* 0x00020000010e7983 */ /* 0x000ea20000300a00 */
[----:B------:R-:W-:Y:S02]  /*3bed0*/  SEL R5, RZ, 0x4, P6 ;  /* 0x00000004ff057807 */ /* 0x000fe40003000000 */
[----:B------:R-:W-:Y:S01]  /*3bee0*/  ISETP.NE.U32.AND P6, PT, R7, RZ, PT ;  /* 0x000000ff0700720c */ /* 0x000fe20003fc5070 */
[----:B------:R-:W2:Y:S01]  /*3bef0*/  LDL.LU.64 R162, [R1+0x1f8] ;  /* 0x0001f80001a27983 */ /* 0x000ea20000300a00 */
[----:B------:R-:W-:-:S02]  /*3bf00*/  SEL R7, RZ, 0x4, P5 ;  /* 0x00000004ff077807 */ /* 0x000fc40002800000 */
[----:B------:R-:W-:Y:S01]  /*3bf10*/  SEL R8, R8, RZ, P1 ;  /* 0x000000ff08087207 */ /* 0x000fe20000800000 */
[----:B------:R-:W2:Y:S01]  /*3bf20*/  LDL.LU.64 R160, [R1+0x1f0] ;  /* 0x0001f00001a07983 */ /* 0x000ea20000300a00 */
[----:B------:R-:W-:Y:S02]  /*3bf30*/  ISETP.NE.U32.AND P5, PT, R6, RZ, PT ;  /* 0x000000ff0600720c */ /* 0x000fe40003fa5070 */
[----:B------:R-:W-:Y:S01]  /*3bf40*/  SEL R6, R5, RZ, P1 ;  /* 0x000000ff05067207 */ /* 0x000fe20000800000 */
[----:B------:R-:W2:Y:S01]  /*3bf50*/  LDL.LU.64 R158, [R1+0x5e8] ;  /* 0x0005e800019e7983 */ /* 0x000ea20000300a00 */
[----:B------:R-:W-:-:S03]  /*3bf60*/  SEL R5, R7, RZ, P1 ;  /* 0x000000ff07057207 */ /* 0x000fc60000800000 */
[----:B------:R-:W2:Y:S01]  /*3bf70*/  LDL.LU.64 R238, [R1+0x2d8] ;  /* 0x0002d80001ee7983 */ /* 0x000ea20000300a00 */
[----:B------:R-:W-:-:S03]  /*3bf80*/  ISETP.NE.U32.AND P1, PT, R8, RZ, PT ;  /* 0x000000ff0800720c */ /* 0x000fc60003f25070 */
[----:B------:R-:W2:Y:S04]  /*3bf90*/  LDL.LU.64 R224, [R1+0x258] ;  /* 0x0002580001e07983 */ /* 0x000ea80000300a00 */
[----:B------:R-:W2:Y:S04]  /*3bfa0*/  LDL.LU.64 R244, [R1+0x1e0] ;  /* 0x0001e00001f47983 */ /* 0x000ea80000300a00 */
[----:B---3--:R1:W-:Y:S04]  /*3bfb0*/  LDGSTS.E [R242+0x30000], desc[UR18][R222.64], P4 ;  /* 0x30000000def27fae */ /* 0x0083e8000a121852 */
[----:B------:R3:W-:Y:S01]  /*3bfc0*/  LDGSTS.E [R242+0x30008], desc[UR18][R170.64], P2 ;  /* 0x30008000aaf27fae */ /* 0x0007e20009121852 */
[----:B------:R-:W-:-:S03]  /*3bfd0*/  ISETP.NE.U32.AND P2, PT, R6, RZ, PT ;  /* 0x000000ff0600720c */ /* 0x000fc60003f45070 */
[----:B------:R-:W3:Y:S04]  /*3bfe0*/  LDL.LU.64 R222, [R1+0x1d8] ;  /* 0x0001d80001de7983 */ /* 0x000ee80000300a00 */
[----:B------:R-:W3:Y:S04]  /*3bff0*/  LDL.LU.64 R8, [R1+0x2e0] ;  /* 0x0002e00001087983 */ /* 0x000ee80000300a00 */
[----:B------:R-:W3:Y:S04]  /*3c000*/  LDL.LU.64 R170, [R1+0xfa8] ;  /* 0x000fa80001aa7983 */ /* 0x000ee80000300a00 */
[----:B------:R-:W3:Y:S01]  /*3c010*/  LDL.LU.64 R6, [R1+0x218] ;  /* 0x0002180001067983 */ /* 0x000ee20000300a00 */
[----:B----4-:R-:W-:-:S04]  /*3c020*/  IMAD.WIDE R168, R89, 0x4, R168 ;  /* 0x0000000459a87825 */ /* 0x010fc800078e02a8 */
[C---:B------:R-:W-:Y:S01]  /*3c030*/  IMAD.WIDE R156, R89.reuse, 0x4, R156 ;  /* 0x00000004599c7825 */ /* 0x040fe200078e029c */
[----:B------:R4:W-:Y:S03]  /*3c040*/  STL.64 [R1+0x2f0], R168 ;  /* 0x0002f0a801007387 */ /* 0x0009e60000100a00 */
[----:B------:R-:W-:-:S04]  /*3c050*/  IMAD.WIDE R166, R89, 0x4, R166 ;  /* 0x0000000459a67825 */ /* 0x000fc800078e02a6 */
[C---:B------:R-:W-:Y:S01]  /*3c060*/  IMAD.WIDE R164, R89.reuse, 0x4, R164 ;  /* 0x0000000459a47825 */ /* 0x040fe200078e02a4 */
[----:B----4-:R-:W4:Y:S04]  /*3c070*/  LDL.LU.64 R168, [R1+0xfa0] ;  /* 0x000fa00001a87983 */ /* 0x010f280000300a00 */
[----:B------:R1:W-:Y:S04]  /*3c080*/  STL.64 [R1+0x2e8], R156 ;  /* 0x0002e89c01007387 */ /* 0x0003e80000100a00 */
[----:B-1----:R-:W4:Y:S04]  /*3c090*/  LDL.LU.64 R156, [R1+0x1d0] ;  /* 0x0001d000019c7983 */ /* 0x002f280000300a00 */
[----:B------:R1:W-:Y:S04]  /*3c0a0*/  STL.64 [R1+0x268], R166 ;  /* 0x000268a601007387 */ /* 0x0003e80000100a00 */
[----:B-1----:R-:W4:Y:S04]  /*3c0b0*/  LDL.LU.64 R166, [R1+0xf98] ;  /* 0x000f980001a67983 */ /* 0x002f280000300a00 */
[----:B------:R1:W-:Y:S04]  /*3c0c0*/  STL.64 [R1+0x230], R164 ;  /* 0x000230a401007387 */ /* 0x0003e80000100a00 */
[----:B-1----:R-:W4:Y:S01]  /*3c0d0*/  LDL.LU.64 R164, [R1+0xf90] ;  /* 0x000f900001a47983 */ /* 0x002f220000300a00 */
[----:B--2---:R-:W-:-:S04]  /*3c0e0*/  IMAD.WIDE R226, R89, 0x4, R226 ;  /* 0x0000000459e27825 */ /* 0x004fc800078e02e2 */
[C---:B------:R-:W-:Y:S01]  /*3c0f0*/  IMAD.WIDE R16, R89.reuse, 0x4, R16 ;  /* 0x0000000459107825 */ /* 0x040fe200078e0210 */
[----:B------:R1:W-:Y:S04]  /*3c100*/  STL.64 [R1+0x228], R226 ;  /* 0x000228e201007387 */ /* 0x0003e80000100a00 */
[----:B-1----:R-:W2:Y:S04]  /*3c110*/  LDL.LU.64 R226, [R1+0xf88] ;  /* 0x000f880001e27983 */ /* 0x002ea80000300a00 */
[----:B------:R1:W-:Y:S04]  /*3c120*/  STL.64 [R1+0x220], R16 ;  /* 0x0002201001007387 */ /* 0x0003e80000100a00 */
[----:B-1----:R-:W2:Y:S01]  /*3c130*/  LDL.LU.64 R16, [R1+0x3b0] ;  /* 0x0003b00001107983 */ /* 0x002ea20000300a00 */
[----:B------:R-:W-:-:S04]  /*3c140*/  IMAD.WIDE R10, R89, 0x4, R10 ;  /* 0x00000004590a7825 */ /* 0x000fc800078e020a */
[----:B---3--:R-:W-:-:S05]  /*3c150*/  IMAD.WIDE R6, R89, 0x4, R6 ;  /* 0x0000000459067825 */ /* 0x008fca00078e0206 */
[----:B------:R1:W-:Y:S04]  /*3c160*/  STL.64 [R1+0x218], R6 ;  /* 0x0002180601007387 */ /* 0x0003e80000100a00 */
[----:B------:R3:W-:Y:S01]  /*3c170*/  STL.64 [R1+0x210], R246 ;  /* 0x000210f601007387 */ /* 0x0007e20000100a00 */
[----:B-1----:R-:W-:-:S03]  /*3c180*/  IMAD.WIDE R6, R89, 0x4, R240 ;  /* 0x0000000459067825 */ /* 0x002fc600078e02f0 */
[----:B---3--:R-:W3:Y:S04]  /*3c190*/  LDL.LU.64 R246, [R1+0x2d0] ;  /* 0x0002d00001f67983 */ /* 0x008ee80000300a00 */
[----:B------:R-:W3:Y:S04]  /*3c1a0*/  LDL.LU.64 R240, [R1+0x250] ;  /* 0x0002500001f07983 */ /* 0x000ee80000300a00 */
[----:B------:R1:W-:Y:S02]  /*3c1b0*/  STL.64 [R1+0x2f8], R6 ;  /* 0x0002f80601007387 */ /* 0x0003e40000100a00 */
[----:B-1----:R-:W-:-:S04]  /*3c1c0*/  IMAD.WIDE R6, R89, 0x4, R8 ;  /* 0x0000000459067825 */ /* 0x002fc800078e0208 */
[C---:B------:R-:W-:Y:S01]  /*3c1d0*/  IMAD.WIDE R8, R89.reuse, 0x4, R250 ;  /* 0x0000000459087825 */ /* 0x040fe200078e02fa */
[----:B------:R1:W-:Y:S04]  /*3c1e0*/  STL.64 [R1+0x2e0], R6 ;  /* 0x0002e00601007387 */ /* 0x0003e80000100a00 */
[----:B------:R1:W-:Y:S02]  /*3c1f0*/  STL.64 [R1+0x260], R10 ;  /* 0x0002600a01007387 */ /* 0x0003e40000100a00 */
[C---:B-1----:R-:W-:Y:S02]  /*3c200*/  IMAD.WIDE R6, R89.reuse, 0x4, R14 ;  /* 0x0000000459067825 */ /* 0x042fe400078e020e */
[----:B------:R-:W3:Y:S02]  /*3c210*/  LDL.LU.64 R14, [R1+0x1b8] ;  /* 0x0001b800010e7983 */ /* 0x000ee40000300a00 */
[----:B------:R-:W-:-:S02]  /*3c220*/  IMAD.WIDE R10, R89, 0x4, R162 ;  /* 0x00000004590a7825 */ /* 0x000fc400078e02a2 */
[----:B------:R-:W-:Y:S04]  /*3c230*/  STL.64 [R1+0x208], R8 ;  /* 0x0002080801007387 */ /* 0x000fe80000100a00 */
[----:B------:R1:W-:Y:S04]  /*3c240*/  STL.64 [R1+0x200], R6 ;  /* 0x0002000601007387 */ /* 0x0003e80000100a00 */
[----:B------:R4:W-:Y:S01]  /*3c250*/  STL.64 [R1+0x1f8], R10 ;  /* 0x0001f80a01007387 */ /* 0x0009e20000100a00 */
[----:B-1----:R-:W-:-:S03]  /*3c260*/  IMAD.WIDE R6, R89, 0x4, R20 ;  /* 0x0000000459067825 */ /* 0x002fc600078e0214 */
[----:B------:R-:W3:Y:S01]  /*3c270*/  LDL.LU.64 R20, [R1+0x1b0] ;  /* 0x0001b00001147983 */ /* 0x000ee20000300a00 */
[----:B------:R-:W-:-:S05]  /*3c280*/  IMAD.WIDE R8, R89, 0x4, R160 ;  /* 0x0000000459087825 */ /* 0x000fca00078e02a0 */
[----:B------:R1:W-:Y:S01]  /*3c290*/  STL.64 [R1+0x1f0], R8 ;  /* 0x0001f00801007387 */ /* 0x0003e20000100a00 */
[----:B----4-:R-:W-:-:S03]  /*3c2a0*/  IMAD.WIDE R10, R89, 0x4, R224 ;  /* 0x00000004590a7825 */ /* 0x010fc600078e02e0 */
[----:B------:R4:W-:Y:S01]  /*3c2b0*/  STL.64 [R1+0x1e8], R6 ;  /* 0x0001e80601007387 */ /* 0x0009e20000100a00 */
[----:B-1----:R-:W-:-:S04]  /*3c2c0*/  IMAD.WIDE R8, R89, 0x4, R158 ;  /* 0x0000000459087825 */ /* 0x002fc800078e029e */
[C---:B----4-:R-:W-:Y:S02]  /*3c2d0*/  IMAD.WIDE R6, R89.reuse, 0x4, R238 ;  /* 0x0000000459067825 */ /* 0x050fe400078e02ee */
[----:B------:R-:W4:Y:S04]  /*3c2e0*/  LDL.LU.64 R238, [R1+0x1a0] ;  /* 0x0001a00001ee7983 */ /* 0x000f280000300a00 */
[----:B------:R1:W-:Y:S04]  /*3c2f0*/  STL.64 [R1+0x300], R8 ;  /* 0x0003000801007387 */ /* 0x0003e80000100a00 */
[----:B------:R2:W-:Y:S04]  /*3c300*/  STL.64 [R1+0x2d8], R6 ;  /* 0x0002d80601007387 */ /* 0x0005e80000100a00 */
[----:B------:R2:W-:Y:S01]  /*3c310*/  STL.64 [R1+0x258], R10 ;  /* 0x0002580a01007387 */ /* 0x0005e20000100a00 */
[----:B-1----:R-:W-:-:S03]  /*3c320*/  IMAD.WIDE R8, R89, 0x4, R244 ;  /* 0x0000000459087825 */ /* 0x002fc600078e02f4 */
[----:B------:R-:W4:Y:S01]  /*3c330*/  LDL.LU.64 R162, [R1+0x3e8] ;  /* 0x0003e80001a27983 */ /* 0x000f220000300a00 */
[----:B--2---:R-:W-:-:S03]  /*3c340*/  IMAD.WIDE R6, R89, 0x4, R222 ;  /* 0x0000000459067825 */ /* 0x004fc600078e02de */
[----:B------:R1:W-:Y:S01]  /*3c350*/  STL.64 [R1+0x1e0], R8 ;  /* 0x0001e00801007387 */ /* 0x0003e20000100a00 */
[----:B------:R-:W-:-:S03]  /*3c360*/  IMAD.WIDE R10, R89, 0x4, R156 ;  /* 0x00000004590a7825 */ /* 0x000fc600078e029c */
[----:B------:R-:W2:Y:S04]  /*3c370*/  LDL.LU.64 R160, [R1+0x2c8] ;  /* 0x0002c80001a07983 */ /* 0x000ea80000300a00 */
[----:B------:R1:W-:Y:S04]  /*3c380*/  STL.64 [R1+0x1d8], R6 ;  /* 0x0001d80601007387 */ /* 0x0003e80000100a00 */
[----:B------:R-:W2:Y:S01]  /*3c390*/  LDL.LU.64 R224, [R1+0x248] ;  /* 0x0002480001e07983 */ /* 0x000ea20000300a00 */
[----:B-1----:R-:W-:-:S03]  /*3c3a0*/  IMAD.WIDE R8, R89, 0x4, R226 ;  /* 0x0000000459087825 */ /* 0x002fc600078e02e2 */
[----:B------:R-:W2:Y:S04]  /*3c3b0*/  LDL.LU.64 R244, [R1+0x190] ;  /* 0x0001900001f47983 */ /* 0x000ea80000300a00 */
[----:B------:R-:W2:Y:S01]  /*3c3c0*/  LDL.LU.64 R222, [R1+0x188] ;  /* 0x0001880001de7983 */ /* 0x000ea20000300a00 */
[----:B------:R-:W-:-:S03]  /*3c3d0*/  IMAD.WIDE R6, R89, 0x4, R12 ;  /* 0x0000000459067825 */ /* 0x000fc600078e020c */
[----:B------:R-:W-:Y:S04]  /*3c3e0*/  STL.64 [R1+0x1d0], R10 ;  /* 0x0001d00a01007387 */ /* 0x000fe80000100a00 */
[----:B------:R-:W2:Y:S04]  /*3c3f0*/  LDL.LU.64 R158, [R1+0x180] ;  /* 0x00018000019e7983 */ /* 0x000ea80000300a00 */
[----:B------:R-:W-:Y:S04]  /*3c400*/  STL.64 [R1+0x1c8], R8 ;  /* 0x0001c80801007387 */ /* 0x000fe80000100a00 */
[----:B------:R-:W2:Y:S04]  /*3c410*/  LDL.LU.64 R156, [R1+0x178] ;  /* 0x00017800019c7983 */ /* 0x000ea80000300a00 */
[----:B------:R1:W-:Y:S04]  /*3c420*/  STL.64 [R1+0x1c0], R6 ;  /* 0x0001c00601007387 */ /* 0x0003e80000100a00 */
[----:B------:R-:W2:Y:S04]  /*3c430*/  LDL.LU.64 R12, [R1+0x420] ;  /* 0x00042000010c7983 */ /* 0x000ea80000300a00 */
[----:B------:R-:W2:Y:S01]  /*3c440*/  LDL.LU.64 R226, [R1+0x2c0] ;  /* 0x0002c00001e27983 */ /* 0x000ea20000300a00 */
[----:B-1----:R-:W-:-:S05]  /*3c450*/  IMAD.WIDE R6, R89, 0x4, R16 ;  /* 0x0000000459067825 */ /* 0x002fca00078e0210 */
[----:B------:R1:W-:Y:S04]  /*3c460*/  STL.64 [R1+0x308], R6 ;  /* 0x0003080601007387 */ /* 0x0003e80000100a00 */
[----:B------:R-:W2:Y:S04]  /*3c470*/  LDL.LU.64 R16, [R1+0x240] ;  /* 0x0002400001107983 */ /* 0x000ea80000300a00 */
[----:B-1----:R-:W2:Y:S01]  /*3c480*/  LDL.LU.64 R6, [R1+0x168] ;  /* 0x0001680001067983 */ /* 0x002ea20000300a00 */
[----:B---3--:R-:W-:-:S04]  /*3c490*/  IMAD.WIDE R8, R89, 0x4, R246 ;  /* 0x0000000459087825 */ /* 0x008fc800078e02f6 */
[C---:B------:R-:W-:Y:S01]  /*3c4a0*/  IMAD.WIDE R10, R89.reuse, 0x4, R240 ;  /* 0x00000004590a7825 */ /* 0x040fe200078e02f0 */
[----:B------:R1:W-:Y:S04]  /*3c4b0*/  STL.64 [R1+0x2d0], R8 ;  /* 0x0002d00801007387 */ /* 0x0003e80000100a00 */
[----:B-1----:R-:W3:Y:S04]  /*3c4c0*/  LDL.LU.64 R8, [R1+0x160] ;  /* 0x0001600001087983 */ /* 0x002ee80000300a00 */
[----:B------:R1:W-:Y:S04]  /*3c4d0*/  STL.64 [R1+0x250], R10 ;  /* 0x0002500a01007387 */ /* 0x0003e80000100a00 */
[----:B-1----:R-:W3:Y:S04]  /*3c4e0*/  LDL.LU.64 R10, [R1+0x158] ;  /* 0x00015800010a7983 */ /* 0x002ee80000300a00 */
[----:B------:R-:W3:Y:S01]  /*3c4f0*/  LDL.LU.64 R250, [R1+0x150] ;  /* 0x0001500001fa7983 */ /* 0x000ee20000300a00 */
[----:B------:R-:W-:-:S03]  /*3c500*/  IMAD.WIDE R14, R89, 0x4, R14 ;  /* 0x00000004590e7825 */ /* 0x000fc600078e020e */
[----:B------:R-:W3:Y:S04]  /*3c510*/  LDL.LU.64 R246, [R1+0x450] ;  /* 0x0004500001f67983 */ /* 0x000ee80000300a00 */
[----:B------:R-:W3:Y:S04]  /*3c520*/  LDL.LU.64 R240, [R1+0x2b8] ;  /* 0x0002b80001f07983 */ /* 0x000ee80000300a00 */
[----:B------:R1:W-:Y:S01]  /*3c530*/  STL.64 [R1+0x1b8], R14 ;  /* 0x0001b80e01007387 */ /* 0x0003e20000100a00 */
[----:B------:R-:W-:-:S03]  /*3c540*/  IMAD.WIDE R20, R89, 0x4, R20 ;  /* 0x0000000459147825 */ /* 0x000fc600078e0214 */
[----:B-1----:R-:W3:Y:S04]  /*3c550*/  LDL.LU.64 R14, [R1+0x238] ;  /* 0x00023800010e7983 */ /* 0x002ee80000300a00 */
[----:B------:R1:W-:Y:S04]  /*3c560*/  STL.64 [R1+0x1b0], R20 ;  /* 0x0001b01401007387 */ /* 0x0003e80000100a00 */
[----:B-1----:R-:W3:Y:S01]  /*3c570*/  LDL.LU.64 R20, [R1+0xf80] ;  /* 0x000f800001147983 */ /* 0x002ee20000300a00 */
[----:B----4-:R-:W-:-:S04]  /*3c580*/  IMAD.WIDE R238, R89, 0x4, R238 ;  /* 0x0000000459ee7825 */ /* 0x010fc800078e02ee */
[----:B------:R-:W-:-:S04]  /*3c590*/  IMAD.WIDE R162, R89, 0x4, R162 ;  /* 0x0000000459a27825 */ /* 0x000fc800078e02a2 */
[----:B--2---:R-:W-:-:S04]  /*3c5a0*/  IMAD.WIDE R160, R89, 0x4, R160 ;  /* 0x0000000459a07825 */ /* 0x004fc800078e02a0 */
        /* <DEDUP_REMOVED lines=9> */
[----:B---3--:R-:W-:-:S04]  /*3c640*/  IMAD.WIDE R10, R89, 0x4, R10 ;  /* 0x00000004590a7825 */ /* 0x008fc800078e020a */
[----:B------:R-:W-:-:S05]  /*3c650*/  IMAD.WIDE R20, R89, 0x4, R20 ;  /* 0x0000000459147825 */ /* 0x000fca00078e0214 */
[----:B------:R1:W-:Y:S04]  /*3c660*/  STL.64 [R1+0x1a8], R20 ;  /* 0x0001a81401007387 */ /* 0x0003e80000100a00 */
[----:B-1----:R-:W2:Y:S04]  /*3c670*/  LDL.LU.64 R20, [R1+0x140] ;  /* 0x0001400001147983 */ /* 0x002ea80000300a00 */
[----:B------:R1:W-:Y:S02]  /*3c680*/  STL.64 [R1+0x1a0], R238 ;  /* 0x0001a0ee01007387 */ /* 0x0003e40000100a00 */
[----:B-1----:R-:W-:-:S02]  /*3c690*/  IMAD.WIDE R238, R89, 0x4, R232 ;  /* 0x0000000459ee7825 */ /* 0x002fc400078e02e8 */
[----:B------:R-:W3:Y:S04]  /*3c6a0*/  LDL.LU.64 R232, [R1+0x138] ;  /* 0x0001380001e87983 */ /* 0x000ee80000300a00 */
        /* <DEDUP_REMOVED lines=24> */
[----:B------:R1:W-:Y:S02]  /*3c830*/  STL.64 [R1+0x320], R6 ;  /* 0x0003200601007387 */ /* 0x0003e40000100a00 */
[----:B-1----:R-:W-:-:S05]  /*3c840*/  IMAD.WIDE R6, R89, 0x4, R8 ;  /* 0x0000000459067825 */ /* 0x002fca00078e0208 */
[----:B------:R1:W-:Y:S04]  /*3c850*/  STL.64 [R1+0x328], R6 ;  /* 0x0003280601007387 */ /* 0x0003e80000100a00 */
[----:B------:R1:W-:Y:S02]  /*3c860*/  STL.64 [R1+0x330], R10 ;  /* 0x0003300a01007387 */ /* 0x0003e40000100a00 */
[C---:B-1----:R-:W-:Y:S02]  /*3c870*/  IMAD.WIDE R6, R89.reuse, 0x4, R22 ;  /* 0x0000000459067825 */ /* 0x042fe400078e0216 */
[----:B------:R-:W4:Y:S02]  /*3c880*/  LDL.LU.64 R22, [R1+0xf48] ;  /* 0x000f480001167983 */ /* 0x000f240000300a00 */
[----:B------:R-:W-:-:S04]  /*3c890*/  IMAD.WIDE R8, R89, 0x4, R250 ;  /* 0x0000000459087825 */ /* 0x000fc800078e02fa */
[C---:B------:R-:W-:Y:S01]  /*3c8a0*/  IMAD.WIDE R10, R89.reuse, 0x4, R246 ;  /* 0x00000004590a7825 */ /* 0x040fe200078e02f6 */
[----:B------:R1:W-:Y:S04]  /*3c8b0*/  STL.64 [R1+0x338], R8 ;  /* 0x0003380801007387 */ /* 0x0003e80000100a00 */
[----:B------:R1:W-:Y:S04]  /*3c8c0*/  STL.64 [R1+0x340], R6 ;  /* 0x0003400601007387 */ /* 0x0003e80000100a00 */
[----:B------:R-:W-:Y:S01]  /*3c8d0*/  STL.64 [R1+0x348], R10 ;  /* 0x0003480a01007387 */ /* 0x000fe20000100a00 */
[----:B-1----:R-:W-:-:S03]  /*3c8e0*/  IMAD.WIDE R8, R89, 0x4, R240 ;  /* 0x0000000459087825 */ /* 0x002fc600078e02f0 */
[----:B------:R-:W4:Y:S01]  /*3c8f0*/  LDL.LU.64 R246, [R1+0x4e8] ;  /* 0x0004e80001f67983 */ /* 0x000f220000300a00 */
[----:B------:R-:W-:-:S03]  /*3c900*/  IMAD.WIDE R6, R89, 0x4, R14 ;  /* 0x0000000459067825 */ /* 0x000fc600078e020e */
[----:B------:R-:W-:Y:S04]  /*3c910*/  STL.64 [R1+0x2b8], R8 ;  /* 0x0002b80801007387 */ /* 0x000fe80000100a00 */
[----:B------:R-:W4:Y:S04]  /*3c920*/  LDL.LU.64 R240, [R1+0x2a8] ;  /* 0x0002a80001f07983 */ /* 0x000f280000300a00 */
[----:B------:R2:W-:Y:S04]  /*3c930*/  STL.64 [R1+0x238], R6 ;  /* 0x0002380601007387 */ /* 0x0005e80000100a00 */
[----:B------:R-:W4:Y:S01]  /*3c940*/  LDL.LU.64 R14, [R1+0xe8] ;  /* 0x0000e800010e7983 */ /* 0x000f220000300a00 */
[----:B--2---:R-:W-:-:S03]  /*3c950*/  IMAD.WIDE R6, R89, 0x4, R20 ;  /* 0x0000000459067825 */ /* 0x004fc600078e0214 */
[----:B------:R-:W2:Y:S04]  /*3c960*/  LDL.LU.64 R20, [R1+0xe0] ;  /* 0x0000e00001147983 */ /* 0x000ea80000300a00 */
[----:B------:R4:W-:Y:S01]  /*3c970*/  STL.64 [R1+0x350], R6 ;  /* 0x0003500601007387 */ /* 0x0009e20000100a00 */
[----:B---3--:R-:W-:-:S05]  /*3c980*/  IMAD.WIDE R10, R89, 0x4, R232 ;  /* 0x00000004590a7825 */ /* 0x008fca00078e02e8 */
[----:B------:R1:W-:Y:S01]  /*3c990*/  STL.64 [R1+0x358], R10 ;  /* 0x0003580a01007387 */ /* 0x0003e20000100a00 */
[----:B----4-:R-:W-:-:S04]  /*3c9a0*/  IMAD.WIDE R6, R89, 0x4, R238 ;  /* 0x0000000459067825 */ /* 0x010fc800078e02ee */
[----:B-1----:R-:W-:-:S04]  /*3c9b0*/  IMAD.WIDE R10, R89, 0x4, R228 ;  /* 0x00000004590a7825 */ /* 0x002fc800078e02e4 */
[----:B------:R-:W-:-:S04]  /*3c9c0*/  IMAD.WIDE R228, R89, 0x4, R224 ;  /* 0x0000000459e47825 */ /* 0x000fc800078e02e0 */
[----:B------:R-:W-:-:S04]  /*3c9d0*/  IMAD.WIDE R224, R89, 0x4, R244 ;  /* 0x0000000459e07825 */ /* 0x000fc800078e02f4 */
[C---:B------:R-:W-:Y:S02]  /*3c9e0*/  IMAD.WIDE R8, R89.reuse, 0x4, R22 ;  /* 0x0000000459087825 */ /* 0x040fe400078e0216 */
[----:B------:R-:W3:Y:S04]  /*3c9f0*/  LDL.LU.64 R22, [R1+0xf40] ;  /* 0x000f400001167983 */ /* 0x000ee80000300a00 */
[----:B------:R1:W-:Y:S04]  /*3ca00*/  STL.64 [R1+0x360], R6 ;  /* 0x0003600601007387 */ /* 0x0003e80000100a00 */
[----:B------:R-:W4:Y:S04]  /*3ca10*/  LDL.LU.64 R232, [R1+0xd8] ;  /* 0x0000d80001e87983 */ /* 0x000f280000300a00 */
[----:B-1----:R-:W4:Y:S04]  /*3ca20*/  LDL.LU.64 R6, [R1+0xd0] ;  /* 0x0000d00001067983 */ /* 0x002f280000300a00 */
[----:B------:R1:W-:Y:S04]  /*3ca30*/  STL.64 [R1+0x368], R8 ;  /* 0x0003680801007387 */ /* 0x0003e80000100a00 */
[----:B-1----:R-:W4:Y:S04]  /*3ca40*/  LDL.LU.64 R8, [R1+0xc8] ;  /* 0x0000c80001087983 */ /* 0x002f280000300a00 */
[----:B------:R1:W-:Y:S04]  /*3ca50*/  STL.64 [R1+0x370], R10 ;  /* 0x0003700a01007387 */ /* 0x0003e80000100a00 */
[----:B------:R2:W-:Y:S01]  /*3ca60*/  STL.64 [R1+0x378], R228 ;  /* 0x000378e401007387 */ /* 0x0005e20000100a00 */
[----:B-1----:R-:W-:-:S03]  /*3ca70*/  IMAD.WIDE R10, R89, 0x4, R222 ;  /* 0x00000004590a7825 */ /* 0x002fc600078e02de */
[----:B--2---:R-:W2:Y:S04]  /*3ca80*/  LDL.LU.64 R228, [R1+0x528] ;  /* 0x0005280001e47983 */ /* 0x004ea80000300a00 */
[----:B------:R1:W-:Y:S04]  /*3ca90*/  STL.64 [R1+0x2b0], R224 ;  /* 0x0002b0e001007387 */ /* 0x0003e80000100a00 */
[----:B------:R-:W2:Y:S04]  /*3caa0*/  LDL.LU.64 R238, [R1+0x2a0] ;  /* 0x0002a00001ee7983 */ /* 0x000ea80000300a00 */
[----:B------:R1:W-:Y:S04]  /*3cab0*/  STL.64 [R1+0x380], R10 ;  /* 0x0003800a01007387 */ /* 0x0003e80000100a00 */
[----:B-1----:R-:W2:Y:S04]  /*3cac0*/  LDL.LU.64 R224, [R1+0xb8] ;  /* 0x0000b80001e07983 */ /* 0x002ea80000300a00 */
[----:B------:R-:W2:Y:S01]  /*3cad0*/  LDL.LU.64 R244, [R1+0xb0] ;  /* 0x0000b00001f47983 */ /* 0x000ea20000300a00 */
[----:B------:R-:W-:-:S03]  /*3cae0*/  IMAD.WIDE R250, R89, 0x4, R226 ;  /* 0x0000000459fa7825 */ /* 0x000fc600078e02e2 */
[----:B------:R-:W2:Y:S01]  /*3caf0*/  LDL.LU.64 R222, [R1+0xa8] ;  /* 0x0000a80001de7983 */ /* 0x000ea20000300a00 */
[----:B------:R-:W-:-:S03]  /*3cb00*/  IMAD.WIDE R226, R89, 0x4, R16 ;  /* 0x0000000459e27825 */ /* 0x000fc600078e0210 */
[----:B------:R-:W2:Y:S01]  /*3cb10*/  LDL.LU.64 R10, [R1+0xa0] ;  /* 0x0000a000010a7983 */ /* 0x000ea20000300a00 */
[----:B------:R-:W-:-:S03]  /*3cb20*/  IMAD.WIDE R16, R89, 0x4, R12 ;  /* 0x0000000459107825 */ /* 0x000fc600078e020c */
[----:B------:R-:W-:Y:S04]  /*3cb30*/  STL.64 [R1+0x388], R250 ;  /* 0x000388fa01007387 */ /* 0x000fe80000100a00 */
[----:B------:R1:W-:Y:S04]  /*3cb40*/  STL.64 [R1+0x390], R226 ;  /* 0x000390e201007387 */ /* 0x0003e80000100a00 */
[----:B------:R-:W2:Y:S01]  /*3cb50*/  LDL.LU.64 R12, [R1+0x560] ;  /* 0x00056000010c7983 */ /* 0x000ea20000300a00 */
[----:B------:R-:W-:-:S04]  /*3cb60*/  IMAD.WIDE R246, R89, 0x4, R246 ;  /* 0x0000000459f67825 */ /* 0x000fc800078e02f6 */
[----:B------:R-:W-:-:S04]  /*3cb70*/  IMAD.WIDE R240, R89, 0x4, R240 ;  /* 0x0000000459f07825 */ /* 0x000fc800078e02f0 */
[----:B------:R-:W-:-:S04]  /*3cb80*/  IMAD.WIDE R14, R89, 0x4, R14 ;  /* 0x00000004590e7825 */ /* 0x000fc800078e020e */
[----:B------:R-:W-:-:S04]  /*3cb90*/  IMAD.WIDE R20, R89, 0x4, R20 ;  /* 0x0000000459147825 */ /* 0x000fc800078e0214 */
[----:B------:R-:W-:-:S04]  /*3cba0*/  IMAD.WIDE R248, R89, 0x4, R248 ;  /* 0x0000000459f87825 */ /* 0x000fc800078e02f8 */
[----:B---3--:R-:W-:-:S05]  /*3cbb0*/  IMAD.WIDE R22, R89, 0x4, R22 ;  /* 0x0000000459167825 */ /* 0x008fca00078e0216 */
[----:B------:R-:W-:Y:S04]  /*3cbc0*/  STL.64 [R1+0x398], R22 ;  /* 0x0003981601007387 */ /* 0x000fe80000100a00 */
[----:B-1----:R-:W3:Y:S04]  /*3cbd0*/  LDL.LU.64 R226, [R1+0x298] ;  /* 0x0002980001e27983 */ /* 0x002ee80000300a00 */
[----:B------:R1:W-:Y:S01]  /*3cbe0*/  STL.64 [R1+0x3a0], R16 ;  /* 0x0003a01001007387 */ /* 0x0003e20000100a00 */
[----:B----4-:R-:W-:-:S03]  /*3cbf0*/  IMAD.WIDE R232, R89, 0x4, R232 ;  /* 0x0000000459e87825 */ /* 0x010fc600078e02e8 */
[----:B-1----:R-:W4:Y:S04]  /*3cc00*/  LDL.LU.64 R16, [R1+0x88] ;  /* 0x0000880001107983 */ /* 0x002f280000300a00 */
[----:B------:R-:W4:Y:S04]  /*3cc10*/  LDL.LU.64 R22, [R1+0x80] ;  /* 0x0000800001167983 */ /* 0x000f280000300a00 */
[----:B------:R-:W4:Y:S04]  /*3cc20*/  LDL.LU.64 R250, [R1+0x78] ;  /* 0x0000780001fa7983 */ /* 0x000f280000300a00 */
[----:B------:R1:W-:Y:S01]  /*3cc30*/  STL.64 [R1+0x3a8], R152 ;  /* 0x0003a89801007387 */ /* 0x0003e20000100a00 */
[----:B------:R-:W-:-:S03]  /*3cc40*/  IMAD.WIDE R6, R89, 0x4, R6 ;  /* 0x0000000459067825 */ /* 0x000fc600078e0206 */
[----:B-1----:R-:W4:Y:S04]  /*3cc50*/  LDL.LU.64 R152, [R1+0xf38] ;  /* 0x000f380001987983 */ /* 0x002f280000300a00 */
[----:B------:R1:W-:Y:S01]  /*3cc60*/  STL.64 [R1+0x3b0], R246 ;  /* 0x0003b0f601007387 */ /* 0x0003e20000100a00 */
[----:B------:R-:W-:-:S03]  /*3cc70*/  IMAD.WIDE R8, R89, 0x4, R8 ;  /* 0x0000000459087825 */ /* 0x000fc600078e0208 */
[----:B-1----:R-:W4:Y:S04]  /*3cc80*/  LDL.LU.64 R246, [R1+0x5a0] ;  /* 0x0005a00001f67983 */ /* 0x002f280000300a00 */
[----:B------:R1:W-:Y:S01]  /*3cc90*/  STL.64 [R1+0x2a8], R240 ;  /* 0x0002a8f001007387 */ /* 0x0003e20000100a00 */
[----:B--2---:R-:W-:-:S03]  /*3cca0*/  IMAD.WIDE R228, R89, 0x4, R228 ;  /* 0x0000000459e47825 */ /* 0x004fc600078e02e4 */
[----:B-1----:R-:W2:Y:S04]  /*3ccb0*/  LDL.LU.64 R240, [R1+0x290] ;  /* 0x0002900001f07983 */ /* 0x002ea80000300a00 */
[----:B------:R1:W-:Y:S01]  /*3ccc0*/  STL.64 [R1+0x3b8], R14 ;  /* 0x0003b80e01007387 */ /* 0x0003e20000100a00 */
[----:B------:R-:W-:-:S03]  /*3ccd0*/  IMAD.WIDE R238, R89, 0x4, R238 ;  /* 0x0000000459ee7825 */ /* 0x000fc600078e02ee */
[----:B-1----:R-:W2:Y:S04]  /*3cce0*/  LDL.LU.64 R14, [R1+0x58] ;  /* 0x00005800010e7983 */ /* 0x002ea80000300a00 */
[----:B------:R1:W-:Y:S01]  /*3ccf0*/  STL.64 [R1+0x3c0], R20 ;  /* 0x0003c01401007387 */ /* 0x0003e20000100a00 */
[----:B------:R-:W-:-:S03]  /*3cd00*/  IMAD.WIDE R224, R89, 0x4, R224 ;  /* 0x0000000459e07825 */ /* 0x000fc600078e02e0 */
[----:B-1----:R-:W2:Y:S04]  /*3cd10*/  LDL.LU.64 R20, [R1+0x50] ;  /* 0x0000500001147983 */ /* 0x002ea80000300a00 */
[----:B------:R1:W-:Y:S01]  /*3cd20*/  STL.64 [R1+0x3c8], R232 ;  /* 0x0003c8e801007387 */ /* 0x0003e20000100a00 */
[----:B------:R-:W-:-:S03]  /*3cd30*/  IMAD.WIDE R244, R89, 0x4, R244 ;  /* 0x0000000459f47825 */ /* 0x000fc600078e02f4 */
[----:B-1----:R-:W2:Y:S04]  /*3cd40*/  LDL.LU.64 R232, [R1+0xf30] ;  /* 0x000f300001e87983 */ /* 0x002ea80000300a00 */
[----:B------:R1:W-:Y:S04]  /*3cd50*/  STL.64 [R1+0x3d0], R6 ;  /* 0x0003d00601007387 */ /* 0x0003e80000100a00 */
        /* <DEDUP_REMOVED lines=12> */
[----:B-1----:R-:W2:Y:S01]  /*3ce20*/  LDL.LU.64 R244, [R1+0xf10] ;  /* 0x000f100001f47983 */ /* 0x002ea20000300a00 */
[----:B------:R-:W-:-:S04]  /*3ce30*/  IMAD.WIDE R222, R89, 0x4, R222 ;  /* 0x0000000459de7825 */ /* 0x000fc800078e02de */
[C---:B------:R-:W-:Y:S01]  /*3ce40*/  IMAD.WIDE R10, R89.reuse, 0x4, R10 ;  /* 0x00000004590a7825 */ /* 0x040fe200078e020a */
[----:B------:R1:W-:Y:S03]  /*3ce50*/  STL.64 [R1+0x400], R222 ;  /* 0x000400de01007387 */ /* 0x0003e60000100a00 */
[----:B------:R-:W-:-:S04]  /*3ce60*/  IMAD.WIDE R234, R89, 0x4, R234 ;  /* 0x0000000459ea7825 */ /* 0x000fc800078e02ea */
[C---:B------:R-:W-:Y:S01]  /*3ce70*/  IMAD.WIDE R12, R89.reuse, 0x4, R12 ;  /* 0x00000004590c7825 */ /* 0x040fe200078e020c */
[----:B-1----:R-:W2:Y:S04]  /*3ce80*/  LDL.LU.64 R222, [R1+0xf08] ;  /* 0x000f080001de7983 */ /* 0x002ea80000300a00 */
[----:B------:R1:W-:Y:S04]  /*3ce90*/  STL.64 [R1+0x408], R10 ;  /* 0x0004080a01007387 */ /* 0x0003e80000100a00 */
[----:B-1----:R-:W2:Y:S01]  /*3cea0*/  LDL.LU.64 R10, [R1+0x680] ;  /* 0x00068000010a7983 */ /* 0x002ea20000300a00 */
[----:B---3--:R-:W-:-:S04]  /*3ceb0*/  IMAD.WIDE R226, R89, 0x4, R226 ;  /* 0x0000000459e27825 */ /* 0x008fc800078e02e2 */
[----:B----4-:R-:W-:-:S04]  /*3cec0*/  IMAD.WIDE R16, R89, 0x4, R16 ;  /* 0x0000000459107825 */ /* 0x010fc800078e0210 */
        /* <DEDUP_REMOVED lines=10> */
[----:B-1----:R-:W3:Y:S01]  /*3cf70*/  LDL.LU.64 R16, [R1+0xee8] ;  /* 0x000ee80001107983 */ /* 0x002ee20000300a00 */
[----:B------:R-:W-:-:S04]  /*3cf80*/  IMAD.WIDE R22, R89, 0x4, R22 ;  /* 0x0000000459167825 */ /* 0x000fc800078e0216 */
[C---:B------:R-:W-:Y:S01]  /*3cf90*/  IMAD.WIDE R250, R89.reuse, 0x4, R250 ;  /* 0x0000000459fa7825 */ /* 0x040fe200078e02fa */
[----:B------:R1:W-:Y:S04]  /*3cfa0*/  STL.64 [R1+0x438], R22 ;  /* 0x0004381601007387 */ /* 0x0003e80000100a00 */
[----:B-1----:R-:W4:Y:S04]  /*3cfb0*/  LDL.LU.64 R22, [R1+0xee0] ;  /* 0x000ee00001167983 */ /* 0x002f280000300a00 */
[----:B------:R3:W-:Y:S01]  /*3cfc0*/  STL.64 [R1+0x440], R250 ;  /* 0x000440fa01007387 */ /* 0x0007e20000100a00 */
[----:B------:R-:W-:-:S04]  /*3cfd0*/  IMAD.WIDE R246, R89, 0x4, R246 ;  /* 0x0000000459f67825 */ /* 0x000fc800078e02f6 */
[----:B------:R-:W-:-:S04]  /*3cfe0*/  IMAD.WIDE R240, R89, 0x4, R240 ;  /* 0x0000000459f07825 */ /* 0x000fc800078e02f0 */
[----:B------:R-:W-:-:S04]  /*3cff0*/  IMAD.WIDE R14, R89, 0x4, R14 ;  /* 0x00000004590e7825 */ /* 0x000fc800078e020e */
[C---:B---3--:R-:W-:Y:S02]  /*3d000*/  IMAD.WIDE R250, R89.reuse, 0x4, R16 ;  /* 0x0000000459fa7825 */ /* 0x048fe400078e0210 */
[----:B------:R-:W3:Y:S04]  /*3d010*/  LDL.LU.64 R16, [R1+0xed8] ;  /* 0x000ed80001107983 */ /* 0x000ee80000300a00 */
[----:B------:R1:W-:Y:S02]  /*3d020*/  STL.64 [R1+0x448], R250 ;  /* 0x000448fa01007387 */ /* 0x0003e40000100a00 */
[C---:B-1----:R-:W-:Y:S02]  /*3d030*/  IMAD.WIDE R250, R89.reuse, 0x4, R224 ;  /* 0x0000000459fa7825 */ /* 0x042fe400078e02e0 */
[----:B------:R-:W3:Y:S04]  /*3d040*/  LDL.LU.64 R224, [R1+0xed0] ;  /* 0x000ed00001e07983 */ /* 0x000ee80000300a00 */
[----:B------:R1:W-:Y:S02]  /*3d050*/  STL.64 [R1+0x450], R250 ;  /* 0x000450fa01007387 */ /* 0x0003e40000100a00 */
[----:B-1----:R-:W-:-:S02]  /*3d060*/  IMAD.WIDE R250, R89, 0x4, R236 ;  /* 0x0000000459fa7825 */ /* 0x002fc400078e02ec */
[----:B------:R-:W3:Y:S04]  /*3d070*/  LDL.LU.64 R236, [R1+0xec8] ;  /* 0x000ec80001ec7983 */ /* 0x000ee80000300a00 */
[----:B------:R1:W-:Y:S04]  /*3d080*/  STL.64 [R1+0x458], R250 ;  /* 0x000458fa01007387 */ /* 0x0003e80000100a00 */
[----:B-1----:R-:W3:Y:S04]  /*3d090*/  LDL.LU.64 R250, [R1+0x6e0] ;  /* 0x0006e00001fa7983 */ /* 0x002ee80000300a00 */
[----:B------:R1:W-:Y:S04]  /*3d0a0*/  STL.64 [R1+0x460], R246 ;  /* 0x000460f601007387 */ /* 0x0003e80000100a00 */
[----:B-1----:R-:W3:Y:S04]  /*3d0b0*/  LDL.LU.64 R246, [R1+0x278] ;  /* 0x0002780001f67983 */ /* 0x002ee80000300a00 */
[----:B------:R1:W-:Y:S04]  /*3d0c0*/  STL.64 [R1+0x468], R240 ;  /* 0x000468f001007387 */ /* 0x0003e80000100a00 */
[----:B-1----:R-:W4:Y:S04]  /*3d0d0*/  LDL.LU.64 R240, [R1+0xec0] ;  /* 0x000ec00001f07983 */ /* 0x002f280000300a00 */
[----:B------:R1:W-:Y:S04]  /*3d0e0*/  STL.64 [R1+0x470], R14 ;  /* 0x0004700e01007387 */ /* 0x0003e80000100a00 */
[----:B-1----:R-:W3:Y:S01]  /*3d0f0*/  LDL.LU.64 R14, [R1+0xeb8] ;  /* 0x000eb800010e7983 */ /* 0x002ee20000300a00 */
[----:B------:R-:W-:-:S04]  /*3d100*/  IMAD.WIDE R20, R89, 0x4, R20 ;  /* 0x0000000459147825 */ /* 0x000fc800078e0214 */
[C---:B--2---:R-:W-:Y:S01]  /*3d110*/  IMAD.WIDE R226, R89.reuse, 0x4, R226 ;  /* 0x0000000459e27825 */ /* 0x044fe200078e02e2 */
[----:B------:R1:W-:Y:S03]  /*3d120*/  STL.64 [R1+0x478], R20 ;  /* 0x0004781401007387 */ /* 0x0003e60000100a00 */
[----:B------:R-:W-:-:S04]  /*3d130*/  IMAD.WIDE R238, R89, 0x4, R238 ;  /* 0x0000000459ee7825 */ /* 0x000fc800078e02ee */
[C---:B------:R-:W-:Y:S01]  /*3d140*/  IMAD.WIDE R18, R89.reuse, 0x4, R18 ;  /* 0x0000000459127825 */ /* 0x040fe200078e0212 */
[----:B-1----:R-:W2:Y:S03]  /*3d150*/  LDL.LU.64 R20, [R1+0xeb0] ;  /* 0x000eb00001147983 */ /* 0x002ea60000300a00 */
[----:B---3--:R-:W-:-:S05]  /*3d160*/  IMAD.WIDE R14, R89, 0x4, R14 ;  /* 0x00000004590e7825 */ /* 0x008fca00078e020e */
[----:B------:R1:W-:Y:S04]  /*3d170*/  STL.64 [R1+0x480], R14 ;  /* 0x0004800e01007387 */ /* 0x0003e80000100a00 */
[----:B-1----:R-:W3:Y:S04]  /*3d180*/  LDL.LU.64 R14, [R1+0xea8] ;  /* 0x000ea800010e7983 */ /* 0x002ee80000300a00 */
[----:B------:R1:W-:Y:S04]  /*3d190*/  STL.64 [R1+0x488], R226 ;  /* 0x000488e201007387 */ /* 0x0003e80000100a00 */
[----:B-1----:R-:W2:Y:S04]  /*3d1a0*/  LDL.LU.64 R226, [R1+0xea0] ;  /* 0x000ea00001e27983 */ /* 0x002ea80000300a00 */
[----:B------:R1:W-:Y:S04]  /*3d1b0*/  STL.64 [R1+0x490], R238 ;  /* 0x000490ee01007387 */ /* 0x0003e80000100a00 */
[----:B-1----:R-:W3:Y:S04]  /*3d1c0*/  LDL.LU.64 R238, [R1+0xe98] ;  /* 0x000e980001ee7983 */ /* 0x002ee80000300a00 */
[----:B------:R1:W-:Y:S04]  /*3d1d0*/  STL.64 [R1+0x498], R18 ;  /* 0x0004981201007387 */ /* 0x0003e80000100a00 */
[----:B-1----:R-:W4:Y:S01]  /*3d1e0*/  LDL.LU.64 R18, [R1+0xe90] ;  /* 0x000e900001127983 */ /* 0x002f220000300a00 */
[----:B------:R-:W-:-:S04]  /*3d1f0*/  IMAD.WIDE R6, R89, 0x4, R6 ;  /* 0x0000000459067825 */ /* 0x000fc800078e0206 */
[C---:B------:R-:W-:Y:S01]  /*3d200*/  IMAD.WIDE R8, R89.reuse, 0x4, R8 ;  /* 0x0000000459087825 */ /* 0x040fe200078e0208 */
[----:B------:R1:W-:Y:S04]  /*3d210*/  STL.64 [R1+0x4a0], R6 ;  /* 0x0004a00601007387 */ /* 0x0003e80000100a00 */
[----:B------:R1:W-:Y:S02]  /*3d220*/  STL.64 [R1+0x4a8], R8 ;  /* 0x0004a80801007387 */ /* 0x0003e40000100a00 */
[C---:B-1----:R-:W-:Y:S02]  /*3d230*/  IMAD.WIDE R6, R89.reuse, 0x4, R248 ;  /* 0x0000000459067825 */ /* 0x042fe400078e02f8 */
[----:B------:R-:W3:Y:S04]  /*3d240*/  LDL.LU.64 R8, [R1+0x760] ;  /* 0x0007600001087983 */ /* 0x000ee80000300a00 */
[----:B------:R-:W3:Y:S04]  /*3d250*/  LDL.LU.64 R248, [R1+0x270] ;  /* 0x0002700001f87983 */ /* 0x000ee80000300a00 */
[----:B------:R4:W-:Y:S02]  /*3d260*/  STL.64 [R1+0x4b0], R6 ;  /* 0x0004b00601007387 */ /* 0x0009e40000100a00 */
[----:B----4-:R-:W-:-:S02]  /*3d270*/  IMAD.WIDE R6, R89, 0x4, R18 ;  /* 0x0000000459067825 */ /* 0x010fc400078e0212 */
[----:B------:R-:W4:Y:S04]  /*3d280*/  LDL.LU.64 R18, [R1+0xe88] ;  /* 0x000e880001127983 */ /* 0x000f280000300a00 */
[----:B------:R1:W-:Y:S02]  /*3d290*/  STL.64 [R1+0x4b8], R6 ;  /* 0x0004b80601007387 */ /* 0x0003e40000100a00 */
[C---:B-1----:R-:W-:Y:S02]  /*3d2a0*/  IMAD.WIDE R6, R89.reuse, 0x4, R240 ;  /* 0x0000000459067825 */ /* 0x042fe400078e02f0 */
[----:B------:R-:W3:Y:S04]  /*3d2b0*/  LDL.LU.64 R240, [R1+0xe80] ;  /* 0x000e800001f07983 */ /* 0x000ee80000300a00 */
[----:B------:R1:W-:Y:S02]  /*3d2c0*/  STL.64 [R1+0x4c0], R6 ;  /* 0x0004c00601007387 */ /* 0x0003e40000100a00 */
[----:B-1----:R-:W-:-:S02]  /*3d2d0*/  IMAD.WIDE R6, R89, 0x4, R12 ;  /* 0x0000000459067825 */ /* 0x002fc400078e020c */
[----:B------:R-:W4:Y:S04]  /*3d2e0*/  LDL.LU.64 R12, [R1+0xe78] ;  /* 0x000e7800010c7983 */ /* 0x000f280000300a00 */
[----:B------:R1:W-:Y:S02]  /*3d2f0*/  STL.64 [R1+0x4c8], R6 ;  /* 0x0004c80601007387 */ /* 0x0003e40000100a00 */
[C---:B-1----:R-:W-:Y:S02]  /*3d300*/  IMAD.WIDE R6, R89.reuse, 0x4, R228 ;  /* 0x0000000459067825 */ /* 0x042fe400078e02e4 */
[----:B------:R-:W4:Y:S02]  /*3d310*/  LDL.LU.64 R228, [R1+0xe70] ;  /* 0x000e700001e47983 */ /* 0x000f240000300a00 */
[----:B------:R-:W-:-:S02]  /*3d320*/  IMAD.WIDE R10, R89, 0x4, R10 ;  /* 0x00000004590a7825 */ /* 0x000fc400078e020a */
[----:B------:R-:W-:Y:S02]  /*3d330*/  STL.64 [R1+0x4d0], R6 ;  /* 0x0004d00601007387 */ /* 0x000fe40000100a00 */
[C---:B------:R-:W-:Y:S02]  /*3d340*/  IMAD.WIDE R244, R89.reuse, 0x4, R244 ;  /* 0x0000000459f47825 */ /* 0x040fe400078e02f4 */
[----:B------:R1:W-:Y:S02]  /*3d350*/  STL.64 [R1+0x4e0], R10 ;  /* 0x0004e00a01007387 */ /* 0x0003e40000100a00 */
[C---:B------:R-:W-:Y:S02]  /*3d360*/  IMAD.WIDE R2, R89.reuse, 0x4, R2 ;  /* 0x0000000459027825 */ /* 0x040fe400078e0202 */
[----:B-1----:R-:W4:Y:S04]  /*3d370*/  LDL.LU.64 R10, [R1+0x7c8] ;  /* 0x0007c800010a7983 */ /* 0x002f280000300a00 */
[----:B------:R1:W-:Y:S01]  /*3d380*/  STL.64 [R1+0x4e8], R244 ;  /* 0x0004e8f401007387 */ /* 0x0003e20000100a00 */
[----:B------:R-:W-:-:S03]  /*3d390*/  IMAD.WIDE R236, R89, 0x4, R236 ;  /* 0x0000000459ec7825 */ /* 0x000fc600078e02ec */
[----:B-1----:R-:W4:Y:S01]  /*3d3a0*/  LDL.LU.64 R244, [R1+0x600] ;  /* 0x0006000001f47983 */ /* 0x002f220000300a00 */
[----:B--2---:R-:W-:-:S04]  /*3d3b0*/  IMAD.WIDE R226, R89, 0x4, R226 ;  /* 0x0000000459e27825 */ /* 0x004fc800078e02e2 */
[----:B---3--:R-:W-:-:S05]  /*3d3c0*/  IMAD.WIDE R6, R89, 0x4, R240 ;  /* 0x0000000459067825 */ /* 0x008fca00078e02f0 */
[----:B------:R1:W-:Y:S04]  /*3d3d0*/  STL.64 [R1+0x4f0], R6 ;  /* 0x0004f00601007387 */ /* 0x0003e80000100a00 */
[----:B------:R-:W-:Y:S04]  /*3d3e0*/  STL.64 [R1+0x4d8], R2 ;  /* 0x0004d80201007387 */ /* 0x000fe80000100a00 */
[----:B------:R2:W-:Y:S01]  /*3d3f0*/  STL.64 [R1+0xce8], R2 ;  /* 0x000ce80201007387 */ /* 0x0005e20000100a00 */
[----:B------:R-:W-:-:S04]  /*3d400*/  IMAD.WIDE R240, R89, 0x4, R230 ;  /* 0x0000000459f07825 */ /* 0x000fc800078e02e6 */
[----:B-1----:R-:W-:-:S04]  /*3d410*/  IMAD.WIDE R6, R89, 0x4, R234 ;  /* 0x0000000459067825 */ /* 0x002fc800078e02ea */
[----:B--2---:R-:W-:-:S05]  /*3d420*/  IMAD.WIDE R2, R89, 0x4, R238 ;  /* 0x0000000459027825 */ /* 0x004fca00078e02ee */
[----:B------:R1:W-:Y:S01]  /*3d430*/  STL.64 [R1+0x4f8], R2 ;  /* 0x0004f80201007387 */ /* 0x0003e20000100a00 */
[----:B------:R-:W-:-:S03]  /*3d440*/  IMAD.WIDE R230, R89, 0x4, R250 ;  /* 0x0000000459e67825 */ /* 0x000fc600078e02fa */
[----:B------:R-:W-:Y:S04]  /*3d450*/  STL.64 [R1+0x500], R236 ;  /* 0x000500ec01007387 */ /* 0x000fe80000100a00 */
[----:B------:R2:W-:Y:S01]  /*3d460*/  STL.64 [R1+0x508], R6 ;  /* 0x0005080601007387 */ /* 0x0005e20000100a00 */
[----:B-1----:R-:W-:-:S05]  /*3d470*/  IMAD.WIDE R2, R89, 0x4, R232 ;  /* 0x0000000459027825 */ /* 0x002fca00078e02e8 */
[----:B------:R4:W-:Y:S01]  /*3d480*/  STL.64 [R1+0x510], R2 ;  /* 0x0005100201007387 */ /* 0x0009e20000100a00 */
[----:B--2---:R-:W-:-:S03]  /*3d490*/  IMAD.WIDE R6, R89, 0x4, R246 ;  /* 0x0000000459067825 */ /* 0x004fc600078e02f6 */
[----:B------:R-:W-:Y:S04]  /*3d4a0*/  STL.64 [R1+0x520], R230 ;  /* 0x000520e601007387 */ /* 0x000fe80000100a00 */
[----:B------:R-:W-:Y:S01]  /*3d4b0*/  STL.64 [R1+0x518], R240 ;  /* 0x000518f001007387 */ /* 0x000fe20000100a00 */
[----:B----4-:R-:W-:-:S03]  /*3d4c0*/  IMAD.WIDE R2, R89, 0x4, R228 ;  /* 0x0000000459027825 */ /* 0x010fc600078e02e4 */
[----:B------:R1:W-:Y:S04]  /*3d4d0*/  STL.64 [R1+0x528], R6 ;  /* 0x0005280601007387 */ /* 0x0003e80000100a00 */
[----:B------:R-:W-:Y:S04]  /*3d4e0*/  STL.64 [R1+0xcf0], R240 ;  /* 0x000cf0f001007387 */ /* 0x000fe80000100a00 */
[----:B------:R2:W-:Y:S01]  /*3d4f0*/  STL.64 [R1+0x530], R2 ;  /* 0x0005300201007387 */ /* 0x0005e20000100a00 */
[----:B-1----:R-:W-:-:S03]  /*3d500*/  IMAD.WIDE R6, R89, 0x4, R224 ;  /* 0x0000000459067825 */ /* 0x002fc600078e02e0 */
[----:B------:R-:W-:Y:S04]  /*3d510*/  STL.64 [R1+0x538], R226 ;  /* 0x000538e201007387 */ /* 0x000fe80000100a00 */
[----:B------:R-:W3:Y:S04]  /*3d520*/  LDL.LU.64 R250, [R1+0x828] ;  /* 0x0008280001fa7983 */ /* 0x000ee80000300a00 */
[----:B------:R-:W-:Y:S04]  /*3d530*/  STL.64 [R1+0x540], R6 ;  /* 0x0005400601007387 */ /* 0x000fe80000100a00 */
[----:B------:R-:W4:Y:S01]  /*3d540*/  LDL.LU.64 R246, [R1+0x650] ;  /* 0x0006500001f67983 */ /* 0x000f220000300a00 */
[----:B--2---:R-:W-:-:S05]  /*3d550*/  IMAD.WIDE R2, R89, 0x4, R222 ;  /* 0x0000000459027825 */ /* 0x004fca00078e02de */
[----:B------:R1:W-:Y:S01]  /*3d560*/  STL.64 [R1+0x548], R2 ;  /* 0x0005480201007387 */ /* 0x0003e20000100a00 */
[----:B------:R-:W-:-:S04]  /*3d570*/  IMAD.WIDE R8, R89, 0x4, R8 ;  /* 0x0000000459087825 */ /* 0x000fc800078e0208 */
[----:B------:R-:W-:-:S04]  /*3d580*/  IMAD.WIDE R234, R89, 0x4, R186 ;  /* 0x0000000459ea7825 */ /* 0x000fc800078e02ba */
[----:B-1----:R-:W-:-:S04]  /*3d590*/  IMAD.WIDE R2, R89, 0x4, R150 ;  /* 0x0000000459027825 */ /* 0x002fc800078e0296 */
[C---:B------:R-:W-:Y:S01]  /*3d5a0*/  IMAD.WIDE R6, R89.reuse, 0x4, R248 ;  /* 0x0000000459067825 */ /* 0x040fe200078e02f8 */
[----:B------:R1:W-:Y:S04]  /*3d5b0*/  STL.64 [R1+0x550], R2 ;  /* 0x0005500201007387 */ /* 0x0003e80000100a00 */
[----:B------:R-:W-:Y:S04]  /*3d5c0*/  STL.64 [R1+0x560], R8 ;  /* 0x0005600801007387 */ /* 0x000fe80000100a00 */
[----:B------:R-:W-:Y:S01]  /*3d5d0*/  STL.64 [R1+0x558], R234 ;  /* 0x000558ea01007387 */ /* 0x000fe20000100a00 */
[----:B-1----:R-:W-:-:S03]  /*3d5e0*/  IMAD.WIDE R2, R89, 0x4, R12 ;  /* 0x0000000459027825 */ /* 0x002fc600078e020c */
[----:B------:R1:W-:Y:S04]  /*3d5f0*/  STL.64 [R1+0x568], R6 ;  /* 0x0005680601007387 */ /* 0x0003e80000100a00 */
[----:B------:R-:W-:Y:S04]  /*3d600*/  STL.64 [R1+0xcf8], R234 ;  /* 0x000cf8ea01007387 */ /* 0x000fe80000100a00 */
[----:B------:R2:W-:Y:S01]  /*3d610*/  STL.64 [R1+0x570], R2 ;  /* 0x0005700201007387 */ /* 0x0005e20000100a00 */
[----:B-1----:R-:W-:-:S03]  /*3d620*/  IMAD.WIDE R6, R89, 0x4, R16 ;  /* 0x0000000459067825 */ /* 0x002fc600078e0210 */
[----:B------:R-:W4:Y:S01]  /*3d630*/  LDL.LU.64 R8, [R1+0x898] ;  /* 0x0008980001087983 */ /* 0x000f220000300a00 */
[----:B--2---:R-:W-:-:S05]  /*3d640*/  IMAD.WIDE R2, R89, 0x4, R14 ;  /* 0x0000000459027825 */ /* 0x004fca00078e020e */
[----:B------:R1:W-:Y:S01]  /*3d650*/  STL.64 [R1+0x578], R2 ;  /* 0x0005780201007387 */ /* 0x0003e20000100a00 */
[----:B------:R-:W-:-:S03]  /*3d660*/  IMAD.WIDE R240, R89, 0x4, R152 ;  /* 0x0000000459f07825 */ /* 0x000fc600078e0298 */
[----:B------:R2:W-:Y:S04]  /*3d670*/  STL.64 [R1+0x580], R6 ;  /* 0x0005800601007387 */ /* 0x0005e80000100a00 */
[----:B------:R-:W4:Y:S01]  /*3d680*/  LDL.LU.64 R248, [R1+0x6a8] ;  /* 0x0006a80001f87983 */ /* 0x000f220000300a00 */
[----:B-1----:R-:W-:-:S04]  /*3d690*/  IMAD.WIDE R2, R89, 0x4, R116 ;  /* 0x0000000459027825 */ /* 0x002fc800078e0274 */
[C---:B--2---:R-:W-:Y:S01]  /*3d6a0*/  IMAD.WIDE R6, R89.reuse, 0x4, R10 ;  /* 0x0000000459067825 */ /* 0x044fe200078e020a */
[----:B------:R1:W-:Y:S04]  /*3d6b0*/  STL.64 [R1+0x588], R2 ;  /* 0x0005880201007387 */ /* 0x0003e80000100a00 */
[----:B------:R-:W-:Y:S01]  /*3d6c0*/  STL.64 [R1+0x590], R240 ;  /* 0x000590f001007387 */ /* 0x000fe20000100a00 */
[----:B------:R-:W-:-:S03]  /*3d6d0*/  IMAD.WIDE R226, R89, 0x4, R188 ;  /* 0x0000000459e27825 */ /* 0x000fc600078e02bc */
[----:B------:R2:W-:Y:S01]  /*3d6e0*/  STL.64 [R1+0x5a0], R6 ;  /* 0x0005a00601007387 */ /* 0x0005e20000100a00 */
[----:B-1----:R-:W-:-:S03]  /*3d6f0*/  IMAD.WIDE R2, R89, 0x4, R244 ;  /* 0x0000000459027825 */ /* 0x002fc600078e02f4 */
[----:B------:R-:W-:Y:S04]  /*3d700*/  STL.64 [R1+0xd00], R240 ;  /* 0x000d00f001007387 */ /* 0x000fe80000100a00 */
[----:B------:R1:W-:Y:S01]  /*3d710*/  STL.64 [R1+0x5a8], R2 ;  /* 0x0005a80201007387 */ /* 0x0003e20000100a00 */
[----:B--2---:R-:W-:-:S03]  /*3d720*/  IMAD.WIDE R6, R89, 0x4, R20 ;  /* 0x0000000459067825 */ /* 0x004fc600078e0214 */
[----:B------:R-:W-:Y:S04]  /*3d730*/  STL.64 [R1+0x598], R226 ;  /* 0x000598e201007387 */ /* 0x000fe80000100a00 */
[----:B------:R-:W-:Y:S01]  /*3d740*/  STL.64 [R1+0xd08], R226 ;  /* 0x000d08e201007387 */ /* 0x000fe20000100a00 */
[----:B-1----:R-:W-:-:S05]  /*3d750*/  IMAD.WIDE R2, R89, 0x4, R18 ;  /* 0x0000000459027825 */ /* 0x002fca00078e0212 */
[----:B------:R1:W-:Y:S04]  /*3d760*/  STL.64 [R1+0x5b0], R2 ;  /* 0x0005b00201007387 */ /* 0x0003e80000100a00 */
[----:B------:R-:W2:Y:S04]  /*3d770*/  LDL.LU.64 R10, [R1+0x930] ;  /* 0x00093000010a7983 */ /* 0x000ea80000300a00 */
[----:B------:R1:W-:Y:S04]  /*3d780*/  STL.64 [R1+0x5b8], R6 ;  /* 0x0005b80601007387 */ /* 0x0003e80000100a00 */
[----:B------:R-:W2:Y:S01]  /*3d790*/  LDL.LU.64 R244, [R1+0x708] ;  /* 0x0007080001f47983 */ /* 0x000ea20000300a00 */
[----:B-1----:R-:W-:-:S04]  /*3d7a0*/  IMAD.WIDE R2, R89, 0x4, R22 ;  /* 0x0000000459027825 */ /* 0x002fc800078e0216 */
[C---:B------:R-:W-:Y:S01]  /*3d7b0*/  IMAD.WIDE R190, R89.reuse, 0x4, R190 ;  /* 0x0000000459be7825 */ /* 0x040fe200078e02be */
[----:B------:R1:W-:Y:S03]  /*3d7c0*/  STL.64 [R1+0x5c0], R2 ;  /* 0x0005c00201007387 */ /* 0x0003e60000100a00 */
[----:B------:R-:W-:-:S05]  /*3d7d0*/  IMAD.WIDE R6, R89, 0x4, R118 ;  /* 0x0000000459067825 */ /* 0x000fca00078e0276 */
[----:B------:R4:W-:Y:S01]  /*3d7e0*/  STL.64 [R1+0x5c8], R6 ;  /* 0x0005c80601007387 */ /* 0x0009e20000100a00 */
[----:B-1----:R-:W-:-:S03]  /*3d7f0*/  IMAD.WIDE R2, R89, 0x4, R154 ;  /* 0x0000000459027825 */ /* 0x002fc600078e029a */
[----:B------:R-:W-:Y:S04]  /*3d800*/  STL.64 [R1+0xd10], R190 ;  /* 0x000d10be01007387 */ /* 0x000fe80000100a00 */
[----:B------:R-:W-:Y:S01]  /*3d810*/  STL.64 [R1+0x5d0], R2 ;  /* 0x0005d00201007387 */ /* 0x000fe20000100a00 */
[----:B---3--:R-:W-:-:S05]  /*3d820*/  IMAD.WIDE R12, R89, 0x4, R250 ;  /* 0x00000004590c7825 */ /* 0x008fca00078e02fa */
[----:B------:R1:W-:Y:S01]  /*3d830*/  STL.64 [R1+0x5d8], R12 ;  /* 0x0005d80c01007387 */ /* 0x0003e20000100a00 */
[----:B----4-:R-:W-:-:S03]  /*3d840*/  IMAD.WIDE R6, R89, 0x4, R246 ;  /* 0x0000000459067825 */ /* 0x010fc600078e02f6 */
[----:B------:R3:W-:Y:S04]  /*3d850*/  STL.64 [R1+0xd18], R2 ;  /* 0x000d180201007387 */ /* 0x0007e80000100a00 */
[----:B------:R4:W-:Y:S01]  /*3d860*/  STL.64 [R1+0x5e0], R6 ;  /* 0x0005e00601007387 */ /* 0x0009e20000100a00 */
[----:B-1----:R-:W-:-:S05]  /*3d870*/  IMAD.WIDE R12, R89, 0x4, R24 ;  /* 0x00000004590c7825 */ /* 0x002fca00078e0218 */
[----:B------:R-:W-:Y:S04]  /*3d880*/  STL.64 [R1+0x5e8], R12 ;  /* 0x0005e80c01007387 */ /* 0x000fe80000100a00 */
[----:B------:R-:W2:Y:S01]  /*3d890*/  LDL.LU.64 R246, [R1+0x968] ;  /* 0x0009680001f67983 */ /* 0x000ea20000300a00 */
[----:B---3--:R-:W-:-:S04]  /*3d8a0*/  IMAD.WIDE R2, R89, 0x4, R26 ;  /* 0x0000000459027825 */ /* 0x008fc800078e021a */
[C---:B----4-:R-:W-:Y:S01]  /*3d8b0*/  IMAD.WIDE R6, R89.reuse, 0x4, R28 ;  /* 0x0000000459067825 */ /* 0x050fe200078e021c */
[----:B------:R1:W-:Y:S04]  /*3d8c0*/  STL.64 [R1+0x5f0], R2 ;  /* 0x0005f00201007387 */ /* 0x0003e80000100a00 */
[----:B------:R3:W-:Y:S01]  /*3d8d0*/  STL.64 [R1+0x5f8], R6 ;  /* 0x0005f80601007387 */ /* 0x0007e20000100a00 */
[----:B-1----:R-:W-:-:S05]  /*3d8e0*/  IMAD.WIDE R2, R89, 0x4, R120 ;  /* 0x0000000459027825 */ /* 0x002fca00078e0278 */
[----:B------:R1:W-:Y:S01]  /*3d8f0*/  STL.64 [R1+0x600], R2 ;  /* 0x0006000201007387 */ /* 0x0003e20000100a00 */
[----:B------:R-:W-:-:S04]  /*3d900*/  IMAD.WIDE R250, R89, 0x4, R156 ;  /* 0x0000000459fa7825 */ /* 0x000fc800078e029c */
[C---:B---3--:R-:W-:Y:S02]  /*3d910*/  IMAD.WIDE R6, R89.reuse, 0x4, R8 ;  /* 0x0000000459067825 */ /* 0x048fe400078e0208 */
[----:B------:R-:W3:Y:S02]  /*3d920*/  LDL.LU.64 R8, [R1+0x798] ;  /* 0x0007980001087983 */ /* 0x000ee40000300a00 */
[C---:B------:R-:W-:Y:S02]  /*3d930*/  IMAD.WIDE R192, R89.reuse, 0x4, R192 ;  /* 0x0000000459c07825 */ /* 0x040fe400078e02c0 */
[----:B------:R4:W-:Y:S04]  /*3d940*/  STL.64 [R1+0x618], R6 ;  /* 0x0006180601007387 */ /* 0x0009e80000100a00 */
[----:B------:R-:W-:Y:S01]  /*3d950*/  STL.64 [R1+0x608], R250 ;  /* 0x000608fa01007387 */ /* 0x000fe20000100a00 */
[----:B------:R-:W-:-:S03]  /*3d960*/  IMAD.WIDE R12, R89, 0x4, R32 ;  /* 0x00000004590c7825 */ /* 0x000fc600078e0220 */
[----:B------:R-:W-:Y:S01]  /*3d970*/  STL.64 [R1+0xd20], R250 ;  /* 0x000d20fa01007387 */ /* 0x000fe20000100a00 */
[----:B-1----:R-:W-:-:S05]  /*3d980*/  IMAD.WIDE R2, R89, 0x4, R248 ;  /* 0x0000000459027825 */ /* 0x002fca00078e02f8 */
[----:B------:R1:W-:Y:S01]  /*3d990*/  STL.64 [R1+0x620], R2 ;  /* 0x0006200201007387 */ /* 0x0003e20000100a00 */
[----:B----4-:R-:W-:-:S03]  /*3d9a0*/  IMAD.WIDE R6, R89, 0x4, R34 ;  /* 0x0000000459067825 */ /* 0x010fc600078e0222 */
[----:B------:R-:W-:Y:S04]  /*3d9b0*/  STL.64 [R1+0x610], R192 ;  /* 0x000610c001007387 */ /* 0x000fe80000100a00 */
[----:B------:R-:W-:Y:S01]  /*3d9c0*/  STL.64 [R1+0xd28], R192 ;  /* 0x000d28c001007387 */ /* 0x000fe20000100a00 */
[----:B-1----:R-:W-:-:S05]  /*3d9d0*/  IMAD.WIDE R2, R89, 0x4, R30 ;  /* 0x0000000459027825 */ /* 0x002fca00078e021e */
[----:B------:R1:W-:Y:S04]  /*3d9e0*/  STL.64 [R1+0x628], R2 ;  /* 0x0006280201007387 */ /* 0x0003e80000100a00 */
[----:B------:R-:W-:Y:S04]  /*3d9f0*/  STL.64 [R1+0x630], R12 ;  /* 0x0006300c01007387 */ /* 0x000fe80000100a00 */
[----:B------:R-:W4:Y:S01]  /*3da00*/  LDL.LU.64 R248, [R1+0x9a8] ;  /* 0x0009a80001f87983 */ /* 0x000f220000300a00 */
[----:B-1----:R-:W-:-:S03]  /*3da10*/  IMAD.WIDE R2, R89, 0x4, R122 ;  /* 0x0000000459027825 */ /* 0x002fc600078e027a */
[----:B------:R2:W-:Y:S01]  /*3da20*/  STL.64 [R1+0x640], R6 ;  /* 0x0006400601007387 */ /* 0x0005e20000100a00 */
[----:B------:R-:W-:-:S03]  /*3da30*/  IMAD.WIDE R238, R89, 0x4, R158 ;  /* 0x0000000459ee7825 */ /* 0x000fc600078e029e */
[----:B------:R1:W-:Y:S01]  /*3da40*/  STL.64 [R1+0x648], R2 ;  /* 0x0006480201007387 */ /* 0x0003e20000100a00 */
[----:B--2---:R-:W-:-:S04]  /*3da50*/  IMAD.WIDE R6, R89, 0x4, R10 ;  /* 0x0000000459067825 */ /* 0x004fc800078e020a */
[C---:B-1----:R-:W-:Y:S02]  /*3da60*/  IMAD.WIDE R2, R89.reuse, 0x4, R244 ;  /* 0x0000000459027825 */ /* 0x042fe400078e02f4 */
[----:B------:R-:W2:Y:S02]  /*3da70*/  LDL.LU.64 R244, [R1+0x7f8] ;  /* 0x0007f80001f47983 */ /* 0x000ea40000300a00 */
[C---:B------:R-:W-:Y:S02]  /*3da80*/  IMAD.WIDE R188, R89.reuse, 0x4, R194 ;  /* 0x0000000459bc7825 */ /* 0x040fe400078e02c2 */
[----:B------:R1:W-:Y:S04]  /*3da90*/  STL.64 [R1+0x668], R6 ;  /* 0x0006680601007387 */ /* 0x0003e80000100a00 */
[----:B------:R-:W-:Y:S04]  /*3daa0*/  STL.64 [R1+0x650], R238 ;  /* 0x000650ee01007387 */ /* 0x000fe80000100a00 */
[----:B------:R1:W-:Y:S04]  /*3dab0*/  STL.64 [R1+0x680], R2 ;  /* 0x0006800201007387 */ /* 0x0003e80000100a00 */
[----:B------:R-:W-:Y:S01]  /*3dac0*/  STL.64 [R1+0xd30], R238 ;  /* 0x000d30ee01007387 */ /* 0x000fe20000100a00 */
[----:B-1----:R-:W-:-:S03]  /*3dad0*/  IMAD.WIDE R6, R89, 0x4, R38 ;  /* 0x0000000459067825 */ /* 0x002fc600078e0226 */
[----:B------:R-:W-:Y:S01]  /*3dae0*/  STL.64 [R1+0x658], R188 ;  /* 0x000658bc01007387 */ /* 0x000fe20000100a00 */
[----:B------:R-:W-:-:S03]  /*3daf0*/  IMAD.WIDE R2, R89, 0x4, R36 ;  /* 0x0000000459027825 */ /* 0x000fc600078e0224 */
[----:B------:R-:W-:Y:S04]  /*3db00*/  STL.64 [R1+0xd38], R188 ;  /* 0x000d38bc01007387 */ /* 0x000fe80000100a00 */
[----:B------:R1:W-:Y:S04]  /*3db10*/  STL.64 [R1+0x690], R2 ;  /* 0x0006900201007387 */ /* 0x0003e80000100a00 */
[----:B------:R-:W-:Y:S01]  /*3db20*/  STL.64 [R1+0x698], R6 ;  /* 0x0006980601007387 */ /* 0x000fe20000100a00 */
[----:B-1----:R-:W-:-:S05]  /*3db30*/  IMAD.WIDE R2, R89, 0x4, R40 ;  /* 0x0000000459027825 */ /* 0x002fca00078e0228 */
[----:B------:R1:W-:Y:S04]  /*3db40*/  STL.64 [R1+0x6a0], R2 ;  /* 0x0006a00201007387 */ /* 0x0003e80000100a00 */
[----:B------:R-:W2:Y:S01]  /*3db50*/  LDL.LU.64 R10, [R1+0x9c0] ;  /* 0x0009c000010a7983 */ /* 0x000ea20000300a00 */
[----:B-1----:R-:W-:-:S03]  /*3db60*/  IMAD.WIDE R2, R89, 0x4, R246 ;  /* 0x0000000459027825 */ /* 0x002fc600078e02f6 */
[----:B------:R-:W2:Y:S01]  /*3db70*/  LDL.LU.64 R246, [R1+0x878] ;  /* 0x0008780001f67983 */ /* 0x000ea20000300a00 */
[----:B------:R-:W-:-:S03]  /*3db80*/  IMAD.WIDE R238, R89, 0x4, R124 ;  /* 0x0000000459ee7825 */ /* 0x000fc600078e027c */
[----:B------:R3:W-:Y:S01]  /*3db90*/  STL.64 [R1+0x6d0], R2 ;  /* 0x0006d00201007387 */ /* 0x0007e20000100a00 */
[----:B------:R-:W-:-:S03]  /*3dba0*/  IMAD.WIDE R236, R89, 0x4, R160 ;  /* 0x0000000459ec7825 */ /* 0x000fc600078e02a0 */
[----:B------:R-:W-:Y:S01]  /*3dbb0*/  STL.64 [R1+0x6a8], R238 ;  /* 0x0006a8ee01007387 */ /* 0x000fe20000100a00 */
[----:B------:R-:W-:-:S03]  /*3dbc0*/  IMAD.WIDE R186, R89, 0x4, R196 ;  /* 0x0000000459ba7825 */ /* 0x000fc600078e02c4 */
[----:B------:R-:W-:Y:S04]  /*3dbd0*/  STL.64 [R1+0xd40], R238 ;  /* 0x000d40ee01007387 */ /* 0x000fe80000100a00 */
[----:B------:R-:W-:Y:S04]  /*3dbe0*/  STL.64 [R1+0x6b0], R236 ;  /* 0x0006b0ec01007387 */ /* 0x000fe80000100a00 */
[----:B------:R-:W-:Y:S01]  /*3dbf0*/  STL.64 [R1+0xd48], R236 ;  /* 0x000d48ec01007387 */ /* 0x000fe20000100a00 */
[----:B---3--:R-:W-:-:S05]  /*3dc00*/  IMAD.WIDE R2, R89, 0x4, R8 ;  /* 0x0000000459027825 */ /* 0x008fca00078e0208 */
[----:B------:R1:W-:Y:S01]  /*3dc10*/  STL.64 [R1+0x6e0], R2 ;  /* 0x0006e00201007387 */ /* 0x0003e20000100a00 */
[----:B------:R-:W-:-:S03]  /*3dc20*/  IMAD.WIDE R6, R89, 0x4, R44 ;  /* 0x0000000459067825 */ /* 0x000fc600078e022c */
[----:B------:R-:W-:Y:S04]  /*3dc30*/  STL.64 [R1+0x6c0], R186 ;  /* 0x0006c0ba01007387 */ /* 0x000fe80000100a00 */
[----:B------:R-:W-:Y:S01]  /*3dc40*/  STL.64 [R1+0xd50], R186 ;  /* 0x000d50ba01007387 */ /* 0x000fe20000100a00 */
[----:B-1----:R-:W-:-:S05]  /*3dc50*/  IMAD.WIDE R2, R89, 0x4, R42 ;  /* 0x0000000459027825 */ /* 0x002fca00078e022a */
[----:B------:R1:W-:Y:S01]  /*3dc60*/  STL.64 [R1+0x6e8], R2 ;  /* 0x0006e80201007387 */ /* 0x0003e20000100a00 */
[----:B------:R-:W-:-:S03]  /*3dc70*/  IMAD.WIDE R192, R89, 0x4, R126 ;  /* 0x0000000459c07825 */ /* 0x000fc600078e027e */
[----:B------:R-:W-:Y:S01]  /*3dc80*/  STL.64 [R1+0x6f0], R6 ;  /* 0x0006f00601007387 */ /* 0x000fe20000100a00 */
[----:B-1----:R-:W-:-:S05]  /*3dc90*/  IMAD.WIDE R2, R89, 0x4, R46 ;  /* 0x0000000459027825 */ /* 0x002fca00078e022e */
[----:B------:R4:W-:Y:S01]  /*3dca0*/  STL.64 [R1+0x6f8], R2 ;  /* 0x0006f80201007387 */ /* 0x0009e20000100a00 */
[----:B------:R-:W-:-:S04]  /*3dcb0*/  IMAD.WIDE R228, R89, 0x4, R162 ;  /* 0x0000000459e47825 */ /* 0x000fc800078e02a2 */
[C---:B----4-:R-:W-:Y:S02]  /*3dcc0*/  IMAD.WIDE R2, R89.reuse, 0x4, R248 ;  /* 0x0000000459027825 */ /* 0x050fe400078e02f8 */
[----:B------:R-:W3:Y:S04]  /*3dcd0*/  LDL.LU.64 R248, [R1+0x9e8] ;  /* 0x0009e80001f87983 */ /* 0x000ee80000300a00 */
[----:B------:R-:W-:Y:S04]  /*3dce0*/  STL.64 [R1+0x700], R192 ;  /* 0x000700c001007387 */ /* 0x000fe80000100a00 */
[----:B------:R2:W-:Y:S01]  /*3dcf0*/  STL.64 [R1+0x718], R2 ;  /* 0x0007180201007387 */ /* 0x0005e20000100a00 */
[----:B------:R-:W-:-:S03]  /*3dd00*/  IMAD.WIDE R160, R89, 0x4, R198 ;  /* 0x0000000459a07825 */ /* 0x000fc600078e02c6 */
[----:B------:R-:W-:Y:S01]  /*3dd10*/  STL.64 [R1+0xd60], R192 ;  /* 0x000d60c001007387 */ /* 0x000fe20000100a00 */
[----:B--2---:R-:W-:-:S03]  /*3dd20*/  IMAD.WIDE R2, R89, 0x4, R244 ;  /* 0x0000000459027825 */ /* 0x004fc600078e02f4 */
[----:B------:R-:W2:Y:S04]  /*3dd30*/  LDL.LU.64 R244, [R1+0x910] ;  /* 0x0009100001f47983 */ /* 0x000ea80000300a00 */
[----:B------:R-:W-:Y:S04]  /*3dd40*/  STL.64 [R1+0x708], R228 ;  /* 0x000708e401007387 */ /* 0x000fe80000100a00 */
[----:B------:R1:W-:Y:S01]  /*3dd50*/  STL.64 [R1+0x720], R2 ;  /* 0x0007200201007387 */ /* 0x0003e20000100a00 */
[----:B------:R-:W-:-:S03]  /*3dd60*/  IMAD.WIDE R6, R89, 0x4, R50 ;  /* 0x0000000459067825 */ /* 0x000fc600078e0232 */
[----:B------:R-:W-:Y:S04]  /*3dd70*/  STL.64 [R1+0xd68], R228 ;  /* 0x000d68e401007387 */ /* 0x000fe80000100a00 */
[----:B------:R-:W-:Y:S01]  /*3dd80*/  STL.64 [R1+0x710], R160 ;  /* 0x000710a001007387 */ /* 0x000fe20000100a00 */
[----:B-1----:R-:W-:-:S03]  /*3dd90*/  IMAD.WIDE R2, R89, 0x4, R48 ;  /* 0x0000000459027825 */ /* 0x002fc600078e0230 */
[----:B------:R-:W-:Y:S04]  /*3dda0*/  STL.64 [R1+0xd70], R160 ;  /* 0x000d70a001007387 */ /* 0x000fe80000100a00 */
[----:B------:R1:W-:Y:S01]  /*3ddb0*/  STL.64 [R1+0x728], R2 ;  /* 0x0007280201007387 */ /* 0x0003e20000100a00 */
[----:B------:R-:W-:-:S03]  /*3ddc0*/  IMAD.WIDE R250, R89, 0x4, R128 ;  /* 0x0000000459fa7825 */ /* 0x000fc600078e0280 */
[----:B------:R-:W-:Y:S01]  /*3ddd0*/  STL.64 [R1+0x730], R6 ;  /* 0x0007300601007387 */ /* 0x000fe20000100a00 */
[----:B-1----:R-:W-:-:S05]  /*3dde0*/  IMAD.WIDE R2, R89, 0x4, R52 ;  /* 0x0000000459027825 */ /* 0x002fca00078e0234 */
[----:B------:R1:W-:Y:S01]  /*3ddf0*/  STL.64 [R1+0x738], R2 ;  /* 0x0007380201007387 */ /* 0x0003e20000100a00 */
[----:B------:R-:W-:-:S03]  /*3de00*/  IMAD.WIDE R198, R89, 0x4, R164 ;  /* 0x0000000459c67825 */ /* 0x000fc600078e02a4 */
[----:B------:R-:W-:Y:S04]  /*3de10*/  STL.64 [R1+0x740], R250 ;  /* 0x000740fa01007387 */ /* 0x000fe80000100a00 */
[----:B------:R-:W-:Y:S01]  /*3de20*/  STL.64 [R1+0xd78], R250 ;  /* 0x000d78fa01007387 */ /* 0x000fe20000100a00 */
[----:B-1----:R-:W-:-:S05]  /*3de30*/  IMAD.WIDE R2, R89, 0x4, R10 ;  /* 0x0000000459027825 */ /* 0x002fca00078e020a */
[----:B------:R1:W-:Y:S04]  /*3de40*/  STL.64 [R1+0x758], R2 ;  /* 0x0007580201007387 */ /* 0x0003e80000100a00 */
[----:B------:R-:W4:Y:S04]  /*3de50*/  LDL.LU.64 R10, [R1+0xa08] ;  /* 0x000a0800010a7983 */ /* 0x000f280000300a00 */
[----:B------:R-:W-:Y:S01]  /*3de60*/  STL.64 [R1+0x748], R198 ;  /* 0x000748c601007387 */ /* 0x000fe20000100a00 */
[----:B-1----:R-:W-:-:S05]  /*3de70*/  IMAD.WIDE R2, R89, 0x4, R246 ;  /* 0x0000000459027825 */ /* 0x002fca00078e02f6 */
[----:B------:R1:W-:Y:S04]  /*3de80*/  STL.64 [R1+0x760], R2 ;  /* 0x0007600201007387 */ /* 0x0003e80000100a00 */
[----:B------:R-:W-:Y:S04]  /*3de90*/  STL.64 [R1+0xd80], R198 ;  /* 0x000d80c601007387 */ /* 0x000fe80000100a00 */
[----:B------:R-:W4:Y:S01]  /*3dea0*/  LDL.LU.64 R246, [R1+0x950] ;  /* 0x0009500001f67983 */ /* 0x000f220000300a00 */
[----:B------:R-:W-:-:S04]  /*3deb0*/  IMAD.WIDE R158, R89, 0x4, R200 ;  /* 0x00000004599e7825 */ /* 0x000fc800078e02c8 */
[C---:B-1----:R-:W-:Y:S01]  /*3dec0*/  IMAD.WIDE R2, R89.reuse, 0x4, R54 ;  /* 0x0000000459027825 */ /* 0x042fe200078e0236 */
[----:B------:R-:W-:Y:S03]  /*3ded0*/  STL.64 [R1+0x750], R158 ;  /* 0x0007509e01007387 */ /* 0x000fe60000100a00 */
[C---:B------:R-:W-:Y:S01]  /*3dee0*/  IMAD.WIDE R6, R89.reuse, 0x4, R56 ;  /* 0x0000000459067825 */ /* 0x040fe200078e0238 */
[----:B------:R1:W-:Y:S03]  /*3def0*/  STL.64 [R1+0x770], R2 ;  /* 0x0007700201007387 */ /* 0x0003e60000100a00 */
[C---:B------:R-:W-:Y:S01]  /*3df00*/  IMAD.WIDE R160, R89.reuse, 0x4, R58 ;  /* 0x0000000459a07825 */ /* 0x040fe200078e023a */
[----:B------:R-:W-:Y:S04]  /*3df10*/  STL.64 [R1+0xd88], R158 ;  /* 0x000d889e01007387 */ /* 0x000fe80000100a00 */
[----:B------:R3:W-:Y:S01]  /*3df20*/  STL.64 [R1+0x778], R6 ;  /* 0x0007780601007387 */ /* 0x0007e20000100a00 */
[----:B-1----:R-:W-:-:S03]  /*3df30*/  IMAD.WIDE R2, R89, 0x4, R130 ;  /* 0x0000000459027825 */ /* 0x002fc600078e0282 */
[----:B------:R-:W-:Y:S01]  /*3df40*/  STL.64 [R1+0x788], R160 ;  /* 0x000788a001007387 */ /* 0x000fe20000100a00 */
[----:B------:R-:W-:-:S03]  /*3df50*/  IMAD.WIDE R166, R89, 0x4, R166 ;  /* 0x0000000459a67825 */ /* 0x000fc600078e02a6 */
[----:B------:R-:W-:Y:S04]  /*3df60*/  STL.64 [R1+0xd90], R160 ;  /* 0x000d90a001007387 */ /* 0x000fe80000100a00 */
[----:B------:R-:W-:Y:S04]  /*3df70*/  STL.64 [R1+0x798], R2 ;  /* 0x0007980201007387 */ /* 0x000fe80000100a00 */
[----:B------:R2:W-:Y:S01]  /*3df80*/  STL.64 [R1+0xd98], R2 ;  /* 0x000d980201007387 */ /* 0x0005e20000100a00 */
[----:B------:R-:W-:-:S04]  /*3df90*/  IMAD.WIDE R156, R89, 0x4, R202 ;  /* 0x00000004599c7825 */ /* 0x000fc800078e02ca */
[----:B------:R-:W-:-:S04]  /*3dfa0*/  IMAD.WIDE R228, R89, 0x4, R64 ;  /* 0x0000000459e47825 */ /* 0x000fc800078e0240 */
[----:B------:R-:W-:-:S04]  /*3dfb0*/  IMAD.WIDE R190, R89, 0x4, R132 ;  /* 0x0000000459be7825 */ /* 0x000fc800078e0284 */
[----:B---3--:R-:W-:-:S05]  /*3dfc0*/  IMAD.WIDE R6, R89, 0x4, R248 ;  /* 0x0000000459067825 */ /* 0x008fca00078e02f8 */
[----:B------:R-:W-:Y:S04]  /*3dfd0*/  STL.64 [R1+0x7b0], R6 ;  /* 0x0007b00601007387 */ /* 0x000fe80000100a00 */
[----:B------:R-:W-:Y:S04]  /*3dfe0*/  STL.64 [R1+0x7a0], R166 ;  /* 0x0007a0a601007387 */ /* 0x000fe80000100a00 */
[----:B------:R-:W-:Y:S01]  /*3dff0*/  STL.64 [R1+0xda0], R166 ;  /* 0x000da0a601007387 */ /* 0x000fe20000100a00 */
[----:B--2---:R-:W-:-:S05]  /*3e000*/  IMAD.WIDE R2, R89, 0x4, R244 ;  /* 0x0000000459027825 */ /* 0x004fca00078e02f4 */
[----:B------:R1:W-:Y:S04]  /*3e010*/  STL.64 [R1+0x7c8], R2 ;  /* 0x0007c80201007387 */ /* 0x0003e80000100a00 */
[----:B------:R-:W2:Y:S04]  /*3e020*/  LDL.LU.64 R244, [R1+0xa10] ;  /* 0x000a100001f47983 */ /* 0x000ea80000300a00 */
[----:B------:R-:W3:Y:S01]  /*3e030*/  LDL.LU.64 R248, [R1+0x990] ;  /* 0x0009900001f87983 */ /* 0x000ee20000300a00 */
[----:B-1----:R-:W-:-:S05]  /*3e040*/  IMAD.WIDE R2, R89, 0x4, R60 ;  /* 0x0000000459027825 */ /* 0x002fca00078e023c */
[----:B------:R1:W-:Y:S04]  /*3e050*/  STL.64 [R1+0x7d0], R2 ;  /* 0x0007d00201007387 */ /* 0x0003e80000100a00 */
[----:B------:R-:W-:Y:S04]  /*3e060*/  STL.64 [R1+0x7a8], R156 ;  /* 0x0007a89c01007387 */ /* 0x000fe80000100a00 */
[----:B------:R-:W-:Y:S01]  /*3e070*/  STL.64 [R1+0xda8], R156 ;  /* 0x000da89c01007387 */ /* 0x000fe20000100a00 */
[----:B-1----:R-:W-:-:S05]  /*3e080*/  IMAD.WIDE R2, R89, 0x4, R62 ;  /* 0x0000000459027825 */ /* 0x002fca00078e023e */
[----:B------:R4:W-:Y:S01]  /*3e090*/  STL.64 [R1+0x7d8], R2 ;  /* 0x0007d80201007387 */ /* 0x0009e20000100a00 */
[----:B------:R-:W-:-:S03]  /*3e0a0*/  IMAD.WIDE R164, R89, 0x4, R168 ;  /* 0x0000000459a47825 */ /* 0x000fc600078e02a8 */
[----:B------:R-:W-:Y:S04]  /*3e0b0*/  STL.64 [R1+0x7e8], R228 ;  /* 0x0007e8e401007387 */ /* 0x000fe80000100a00 */
[----:B------:R1:W-:Y:S04]  /*3e0c0*/  STL.64 [R1+0xdb0], R228 ;  /* 0x000db0e401007387 */ /* 0x0003e80000100a00 */
[----:B------:R-:W-:Y:S04]  /*3e0d0*/  STL.64 [R1+0x7f0], R190 ;  /* 0x0007f0be01007387 */ /* 0x000fe80000100a00 */
[----:B------:R-:W-:Y:S01]  /*3e0e0*/  STL.64 [R1+0xdb8], R190 ;  /* 0x000db8be01007387 */ /* 0x000fe20000100a00 */
[----:B----4-:R-:W-:-:S05]  /*3e0f0*/  IMAD.WIDE R2, R89, 0x4, R10 ;  /* 0x0000000459027825 */ /* 0x010fca00078e020a */
[----:B------:R4:W-:Y:S04]  /*3e100*/  STL.64 [R1+0x810], R2 ;  /* 0x0008100201007387 */ /* 0x0009e80000100a00 */
[----:B------:R-:W-:Y:S04]  /*3e110*/  STL.64 [R1+0x7f8], R164 ;  /* 0x0007f8a401007387 */ /* 0x000fe80000100a00 */
[----:B------:R-:W-:Y:S01]  /*3e120*/  STL.64 [R1+0xdc0], R164 ;  /* 0x000dc0a401007387 */ /* 0x000fe20000100a00 */
[----:B------:R-:W-:-:S04]  /*3e130*/  IMAD.WIDE R154, R89, 0x4, R204 ;  /* 0x00000004599a7825 */ /* 0x000fc800078e02cc */
[----:B-1----:R-:W-:-:S04]  /*3e140*/  IMAD.WIDE R228, R89, 0x4, R68 ;  /* 0x0000000459e47825 */ /* 0x002fc800078e0244 */
[----:B------:R-:W-:-:S04]  /*3e150*/  IMAD.WIDE R192, R89, 0x4, R70 ;  /* 0x0000000459c07825 */ /* 0x000fc800078e0246 */
[----:B------:R-:W-:-:S04]  /*3e160*/  IMAD.WIDE R226, R89, 0x4, R134 ;  /* 0x0000000459e27825 */ /* 0x000fc800078e0286 */
[----:B----4-:R-:W-:-:S05]  /*3e170*/  IMAD.WIDE R2, R89, 0x4, R246 ;  /* 0x0000000459027825 */ /* 0x010fca00078e02f6 */
[----:B------:R1:W-:Y:S04]  /*3e180*/  STL.64 [R1+0x820], R2 ;  /* 0x0008200201007387 */ /* 0x0003e80000100a00 */
[----:B------:R-:W4:Y:S04]  /*3e190*/  LDL.LU.64 R6, [R1+0xa20] ;  /* 0x000a200001067983 */ /* 0x000f280000300a00 */
[----:B------:R-:W4:Y:S01]  /*3e1a0*/  LDL.LU.64 R246, [R1+0x9b0] ;  /* 0x0009b00001f67983 */ /* 0x000f220000300a00 */
[----:B-1----:R-:W-:-:S05]  /*3e1b0*/  IMAD.WIDE R2, R89, 0x4, R66 ;  /* 0x0000000459027825 */ /* 0x002fca00078e0242 */
        /* <DEDUP_REMOVED lines=9> */
[----:B------:R-:W4:Y:S01]  /*3e250*/  LDL.LU.64 R8, [R1+0xa30] ;  /* 0x000a300001087983 */ /* 0x000f220000300a00 */
[----:B------:R-:W-:-:S03]  /*3e260*/  IMAD.WIDE R196, R89, 0x4, R170 ;  /* 0x0000000459c47825 */ /* 0x000fc600078e02aa */
[----:B------:R-:W4:Y:S01]  /*3e270*/  LDL.LU.64 R10, [R1+0x9d8] ;  /* 0x0009d800010a7983 */ /* 0x000f220000300a00 */
[----:B------:R-:W-:-:S04]  /*3e280*/  IMAD.WIDE R152, R89, 0x4, R206 ;  /* 0x0000000459987825 */ /* 0x000fc800078e02ce */
[----:B-1----:R-:W-:-:S04]  /*3e290*/  IMAD.WIDE R192, R89, 0x4, R72 ;  /* 0x0000000459c07825 */ /* 0x002fc800078e0248 */
[----:B------:R-:W-:-:S04]  /*3e2a0*/  IMAD.WIDE R156, R89, 0x4, R74 ;  /* 0x00000004599c7825 */ /* 0x000fc800078e024a */
[----:B------:R-:W-:-:S04]  /*3e2b0*/  IMAD.WIDE R240, R89, 0x4, R136 ;  /* 0x0000000459f07825 */ /* 0x000fc800078e0288 */
[----:B------:R-:W-:-:S04]  /*3e2c0*/  IMAD.WIDE R162, R89, 0x4, R172 ;  /* 0x0000000459a27825 */ /* 0x000fc800078e02ac */
[----:B--2---:R-:W-:-:S04]  /*3e2d0*/  IMAD.WIDE R244, R89, 0x4, R244 ;  /* 0x0000000459f47825 */ /* 0x004fc800078e02f4 */
[C---:B---3--:R-:W-:Y:S01]  /*3e2e0*/  IMAD.WIDE R164, R89.reuse, 0x4, R248 ;  /* 0x0000000459a47825 */ /* 0x048fe200078e02f8 */
[----:B------:R-:W-:Y:S04]  /*3e2f0*/  STL.64 [R1+0x888], R244 ;  /* 0x000888f401007387 */ /* 0x000fe80000100a00 */
[----:B------:R-:W-:Y:S04]  /*3e300*/  STL.64 [R1+0xe50], R244 ;  /* 0x000e50f401007387 */ /* 0x000fe80000100a00 */
[----:B------:R-:W-:Y:S04]  /*3e310*/  STL.64 [R1+0x878], R196 ;  /* 0x000878c401007387 */ /* 0x000fe80000100a00 */
[----:B------:R-:W-:Y:S01]  /*3e320*/  STL.64 [R1+0xdf0], R196 ;  /* 0x000df0c401007387 */ /* 0x000fe20000100a00 */
[----:B------:R-:W-:-:S03]  /*3e330*/  IMAD.WIDE R248, R89, 0x4, R76 ;  /* 0x0000000459f87825 */ /* 0x000fc600078e024c */
        /* <DEDUP_REMOVED lines=11> */
[----:B------:R-:W-:Y:S01]  /*3e3f0*/  STL.64 [R1+0xe18], R240 ;  /* 0x000e18f001007387 */ /* 0x000fe20000100a00 */
[----:B------:R-:W-:-:S04]  /*3e400*/  IMAD.WIDE R22, R89, 0x4, R208 ;  /* 0x0000000459167825 */ /* 0x000fc800078e02d0 */
[----:B------:R-:W-:-:S04]  /*3e410*/  IMAD.WIDE R166, R89, 0x4, R80 ;  /* 0x0000000459a67825 */ /* 0x000fc800078e0250 */
[----:B------:R-:W-:-:S04]  /*3e420*/  IMAD.WIDE R238, R89, 0x4, R82 ;  /* 0x0000000459ee7825 */ /* 0x000fc800078e0252 */
[----:B------:R-:W-:-:S04]  /*3e430*/  IMAD.WIDE R208, R89, 0x4, R138 ;  /* 0x0000000459d07825 */ /* 0x000fc800078e028a */
[----:B----4-:R-:W-:-:S05]  /*3e440*/  IMAD.WIDE R2, R89, 0x4, R6 ;  /* 0x0000000459027825 */ /* 0x010fca00078e0206 */
[----:B------:R1:W-:Y:S04]  /*3e450*/  STL.64 [R1+0x8c8], R2 ;  /* 0x0008c80201007387 */ /* 0x0003e80000100a00 */
[----:B------:R-:W2:Y:S04]  /*3e460*/  LDL.LU.64 R232, [R1+0xa40] ;  /* 0x000a400001e87983 */ /* 0x000ea80000300a00 */
[----:B------:R-:W3:Y:S01]  /*3e470*/  LDL.LU.64 R6, [R1+0x9f8] ;  /* 0x0009f80001067983 */ /* 0x000ee20000300a00 */
[----:B-1----:R-:W-:-:S04]  /*3e480*/  IMAD.WIDE R2, R89, 0x4, R246 ;  /* 0x0000000459027825 */ /* 0x002fc800078e02f6 */
[C---:B------:R-:W-:Y:S01]  /*3e490*/  IMAD.WIDE R246, R89.reuse, 0x4, R78 ;  /* 0x0000000459f67825 */ /* 0x040fe200078e024e */
[----:B------:R1:W-:Y:S04]  /*3e4a0*/  STL.64 [R1+0x8d0], R2 ;  /* 0x0008d00201007387 */ /* 0x0003e80000100a00 */
[----:B------:R-:W-:Y:S04]  /*3e4b0*/  STL.64 [R1+0x8b8], R162 ;  /* 0x0008b8a201007387 */ /* 0x000fe80000100a00 */
        /* <DEDUP_REMOVED lines=12> */
[----:B------:R1:W-:Y:S04]  /*3e580*/  STL.64 [R1+0x910], R2 ;  /* 0x0009100201007387 */ /* 0x0003e80000100a00 */
[----:B------:R-:W4:Y:S01]  /*3e590*/  LDL.LU.64 R8, [R1+0xa50] ;  /* 0x000a500001087983 */ /* 0x000f220000300a00 */
[----:B------:R-:W-:-:S04]  /*3e5a0*/  IMAD.WIDE R194, R89, 0x4, R174 ;  /* 0x0000000459c27825 */ /* 0x000fc800078e02ae */
[----:B------:R-:W-:-:S04]  /*3e5b0*/  IMAD.WIDE R20, R89, 0x4, R210 ;  /* 0x0000000459147825 */ /* 0x000fc800078e02d2 */
[C---:B------:R-:W-:Y:S02]  /*3e5c0*/  IMAD.WIDE R190, R89.reuse, 0x4, R10 ;  /* 0x0000000459be7825 */ /* 0x040fe400078e020a */
[----:B------:R-:W4:Y:S02]  /*3e5d0*/  LDL.LU.64 R10, [R1+0xa68] ;  /* 0x000a6800010a7983 */ /* 0x000f240000300a00 */
[C---:B------:R-:W-:Y:S02]  /*3e5e0*/  IMAD.WIDE R228, R89.reuse, 0x4, R84 ;  /* 0x0000000459e47825 */ /* 0x040fe400078e0254 */
[----:B------:R-:W-:Y:S02]  /*3e5f0*/  STL.64 [R1+0x8f8], R194 ;  /* 0x0008f8c201007387 */ /* 0x000fe40000100a00 */
[C---:B-1----:R-:W-:Y:S02]  /*3e600*/  IMAD.WIDE R2, R89.reuse, 0x4, R86 ;  /* 0x0000000459027825 */ /* 0x042fe400078e0256 */
[----:B------:R1:W-:Y:S02]  /*3e610*/  STL.64 [R1+0xe68], R194 ;  /* 0x000e68c201007387 */ /* 0x0003e40000100a00 */
[----:B------:R-:W-:-:S02]  /*3e620*/  IMAD.WIDE R188, R89, 0x4, R90 ;  /* 0x0000000459bc7825 */ /* 0x000fc400078e025a */
[----:B------:R-:W-:Y:S02]  /*3e630*/  STL.64 [R1+0x900], R20 ;  /* 0x0009001401007387 */ /* 0x000fe40000100a00 */
[C---:B------:R-:W-:Y:S02]  /*3e640*/  IMAD.WIDE R206, R89.reuse, 0x4, R140 ;  /* 0x0000000459ce7825 */ /* 0x040fe400078e028c */
[----:B------:R-:W-:Y:S02]  /*3e650*/  STL.64 [R1+0x930], R190 ;  /* 0x000930be01007387 */ /* 0x000fe40000100a00 */
[C---:B------:R-:W-:Y:S02]  /*3e660*/  IMAD.WIDE R204, R89.reuse, 0x4, R176 ;  /* 0x0000000459cc7825 */ /* 0x040fe400078e02b0 */
[----:B------:R-:W-:Y:S04]  /*3e670*/  STL.64 [R1+0x950], R228 ;  /* 0x000950e401007387 */ /* 0x000fe80000100a00 */
[----:B------:R-:W-:Y:S01]  /*3e680*/  STL.64 [R1+0x968], R2 ;  /* 0x0009680201007387 */ /* 0x000fe20000100a00 */
[----:B------:R-:W-:-:S03]  /*3e690*/  IMAD.WIDE R18, R89, 0x4, R212 ;  /* 0x0000000459127825 */ /* 0x000fc600078e02d4 */
[----:B------:R-:W-:Y:S04]  /*3e6a0*/  STL.64 [R1+0x990], R188 ;  /* 0x000990bc01007387 */ /* 0x000fe80000100a00 */
[----:B------:R-:W-:Y:S01]  /*3e6b0*/  STL.64 [R1+0x9a8], R206 ;  /* 0x0009a8ce01007387 */ /* 0x000fe20000100a00 */
[----:B------:R-:W-:-:S03]  /*3e6c0*/  IMAD.WIDE R250, R89, 0x4, R92 ;  /* 0x0000000459fa7825 */ /* 0x000fc600078e025c */
[----:B------:R-:W4:Y:S01]  /*3e6d0*/  LDL.LU.64 R12, [R1+0xac8] ;  /* 0x000ac800010c7983 */ /* 0x000f220000300a00 */
[----:B------:R-:W-:-:S04]  /*3e6e0*/  IMAD.WIDE R210, R89, 0x4, R94 ;  /* 0x0000000459d27825 */ /* 0x000fc800078e025e */
[----:B------:R-:W-:-:S04]  /*3e6f0*/  IMAD.WIDE R186, R89, 0x4, R96 ;  /* 0x0000000459ba7825 */ /* 0x000fc800078e0260 */
[----:B------:R-:W-:-:S04]  /*3e700*/  IMAD.WIDE R202, R89, 0x4, R142 ;  /* 0x0000000459ca7825 */ /* 0x000fc800078e028e */
[----:B--2---:R-:W-:-:S04]  /*3e710*/  IMAD.WIDE R192, R89, 0x4, R232 ;  /* 0x0000000459c07825 */ /* 0x004fc800078e02e8 */
[C---:B---3--:R-:W-:Y:S02]  /*3e720*/  IMAD.WIDE R240, R89.reuse, 0x4, R6 ;  /* 0x0000000459f07825 */ /* 0x048fe400078e0206 */
[----:B------:R-:W2:Y:S04]  /*3e730*/  LDL.LU.64 R6, [R1+0xae0] ;  /* 0x000ae00001067983 */ /* 0x000ea80000300a00 */
[----:B------:R-:W-:Y:S04]  /*3e740*/  STL.64 [R1+0x9b0], R204 ;  /* 0x0009b0cc01007387 */ /* 0x000fe80000100a00 */
[----:B------:R3:W-:Y:S04]  /*3e750*/  STL.64 [R1+0x9d8], R192 ;  /* 0x0009d8c001007387 */ /* 0x0007e80000100a00 */
[----:B------:R-:W3:Y:S04]  /*3e760*/  LDL.64 R222, [R1+0x988] ;  /* 0x0009880001de7983 */ /* 0x000ee80000100a00 */
[----:B------:R-:W-:Y:S04]  /*3e770*/  STL.64 [R1+0x9c0], R18 ;  /* 0x0009c01201007387 */ /* 0x000fe80000100a00 */
[----:B------:R-:W-:Y:S04]  /*3e780*/  STL.64 [R1+0x9e8], R240 ;  /* 0x0009e8f001007387 */ /* 0x000fe80000100a00 */
[----:B------:R-:W3:Y:S04]  /*3e790*/  LDL.64 R224, [R1+0x998] ;  /* 0x0009980001e07983 */ /* 0x000ee80000100a00 */
[----:B------:R-:W3:Y:S04]  /*3e7a0*/  LDL.64 R230, [R1+0xa88] ;  /* 0x000a880001e67983 */ /* 0x000ee80000100a00 */
[----:B------:R-:W3:Y:S04]  /*3e7b0*/  LDL.64 R232, [R1+0xaa0] ;  /* 0x000aa00001e87983 */ /* 0x000ee80000100a00 */
[----:B------:R-:W-:Y:S04]  /*3e7c0*/  STL.64 [R1+0x9f8], R250 ;  /* 0x0009f8fa01007387 */ /* 0x000fe80000100a00 */
[----:B------:R-:W-:Y:S04]  /*3e7d0*/  STL.64 [R1+0xa08], R210 ;  /* 0x000a08d201007387 */ /* 0x000fe80000100a00 */
[----:B------:R-:W-:Y:S04]  /*3e7e0*/  STL.64 [R1+0xa10], R186 ;  /* 0x000a10ba01007387 */ /* 0x000fe80000100a00 */
[----:B------:R-:W-:Y:S01]  /*3e7f0*/  STL.64 [R1+0xa20], R202 ;  /* 0x000a20ca01007387 */ /* 0x000fe20000100a00 */
[----:B----4-:R-:W-:-:S03]  /*3e800*/  IMAD.WIDE R166, R89, 0x4, R8 ;  /* 0x0000000459a67825 */ /* 0x010fc600078e0208 */
[----:B------:R-:W4:Y:S01]  /*3e810*/  LDL.LU.64 R8, [R1+0xb48] ;  /* 0x000b480001087983 */ /* 0x000f220000300a00 */
[----:B------:R-:W-:-:S04]  /*3e820*/  IMAD.WIDE R176, R89, 0x4, R178 ;  /* 0x0000000459b07825 */ /* 0x000fc800078e02b2 */
[----:B------:R-:W-:-:S04]  /*3e830*/  IMAD.WIDE R16, R89, 0x4, R214 ;  /* 0x0000000459107825 */ /* 0x000fc800078e02d6 */
[C---:B------:R-:W-:Y:S02]  /*3e840*/  IMAD.WIDE R248, R89.reuse, 0x4, R10 ;  /* 0x0000000459f87825 */ /* 0x040fe400078e020a */
[----:B------:R-:W4:Y:S02]  /*3e850*/  LDL.LU.64 R10, [R1+0xb58] ;  /* 0x000b5800010a7983 */ /* 0x000f240000300a00 */
[C---:B------:R-:W-:Y:S02]  /*3e860*/  IMAD.WIDE R212, R89.reuse, 0x4, R98 ;  /* 0x0000000459d47825 */ /* 0x040fe400078e0262 */
[----:B------:R-:W-:Y:S02]  /*3e870*/  STL.64 [R1+0xa30], R176 ;  /* 0x000a30b001007387 */ /* 0x000fe40000100a00 */
[C---:B------:R-:W-:Y:S02]  /*3e880*/  IMAD.WIDE R160, R89.reuse, 0x4, R100 ;  /* 0x0000000459a07825 */ /* 0x040fe400078e0264 */
[----:B------:R4:W-:Y:S02]  /*3e890*/  STL.64 [R1+0xa50], R166 ;  /* 0x000a50a601007387 */ /* 0x0009e40000100a00 */
[----:B------:R-:W-:-:S02]  /*3e8a0*/  IMAD.WIDE R236, R89, 0x4, R102 ;  /* 0x0000000459ec7825 */ /* 0x000fc400078e0266 */
[----:B------:R-:W-:Y:S02]  /*3e8b0*/  STL.64 [R1+0xa40], R16 ;  /* 0x000a401001007387 */ /* 0x000fe40000100a00 */
[C---:B------:R-:W-:Y:S02]  /*3e8c0*/  IMAD.WIDE R168, R89.reuse, 0x4, R144 ;  /* 0x0000000459a87825 */ /* 0x040fe400078e0290 */
[----:B------:R-:W-:Y:S02]  /*3e8d0*/  STL.64 [R1+0xa68], R248 ;  /* 0x000a68f801007387 */ /* 0x000fe40000100a00 */
[C---:B------:R-:W-:Y:S02]  /*3e8e0*/  IMAD.WIDE R174, R89.reuse, 0x4, R180 ;  /* 0x0000000459ae7825 */ /* 0x040fe400078e02b4 */
[----:B------:R-:W-:Y:S02]  /*3e8f0*/  STL.64 [R1+0xa70], R212 ;  /* 0x000a70d401007387 */ /* 0x000fe40000100a00 */
        /* <DEDUP_REMOVED lines=9> */
[----:B------:R4:W-:Y:S02]  /*3e990*/  STL.64 [R1+0xac8], R152 ;  /* 0x000ac89801007387 */ /* 0x0009e40000100a00 */
[C---:B------:R-:W-:Y:S02]  /*3e9a0*/  IMAD.WIDE R200, R89.reuse, 0x4, R146 ;  /* 0x0000000459c87825 */ /* 0x040fe400078e0292 */
[----:B------:R-:W-:Y:S02]  /*3e9b0*/  STL.64 [R1+0xab8], R14 ;  /* 0x000ab80e01007387 */ /* 0x000fe40000100a00 */
[----:B------:R-:W-:-:S04]  /*3e9c0*/  IMAD.WIDE R12, R89, 0x4, R218 ;  /* 0x00000004590c7825 */ /* 0x000fc800078e02da */
[----:B--2---:R-:W-:-:S05]  /*3e9d0*/  IMAD.WIDE R156, R89, 0x4, R6 ;  /* 0x00000004599c7825 */ /* 0x004fca00078e0206 */
[----:B------:R-:W-:Y:S04]  /*3e9e0*/  STL.64 [R1+0xae0], R156 ;  /* 0x000ae09c01007387 */ /* 0x000fe80000100a00 */
[----:B------:R-:W-:Y:S04]  /*3e9f0*/  STL.64 [R1+0xaf0], R178 ;  /* 0x000af0b201007387 */ /* 0x000fe80000100a00 */
[----:B------:R-:W-:Y:S04]  /*3ea00*/  STL.64 [R1+0xb00], R198 ;  /* 0x000b00c601007387 */ /* 0x000fe80000100a00 */
[----:B------:R-:W-:Y:S04]  /*3ea10*/  STL.64 [R1+0xb08], R214 ;  /* 0x000b08d601007387 */ /* 0x000fe80000100a00 */
[----:B------:R-:W-:Y:S04]  /*3ea20*/  STL.64 [R1+0xb18], R200 ;  /* 0x000b18c801007387 */ /* 0x000fe80000100a00 */
[----:B------:R-:W2:Y:S04]  /*3ea30*/  LDL.64 R6, [R1+0xb98] ;  /* 0x000b980001067983 */ /* 0x000ea80000100a00 */
[----:B------:R-:W2:Y:S04]  /*3ea40*/  LDL.64 R164, [R1+0x2f0] ;  /* 0x0002f00001a47983 */ /* 0x000ea80000100a00 */
[----:B-1----:R-:W2:Y:S01]  /*3ea50*/  LDL.64 R194, [R1+0x2f8] ;  /* 0x0002f80001c27983 */ /* 0x002ea20000100a00 */
[----:B------:R-:W-:Y:S01]  /*3ea60*/  IMAD.WIDE R172, R89, 0x4, R182 ;  /* 0x0000000459ac7825 */ /* 0x000fe200078e02b6 */
[----:B------:R-:W-:-:S02]  /*3ea70*/  ISETP.NE.U32.AND P4, PT, R5, RZ, PT ;  /* 0x000000ff0500720c */ /* 0x000fc40003f85070 */
[----:B------:R-:W2:Y:S01]  /*3ea80*/  LDL.64 R208, [R1+0x300] ;  /* 0x0003000001d07983 */ /* 0x000ea20000100a00 */
[----:B------:R-:W-:-:S03]  /*3ea90*/  IMAD.WIDE R154, R89, 0x4, R110 ;  /* 0x00000004599a7825 */ /* 0x000fc600078e026e */
[----:B------:R-:W2:Y:S01]  /*3eaa0*/  LDL.64 R238, [R1+0x308] ;  /* 0x0003080001ee7983 */ /* 0x000ea20000100a00 */
[----:B------:R-:W-:-:S03]  /*3eab0*/  IMAD.WIDE R158, R89, 0x4, R112 ;  /* 0x00000004599e7825 */ /* 0x000fc600078e0270 */
[----:B------:R-:W2:Y:S01]  /*3eac0*/  LDL.64 R246, [R1+0x310] ;  /* 0x0003100001f67983 */ /* 0x000ea20000100a00 */
[----:B------:R-:W-:-:S03]  /*3ead0*/  IMAD.WIDE R180, R89, 0x4, R114 ;  /* 0x0000000459b47825 */ /* 0x000fc600078e0272 */
[----:B------:R-:W2:Y:S01]  /*3eae0*/  LDL.64 R244, [R1+0x318] ;  /* 0x0003180001f47983 */ /* 0x000ea20000100a00 */
[----:B------:R-:W-:-:S03]  /*3eaf0*/  IMAD.WIDE R234, R89, 0x4, R148 ;  /* 0x0000000459ea7825 */ /* 0x000fc600078e0294 */
[----:B------:R-:W2:Y:S04]  /*3eb00*/  LDL.64 R22, [R1+0x348] ;  /* 0x0003480001167983 */ /* 0x000ea80000100a00 */
[----:B------:R-:W2:Y:S01]  /*3eb10*/  LDL.64 R196, [R1+0x378] ;  /* 0x0003780001c47983 */ /* 0x000ea20000100a00 */
[----:B------:R-:W-:-:S03]  /*3eb20*/  IMAD.WIDE R170, R89, 0x4, R184 ;  /* 0x0000000459aa7825 */ /* 0x000fc600078e02b8 */
[----:B---3--:R-:W-:Y:S01]  /*3eb30*/  LDGSTS.E [R242+0x32000], desc[UR18][R222.64], P0 ;  /* 0x32000000def27fae */ /* 0x008fe20008121852 */
[----:B----4-:R-:W-:-:S03]  /*3eb40*/  IMAD.WIDE R218, R89, 0x4, R8 ;  /* 0x0000000459da7825 */ /* 0x010fc600078e0208 */
[----:B------:R-:W-:Y:S04]  /*3eb50*/  LDGSTS.E [R242+0x32008], desc[UR18][R224.64], P3 ;  /* 0x32008000e0f27fae */ /* 0x000fe80009921852 */
[----:B------:R-:W3:Y:S04]  /*3eb60*/  LDL.64 R8, [R1+0xbb0] ;  /* 0x000bb00001087983 */ /* 0x000ee80000100a00 */
[----:B------:R-:W-:Y:S01]  /*3eb70*/  STL.64 [R1+0xb28], R172 ;  /* 0x000b28ac01007387 */ /* 0x000fe20000100a00 */
[----:B------:R-:W-:-:S03]  /*3eb80*/  IMAD.WIDE R182, R89, 0x4, R10 ;  /* 0x0000000459b67825 */ /* 0x000fc600078e020a */
[----:B------:R1:W-:Y:S04]  /*3eb90*/  STL.64 [R1+0xb48], R218 ;  /* 0x000b48da01007387 */ /* 0x0003e80000100a00 */
[----:B------:R-:W-:Y:S01]  /*3eba0*/  STL.64 [R1+0xb30], R12 ;  /* 0x000b300c01007387 */ /* 0x000fe20000100a00 */
[----:B------:R-:W-:-:S03]  /*3ebb0*/  IMAD.WIDE R10, R89, 0x4, R220 ;  /* 0x00000004590a7825 */ /* 0x000fc600078e02dc */
[----:B------:R4:W-:Y:S01]  /*3ebc0*/  STL.64 [R1+0xb58], R182 ;  /* 0x000b58b601007387 */ /* 0x0009e20000100a00 */
[----:B------:R-:W-:-:S03]  /*3ebd0*/  VIADD R5, R243, 0x100000 ;  /* 0x00100000f3057836 */ /* 0x000fc60000000000 */
[----:B------:R-:W-:Y:S04]  /*3ebe0*/  LDGSTS.E [R242+0x34000], desc[UR18][R230.64], P6 ;  /* 0x34000000e6f27fae */ /* 0x000fe8000b121852 */
[----:B------:R4:W-:Y:S04]  /*3ebf0*/  STL.64 [R1+0xb68], R154 ;  /* 0x000b689a01007387 */ /* 0x0009e80000100a00 */
[----:B------:R-:W-:Y:S04]  /*3ec00*/  LDGSTS.E [R242+0x34008], desc[UR18][R232.64], P5 ;  /* 0x34008000e8f27fae */ /* 0x000fe8000a921852 */
[----:B------:R4:W-:Y:S04]  /*3ec10*/  STL.64 [R1+0xb78], R158 ;  /* 0x000b789e01007387 */ /* 0x0009e80000100a00 */
[----:B------:R4:W-:Y:S04]  /*3ec20*/  STL.64 [R1+0xb80], R180 ;  /* 0x000b80b401007387 */ /* 0x0009e80000100a00 */
[----:B------:R4:W-:Y:S04]  /*3ec30*/  STL.64 [R1+0xb90], R234 ;  /* 0x000b90ea01007387 */ /* 0x0009e80000100a00 */
[----:B------:R1:W-:Y:S04]  /*3ec40*/  STL.64 [R1+0xba8], R170 ;  /* 0x000ba8aa01007387 */ /* 0x0003e80000100a00 */
[----:B------:R1:W-:Y:S04]  /*3ec50*/  STL.64 [R1+0xba0], R10 ;  /* 0x000ba00a01007387 */ /* 0x0003e80000100a00 */
[----:B------:R-:W4:Y:S04]  /*3ec60*/  LDL.64 R162, [R1+0x3b0] ;  /* 0x0003b00001a27983 */ /* 0x000f280000100a00 */
[----:B------:R-:W4:Y:S04]  /*3ec70*/  LDL.64 R226, [R1+0x3e8] ;  /* 0x0003e80001e27983 */ /* 0x000f280000100a00 */
[----:B------:R-:W4:Y:S04]  /*3ec80*/  LDL.64 R184, [R1+0x4e0] ;  /* 0x0004e00001b87983 */ /* 0x000f280000100a00 */
[----:B------:R-:W4:Y:S04]  /*3ec90*/  LDL.64 R216, [R1+0x520] ;  /* 0x0005200001d87983 */ /* 0x000f280000100a00 */
[----:B------:R-:W4:Y:S04]  /*3eca0*/  LDL.64 R220, [R1+0x618] ;  /* 0x0006180001dc7983 */ /* 0x000f280000100a00 */
[----:B--2---:R-:W-:Y:S04]  /*3ecb0*/  LDGSTS.E [R242+0x36000], desc[UR18][R6.64], P1 ;  /* 0x3600000006f27fae */ /* 0x004fe80008921852 */
[----:B---3--:R2:W-:Y:S04]  /*3ecc0*/  LDGSTS.E [R242+0x36008], desc[UR18][R8.64], P2 ;  /* 0x3600800008f27fae */ /* 0x0085e80009121852 */
[----:B------:R-:W0:Y:S04]  /*3ecd0*/  LDGDEPBAR ;  /* 0x00000000000079af */ /* 0x000e280000000000 */
[----:B------:R-:W-:Y:S01]  /*3ece0*/  LDGSTS.E [R5+-0x40000], desc[UR18][R164.64], P4 ;  /* 0xc0000000a4057fae */ /* 0x000fe2000a121852 */
[----:B--2---:R-:W-:-:S05]  /*3ecf0*/  VIADD R8, R243, 0x100000 ;  /* 0x00100000f3087836 */ /* 0x004fca0000000000 */
[----:B------:R-:W-:Y:S04]  /*3ed00*/  LDGSTS.E [R8+-0x3fc00], desc[UR18][R194.64], P4 ;  /* 0xc0400000c2087fae */ /* 0x000fe8000a121852 */
[----:B------:R-:W2:Y:S04]  /*3ed10*/  LDL.64 R164, [R1+0x420] ;  /* 0x0004200001a47983 */ /* 0x000ea80000100a00 */
[----:B------:R-:W3:Y:S01]  /*3ed20*/  LDL.64 R194, [R1+0x460] ;  /* 0x0004600001c27983 */ /* 0x000ee20000100a00 */
        /* <DEDUP_REMOVED lines=8> */
[----:B----4-:R-:W-:Y:S04]  /*3edb0*/  LDGSTS.E [R8+-0x3e000], desc[UR18][R162.64], P4 ;  /* 0xc2000000a2087fae */ /* 0x010fe8000a121852 */
[----:B------:R-:W-:Y:S04]  /*3edc0*/  LDGSTS.E [R7+-0x3dc00], desc[UR18][R226.64], P4 ;  /* 0xc2400000e2077fae */ /* 0x000fe8000a121852 */
        /* <DEDUP_REMOVED lines=8> */
[----:B--2---:R-:W-:Y:S04]  /*3ee50*/  LDGSTS.E [R5+-0x3d800], desc[UR18][R164.64], P4 ;  /* 0xc2800000a4057fae */ /* 0x004fe8000a121852 */
[----:B---3--:R-:W-:Y:S04]  /*3ee60*/  LDGSTS.E [R8+-0x3d400], desc[UR18][R194.64], P4 ;  /* 0xc2c00000c2087fae */ /* 0x008fe8000a121852 */
[----:B------:R-:W2:Y:S04]  /*3ee70*/  LDL.64 R164, [R1+0x810] ;  /* 0x0008100001a47983 */ /* 0x000ea80000100a00 */
[----:B------:R-:W3:Y:S04]  /*3ee80*/  LDL.LU.64 R194, [R1+0xe68] ;  /* 0x000e680001c27983 */ /* 0x000ee80000300a00 */
[----:B------:R-:W2:Y:S04]  /*3ee90*/  LDL.64 R8, [R1+0x560] ;  /* 0x0005600001087983 */ /* 0x000ea80000100a00 */
[----:B----4-:R-:W-:Y:S04]  /*3eea0*/  LDGSTS.E [R7+-0x3d000], desc[UR18][R208.64], P4 ;  /* 0xc3000000d0077fae */ /* 0x010fe8000a121852 */
[----:B------:R-:W-:Y:S04]  /*3eeb0*/  LDGSTS.E [R6+-0x3cc00], desc[UR18][R184.64], P4 ;  /* 0xc3400000b8067fae */ /* 0x000fe8000a121852 */
[----:B------:R-:W-:Y:S04]  /*3eec0*/  LDGSTS.E [R5+-0x3c800], desc[UR18][R216.64], P4 ;  /* 0xc3800000d8057fae */ /* 0x000fe8000a121852 */
[----:B------:R-:W4:Y:S04]  /*3eed0*/  LDL.LU.64 R208, [R1+0xe60] ;  /* 0x000e600001d07983 */ /* 0x000f280000300a00 */
[----:B------:R-:W3:Y:S04]  /*3eee0*/  LDL.64 R184, [R1+0x8c8] ;  /* 0x0008c80001b87983 */ /* 0x000ee80000100a00 */
[----:B------:R-:W4:Y:S04]  /*3eef0*/  LDL.64 R216, [R1+0x910] ;  /* 0x0009100001d87983 */ /* 0x000f280000100a00 */
[----:B--2---:R2:W-:Y:S04]  /*3ef00*/  LDGSTS.E [R7+-0x3c400], desc[UR18][R8.64], P4 ;  /* 0xc3c0000008077fae */ /* 0x0045e8000a121852 */
[----:B------:R-:W-:Y:S04]  /*3ef10*/  LDGSTS.E [R6+-0x3c000], desc[UR18][R238.64], P4 ;  /* 0xc4000000ee067fae */ /* 0x000fe8000a121852 */
[----:B------:R-:W-:Y:S04]  /*3ef20*/  LDGSTS.E [R5+-0x3bc00], desc[UR18][R244.64], P4 ;  /* 0xc4400000f4057fae */ /* 0x000fe8000a121852 */
[----:B------:R-:W4:Y:S04]  /*3ef30*/  LDL.LU.64 R238, [R1+0xe58] ;  /* 0x000e580001ee7983 */ /* 0x000f280000300a00 */
[----:B------:R-:W3:Y:S01]  /*3ef40*/  LDL.LU.64 R244, [R1+0xe50] ;  /* 0x000e500001f47983 */ /* 0x000ee20000300a00 */
[----:B--2---:R-:W-:-:S05]  /*3ef50*/  VIADD R8, R243, 0x100000 ;  /* 0x00100000f3087836 */ /* 0x004fca0000000000 */
[----:B------:R-:W-:Y:S04]  /*3ef60*/  LDGSTS.E [R8+-0x3b800], desc[UR18][R220.64], P4 ;  /* 0xc4800000dc087fae */ /* 0x000fe8000a121852 */
[----:B------:R-:W-:Y:S04]  /*3ef70*/  LDGSTS.E [R7+-0x3b400], desc[UR18][R246.64], P4 ;  /* 0xc4c00000f6077fae */ /* 0x000fe8000a121852 */
[----:B------:R-:W-:Y:S04]  /*3ef80*/  LDGSTS.E [R5+-0x3b000], desc[UR18][R196.64], P4 ;  /* 0xc5000000c4057fae */ /* 0x000fe8000a121852 */
[----:B------:R-:W-:Y:S04]  /*3ef90*/  LDGSTS.E [R8+-0x3ac00], desc[UR18][R22.64], P4 ;  /* 0xc540000016087fae */ /* 0x000fe8000a121852 */
[----:B------:R-:W-:Y:S04]  /*3efa0*/  LDGSTS.E [R7+-0x3a800], desc[UR18][R226.64], P4 ;  /* 0xc5800000e2077fae */ /* 0x000fe8000a121852 */
[----:B------:R-:W-:Y:S04]  /*3efb0*/  LDGSTS.E [R6+-0x3a400], desc[UR18][R162.64], P4 ;  /* 0xc5c00000a2067fae */ /* 0x000fe8000a121852 */
[----:B------:R-:W-:Y:S04]  /*3efc0*/  LDGSTS.E [R5+-0x3a000], desc[UR18][R164.64], P4 ;  /* 0xc6000000a4057fae */ /* 0x000fe8000a121852 */
[----:B------:R-:W2:Y:S04]  /*3efd0*/  LDL.64 R196, [R1+0x2e8] ;  /* 0x0002e80001c47983 */ /* 0x000ea80000100a00 */
[----:B------:R-:W2:Y:S04]  /*3efe0*/  LDL.64 R246, [R1+0x2e0] ;  /* 0x0002e00001f67983 */ /* 0x000ea80000100a00 */
[----:B------:R-:W2:Y:S04]  /*3eff0*/  LDL.64 R226, [R1+0x2d8] ;  /* 0x0002d80001e27983 */ /* 0x000ea80000100a00 */
[----:B------:R-:W2:Y:S04]  /*3f000*/  LDL.64 R22, [R1+0x2d0] ;  /* 0x0002d00001167983 */ /* 0x000ea80000100a00 */
[----:B---3--:R-:W-:Y:S01]  /*3f010*/  LDGSTS.E [R7+-0x39c00], desc[UR18][R244.64], P4 ;  /* 0xc6400000f4077fae */ /* 0x008fe2000a121852 */
[----:B------:R-:W-:-:S03]  /*3f020*/  VIADD R243, R243, 0x100000 ;  /* 0x00100000f3f37836 */ /* 0x000fc60000000000 */
[----:B------:R-:W-:Y:S04]  /*3f030*/  LDGSTS.E [R6+-0x39800], desc[UR18][R184.64], P4 ;  /* 0xc6800000b8067fae */ /* 0x000fe8000a121852 */
[----:B----4-:R-:W-:Y:S04]  /*3f040*/  LDGSTS.E [R5+-0x39400], desc[UR18][R216.64], P4 ;  /* 0xc6c00000d8057fae */ /* 0x010fe8000a121852 */
[----:B------:R-:W3:Y:S04]  /*3f050*/  LDL.LU.64 R244, [R1+0xe48] ;  /* 0x000e480001f47983 */ /* 0x000ee80000300a00 */
[----:B------:R-:W-:Y:S04]  /*3f060*/  LDGSTS.E [R8+-0x39000], desc[UR18][R192.64], P4 ;  /* 0xc7000000c0087fae */ /* 0x000fe8000a121852 */
[----:B------:R3:W-:Y:S04]  /*3f070*/  LDGSTS.E [R7+-0x38c00], desc[UR18][R166.64], P4 ;  /* 0xc7400000a6077fae */ /* 0x0007e8000a121852 */
[----:B------:R-:W4:Y:S04]  /*3f080*/  LDL.64 R162, [R1+0x2c8] ;  /* 0x0002c80001a27983 */ /* 0x000f280000100a00 */
[----:B------:R-:W4:Y:S04]  /*3f090*/  LDL.64 R164, [R1+0x2c0] ;  /* 0x0002c00001a47983 */ /* 0x000f280000100a00 */
[----:B------:R-:W4:Y:S04]  /*3f0a0*/  LDL.64 R216, [R1+0x2b8] ;  /* 0x0002b80001d87983 */ /* 0x000f280000100a00 */
[----:B------:R-:W4:Y:S04]  /*3f0b0*/  LDL.64 R192, [R1+0x2b0] ;  /* 0x0002b00001c07983 */ /* 0x000f280000100a00 */
[----:B------:R2:W-:Y:S04]  /*3f0c0*/  LDGSTS.E [R5+-0x38800], desc[UR18][R152.64], P4 ;  /* 0xc780000098057fae */ /* 0x0005e8000a121852 */
[----:B------:R-:W4:Y:S04]  /*3f0d0*/  LDL.LU.64 R166, [R1+0xe40] ;  /* 0x000e400001a67983 */ /* 0x000f280000300a00 */
[----:B------:R-:W-:Y:S04]  /*3f0e0*/  LDGSTS.E [R243+-0x38400], desc[UR18][R218.64], P4 ;  /* 0xc7c00000daf37fae */ /* 0x000fe8000a121852 */
[----:B------:R-:W4:Y:S04]  /*3f0f0*/  LDL.64 R152, [R1+0x2a8] ;  /* 0x0002a80001987983 */ /* 0x000f280000100a00 */
[----:B------:R-:W4:Y:S04]  /*3f100*/  LDL.64 R220, [R1+0x620] ;  /* 0x0006200001dc7983 */ /* 0x000f280000100a00 */
[----:B-1----:R-:W4:Y:S04]  /*3f110*/  LDL.64 R218, [R1+0x4e8] ;  /* 0x0004e80001da7983 */ /* 0x002f280000100a00 */
[----:B------:R-:W4:Y:S04]  /*3f120*/  LDL.64 R242, [R1+0x5e0] ;  /* 0x0005e00001f27983 */ /* 0x000f280000100a00 */
[----:B------:R-:W4:Y:S01]  /*3f130*/  LDL.64 R184, [R1+0x680] ;  /* 0x0006800001b87983 */ /* 0x000f220000100a00 */
[----:B---3--:R-:W-:-:S05]  /*3f140*/  VIADD R7, R244, 0x100000 ;  /* 0x00100000f4077836 */ /* 0x008fca0000000000 */
[----:B--2---:R-:W-:Y:S04]  /*3f150*/  LDGSTS.E [R7+-0x3ff80], desc[UR18][R196.64], P4 ;  /* 0xc0080000c4077fae */ /* 0x004fe8000a121852 */
[----:B------:R-:W2:Y:S01]  /*3f160*/  LDL.64 R196, [R1+0x2a0] ;  /* 0x0002a00001c47983 */ /* 0x000ea20000100a00 */
[C---:B------:R-:W-:Y:S02]  /*3f170*/  VIADD R6, R244.reuse, 0x100000 ;  /* 0x00100000f4067836 */ /* 0x040fe40000000000 */
[C---:B------:R-:W-:Y:S02]  /*3f180*/  VIADD R5, R244.reuse, 0x100000 ;  /* 0x00100000f4057836 */ /* 0x040fe40000000000 */
[C---:B------:R-:W-:Y:S01]  /*3f190*/  VIADD R8, R244.reuse, 0x100000 ;  /* 0x00100000f4087836 */ /* 0x040fe20000000000 */
[----:B------:R-:W-:Y:S04]  /*3f1a0*/  LDGSTS.E [R6+-0x3fb80], desc[UR18][R246.64], P4 ;  /* 0xc0480000f6067fae */ /* 0x000fe8000a121852 */
[----:B------:R-:W-:Y:S04]  /*3f1b0*/  LDGSTS.E [R5+-0x3f780], desc[UR18][R226.64], P4 ;  /* 0xc0880000e2057fae */ /* 0x000fe8000a121852 */
[----:B------:R-:W-:Y:S04]  /*3f1c0*/  LDGSTS.E [R7+-0x3f380], desc[UR18][R22.64], P4 ;  /* 0xc0c8000016077fae */ /* 0x000fe8000a121852 */
[----:B----4-:R-:W-:Y:S04]  /*3f1d0*/  LDGSTS.E [R6+-0x3ef80], desc[UR18][R162.64], P4 ;  /* 0xc1080000a2067fae */ /* 0x010fe8000a121852 */
[----:B------:R-:W-:Y:S04]  /*3f1e0*/  LDGSTS.E [R5+-0x3eb80], desc[UR18][R164.64], P4 ;  /* 0xc1480000a4057fae */ /* 0x000fe8000a121852 */
[----:B------:R-:W-:Y:S04]  /*3f1f0*/  LDGSTS.E [R8+-0x3e780], desc[UR18][R216.64], P4 ;  /* 0xc1880000d8087fae */ /* 0x000fe8000a121852 */
[----:B------:R-:W-:Y:S04]  /*3f200*/  LDGSTS.E [R7+-0x3e380], desc[UR18][R192.64], P4 ;  /* 0xc1c80000c0077fae */ /* 0x000fe8000a121852 */
[----:B------:R-:W-:Y:S04]  /*3f210*/  LDGSTS.E [R5+-0x3df80], desc[UR18][R152.64], P4 ;  /* 0xc208000098057fae */ /* 0x000fe8000a121852 */
        /* <DEDUP_REMOVED lines=9> */
[----:B------:R-:W2:Y:S04]  /*3f2b0*/  LDL.64 R8, [R1+0x468] ;  /* 0x0004680001087983 */ /* 0x000ea80000100a00 */
[----:B------:R-:W4:Y:S04]  /*3f2c0*/  LDL.64 R196, [R1+0x7c8] ;  /* 0x0007c80001c47983 */ /* 0x000f280000100a00 */
[----:B---3--:R-:W-:Y:S04]  /*3f2d0*/  LDGSTS.E [R7+-0x3d780], desc[UR18][R246.64], P4 ;  /* 0xc2880000f6077fae */ /* 0x008fe8000a121852 */
[----:B------:R-:W3:Y:S04]  /*3f2e0*/  LDL.LU.64 R246, [R1+0xe38] ;  /* 0x000e380001f67983 */ /* 0x000ee80000300a00 */
[----:B--2---:R1:W-:Y:S04]  /*3f2f0*/  LDGSTS.E [R6+-0x3d380], desc[UR18][R8.64], P4 ;  /* 0xc2c8000008067fae */ /* 0x0043e8000a121852 */
[----:B----4-:R-:W-:Y:S04]  /*3f300*/  LDGSTS.E [R5+-0x3cf80], desc[UR18][R226.64], P4 ;  /* 0xc3080000e2057fae */ /* 0x010fe8000a121852 */
[----:B------:R-:W-:Y:S01]  /*3f310*/  LDGSTS.E [R7+-0x3cb80], desc[UR18][R218.64], P4 ;  /* 0xc3480000da077fae */ /* 0x000fe2000a121852 */
[----:B-1----:R-:W-:-:S03]  /*3f320*/  VIADD R8, R244, 0x100000 ;  /* 0x00100000f4087836 */ /* 0x002fc60000000000 */
[----:B------:R-:W-:Y:S04]  /*3f330*/  LDGSTS.E [R6+-0x3c780], desc[UR18][R22.64], P4 ;  /* 0xc388000016067fae */ /* 0x000fe8000a121852 */
[----:B------:R-:W2:Y:S04]  /*3f340*/  LDL.64 R226, [R1+0x820] ;  /* 0x0008200001e27983 */ /* 0x000ea80000100a00 */
[----:B------:R-:W4:Y:S04]  /*3f350*/  LDL.64 R218, [R1+0x8d0] ;  /* 0x0008d00001da7983 */ /* 0x000f280000100a00 */
[----:B------:R-:W3:Y:S04]  /*3f360*/  LDL.LU.64 R22, [R1+0xe30] ;  /* 0x000e300001167983 */ /* 0x000ee80000300a00 */
[----:B------:R-:W-:Y:S04]  /*3f370*/  LDGSTS.E [R5+-0x3c380], desc[UR18][R162.64], P4 ;  /* 0xc3c80000a2057fae */ /* 0x000fe8000a121852 */
[----:B------:R-:W-:Y:S04]  /*3f380*/  LDGSTS.E [R8+-0x3bf80], desc[UR18][R164.64], P4 ;  /* 0xc4080000a4087fae */ /* 0x000fe8000a121852 */
[----:B------:R-:W-:Y:S04]  /*3f390*/  LDGSTS.E [R7+-0x3bb80], desc[UR18][R242.64], P4 ;  /* 0xc4480000f2077fae */ /* 0x000fe8000a121852 */
[----:B------:R-:W3:Y:S04]  /*3f3a0*/  LDL.LU.64 R162, [R1+0xe28] ;  /* 0x000e280001a27983 */ /* 0x000ee80000300a00 */
[----:B------:R-:W4:Y:S04]  /*3f3b0*/  LDL.LU.64 R164, [R1+0xe20] ;  /* 0x000e200001a47983 */ /* 0x000f280000300a00 */
[----:B------:R-:W-:Y:S04]  /*3f3c0*/  LDGSTS.E [R5+-0x3b780], desc[UR18][R220.64], P4 ;  /* 0xc4880000dc057fae */ /* 0x000fe8000a121852 */
[----:B------:R-:W-:Y:S04]  /*3f3d0*/  LDGSTS.E [R8+-0x3b380], desc[UR18][R184.64], P4 ;  /* 0xc4c80000b8087fae */ /* 0x000fe8000a121852 */
[----:B------:R-:W-:Y:S04]  /*3f3e0*/  LDGSTS.E [R7+-0x3af80], desc[UR18][R216.64], P4 ;  /* 0xc5080000d8077fae */ /* 0x000fe8000a121852 */
[----:B------:R-:W-:Y:S04]  /*3f3f0*/  LDGSTS.E [R6+-0x3ab80], desc[UR18][R192.64], P4 ;  /* 0xc5480000c0067fae */ /* 0x000fe8000a121852 */
[----:B------:R-:W-:Y:S04]  /*3f400*/  LDGSTS.E [R5+-0x3a780], desc[UR18][R152.64], P4 ;  /* 0xc588000098057fae */ /* 0x000fe8000a121852 */
[----:B------:R-:W-:Y:S04]  /*3f410*/  LDGSTS.E [R7+-0x3a380], desc[UR18][R196.64], P4 ;  /* 0xc5c80000c4077fae */ /* 0x000fe8000a121852 */
[----:B------:R-:W3:Y:S04]  /*3f420*/  LDL.64 R216, [R1+0x268] ;  /* 0x0002680001d87983 */ /* 0x000ee80000100a00 */
[----:B------:R-:W3:Y:S04]  /*3f430*/  LDL.64 R192, [R1+0x260] ;  /* 0x0002600001c07983 */ /* 0x000ee80000100a00 */
[----:B------:R-:W3:Y:S04]  /*3f440*/  LDL.64 R152, [R1+0x258] ;  /* 0x0002580001987983 */ /* 0x000ee80000100a00 */
[----:B------:R-:W3:Y:S04]  /*3f450*/  LDL.64 R196, [R1+0x250] ;  /* 0x0002500001c47983 */ /* 0x000ee80000100a00 */
[----:B--2---:R-:W-:Y:S04]  /*3f460*/  LDGSTS.E [R6+-0x39f80], desc[UR18][R226.64], P4 ;  /* 0xc6080000e2067fae */ /* 0x004fe8000a121852 */
[----:B------:R-:W2:Y:S04]  /*3f470*/  LDL.64 R226, [R1+0x248] ;  /* 0x0002480001e27983 */ /* 0x000ea80000100a00 */
[----:B----4-:R-:W-:Y:S04]  /*3f480*/  LDGSTS.E [R5+-0x39b80], desc[UR18][R164.64], P4 ;  /* 0xc6480000a4057fae */ /* 0x010fe8000a121852 */
[----:B------:R-:W-:Y:S04]  /*3f490*/  LDGSTS.E [R8+-0x39780], desc[UR18][R218.64], P4 ;  /* 0xc6880000da087fae */ /* 0x000fe8000a121852 */
[----:B------:R-:W-:Y:S04]  /*3f4a0*/  LDGSTS.E [R7+-0x39380], desc[UR18][R190.64], P4 ;  /* 0xc6c80000be077fae */ /* 0x000fe8000a121852 */
[----:B------:R-:W4:Y:S04]  /*3f4b0*/  LDL.64 R164, [R1+0x240] ;  /* 0x0002400001a47983 */ /* 0x000f280000100a00 */
[----:B------:R1:W-:Y:S04]  /*3f4c0*/  LDGSTS.E [R5+-0x38f80], desc[UR18][R240.64], P4 ;  /* 0xc7080000f0057fae */ /* 0x0003e8000a121852 */
[----:B------:R-:W4:Y:S04]  /*3f4d0*/  LDL.64 R190, [R1+0x238] ;  /* 0x0002380001be7983 */ /* 0x000f280000100a00 */
[----:B------:R3:W-:Y:S04]  /*3f4e0*/  LDGSTS.E [R7+-0x38b80], desc[UR18][R248.64], P4 ;  /* 0xc7480000f8077fae */ /* 0x0007e8000a121852 */
[----:B------:R-:W4:Y:S04]  /*3f4f0*/  LDL.LU.64 R240, [R1+0xe18] ;  /* 0x000e180001f07983 */ /* 0x000f280000300a00 */
[----:B------:R3:W-:Y:S04]  /*3f500*/  LDGSTS.E [R6+-0x38780], desc[UR18][R156.64], P4 ;  /* 0xc78800009c067fae */ /* 0x0007e8000a121852 */
[----:B------:R-:W4:Y:S01]  /*3f510*/  LDL.LU.64 R248, [R1+0xe10] ;  /* 0x000e100001f87983 */ /* 0x000f220000300a00 */
[----:B------:R-:W-:-:S02]  /*3f520*/  VIADD R244, R244, 0x100000 ;  /* 0x00100000f4f47836 */ /* 0x000fc40000000000 */
[C---:B-1----:R-:W-:Y:S01]  /*3f530*/  VIADD R5, R245.reuse, 0x100000 ;  /* 0x00100000f5057836 */ /* 0x042fe20000000000 */
[----:B------:R-:W4:Y:S04]  /*3f540*/  LDL.64 R218, [R1+0x3b8] ;  /* 0x0003b80001da7983 */ /* 0x000f280000100a00 */
[----:B------:R-:W4:Y:S01]  /*3f550*/  LDL.64 R156, [R1+0x380] ;  /* 0x00038000019c7983 */ /* 0x000f220000100a00 */
[C---:B---3--:R-:W-:Y:S02]  /*3f560*/  VIADD R7, R245.reuse, 0x100000 ;  /* 0x00100000f5077836 */ /* 0x048fe40000000000 */
[C---:B------:R-:W-:Y:S01]  /*3f570*/  VIADD R6, R245.reuse, 0x100000 ;  /* 0x00100000f5067836 */ /* 0x040fe20000000000 */
[----:B------:R-:W-:Y:S01]  /*3f580*/  LDGSTS.E [R244+-0x38380], desc[UR18][R182.64], P4 ;  /* 0xc7c80000b6f47fae */ /* 0x000fe2000a121852 */
[----:B------:R-:W-:-:S03]  /*3f590*/  VIADD R8, R245, 0x100000 ;  /* 0x00100000f5087836 */ /* 0x000fc60000000000 */
        /* <DEDUP_REMOVED lines=16> */
[----:B------:R-:W4:Y:S04]  /*3f6a0*/  LDL.64 R164, [R1+0x6e8] ;  /* 0x0006e80001a47983 */ /* 0x000f280000100a00 */
[----:B------:R-:W4:Y:S04]  /*3f6b0*/  LDL.64 R190, [R1+0x728] ;  /* 0x0007280001be7983 */ /* 0x000f280000100a00 */
[----:B------:R-:W-:Y:S04]  /*3f6c0*/  LDGSTS.E [R8+-0x3e300], desc[UR18][R156.64], P4 ;  /* 0xc1d000009c087fae */ /* 0x000fe8000a121852 */
[----:B------:R-:W-:Y:S04]  /*3f6d0*/  LDGSTS.E [R7+-0x3df00], desc[UR18][R218.64], P4 ;  /* 0xc2100000da077fae */ /* 0x000fe8000a121852 */
[----:B------:R-:W4:Y:S04]  /*3f6e0*/  LDL.LU.64 R156, [R1+0xe08] ;  /* 0x000e0800019c7983 */ /* 0x000f280000300a00 */
[----:B------:R-:W2:Y:S04]  /*3f6f0*/  LDL.64 R8, [R1+0x470] ;  /* 0x0004700001087983 */ /* 0x000ea80000100a00 */
[----:B------:R-:W4:Y:S04]  /*3f700*/  LDL.64 R218, [R1+0x770] ;  /* 0x0007700001da7983 */ /* 0x000f280000100a00 */
[----:B---3--:R-:W-:Y:S04]  /*3f710*/  LDGSTS.E [R6+-0x3db00], desc[UR18][R182.64], P4 ;  /* 0xc2500000b6067fae */ /* 0x008fe8000a121852 */
[----:B------:R-:W-:Y:S04]  /*3f720*/  LDGSTS.E [R5+-0x3d700], desc[UR18][R216.64], P4 ;  /* 0xc2900000d8057fae */ /* 0x000fe8000a121852 */
[----:B------:R-:W3:Y:S04]  /*3f730*/  LDL.64 R182, [R1+0x7d0] ;  /* 0x0007d00001b67983 */ /* 0x000ee80000100a00 */
[----:B------:R-:W3:Y:S04]  /*3f740*/  LDL.64 R216, [R1+0x828] ;  /* 0x0008280001d87983 */ /* 0x000ee80000100a00 */
[----:B--2---:R1:W-:Y:S04]  /*3f750*/  LDGSTS.E [R7+-0x3d300], desc[UR18][R8.64], P4 ;  /* 0xc2d0000008077fae */ /* 0x0043e8000a121852 */
[----:B------:R-:W-:Y:S04]  /*3f760*/  LDGSTS.E [R6+-0x3cf00], desc[UR18][R192.64], P4 ;  /* 0xc3100000c0067fae */ /* 0x000fe8000a121852 */
[----:B------:R-:W-:Y:S01]  /*3f770*/  LDGSTS.E [R5+-0x3cb00], desc[UR18][R152.64], P4 ;  /* 0xc350000098057fae */ /* 0x000fe2000a121852 */
[----:B-1----:R-:W-:-:S03]  /*3f780*/  VIADD R8, R245, 0x100000 ;  /* 0x00100000f5087836 */ /* 0x002fc60000000000 */
[----:B------:R-:W2:Y:S04]  /*3f790*/  LDL.LU.64 R192, [R1+0xe00] ;  /* 0x000e000001c07983 */ /* 0x000ea80000300a00 */
[----:B------:R-:W2:Y:S04]  /*3f7a0*/  LDL.LU.64 R152, [R1+0xdf8] ;  /* 0x000df80001987983 */ /* 0x000ea80000300a00 */
[----:B------:R-:W-:Y:S04]  /*3f7b0*/  LDGSTS.E [R8+-0x3c700], desc[UR18][R196.64], P4 ;  /* 0xc3900000c4087fae */ /* 0x000fe8000a121852 */
[----:B------:R-:W2:Y:S04]  /*3f7c0*/  LDL.LU.64 R196, [R1+0xdf0] ;  /* 0x000df00001c47983 */ /* 0x000ea80000300a00 */
[----:B------:R-:W4:Y:S04]  /*3f7d0*/  LDL.64 R8, [R1+0x570] ;  /* 0x0005700001087983 */ /* 0x000f280000100a00 */
[----:B----4-:R1:W-:Y:S04]  /*3f7e0*/  LDGSTS.E [R7+-0x3c300], desc[UR18][R8.64], P4 ;  /* 0xc3d0000008077fae */ /* 0x0103e8000a121852 */
[----:B------:R-:W-:Y:S01]  /*3f7f0*/  LDGSTS.E [R5+-0x3bf00], desc[UR18][R226.64], P4 ;  /* 0xc4100000e2057fae */ /* 0x000fe2000a121852 */
[----:B-1----:R-:W-:-:S03]  /*3f800*/  VIADD R8, R245, 0x100000 ;  /* 0x00100000f5087836 */ /* 0x002fc60000000000 */
[----:B------:R-:W4:Y:S04]  /*3f810*/  LDL.LU.64 R226, [R1+0xde8] ;  /* 0x000de80001e27983 */ /* 0x000f280000300a00 */
[----:B------:R-:W-:Y:S04]  /*3f820*/  LDGSTS.E [R8+-0x3bb00], desc[UR18][R242.64], P4 ;  /* 0xc4500000f2087fae */ /* 0x000fe8000a121852 */
[----:B------:R-:W-:Y:S04]  /*3f830*/  LDGSTS.E [R7+-0x3b700], desc[UR18][R220.64], P4 ;  /* 0xc4900000dc077fae */ /* 0x000fe8000a121852 */
[----:B------:R-:W-:Y:S04]  /*3f840*/  LDGSTS.E [R6+-0x3b300], desc[UR18][R184.64], P4 ;  /* 0xc4d00000b8067fae */ /* 0x000fe8000a121852 */
[----:B------:R-:W-:Y:S04]  /*3f850*/  LDGSTS.E [R5+-0x3af00], desc[UR18][R164.64], P4 ;  /* 0xc5100000a4057fae */ /* 0x000fe8000a121852 */
[----:B------:R-:W-:Y:S04]  /*3f860*/  LDGSTS.E [R7+-0x3ab00], desc[UR18][R190.64], P4 ;  /* 0xc5500000be077fae */ /* 0x000fe8000a121852 */
[----:B------:R-:W-:Y:S04]  /*3f870*/  LDGSTS.E [R6+-0x3a700], desc[UR18][R218.64], P4 ;  /* 0xc5900000da067fae */ /* 0x000fe8000a121852 */
[----:B---3--:R-:W-:Y:S04]  /*3f880*/  LDGSTS.E [R5+-0x3a300], desc[UR18][R182.64], P4 ;  /* 0xc5d00000b6057fae */ /* 0x008fe8000a121852 */
[----:B------:R-:W-:Y:S04]  /*3f890*/  LDGSTS.E [R8+-0x39f00], desc[UR18][R216.64], P4 ;  /* 0xc6100000d8087fae */ /* 0x000fe8000a121852 */
[----:B------:R-:W3:Y:S04]  /*3f8a0*/  LDL.64 R164, [R1+0x230] ;  /* 0x0002300001a47983 */ /* 0x000ee80000100a00 */
[----:B------:R-:W4:Y:S04]  /*3f8b0*/  LDL.64 R190, [R1+0x208] ;  /* 0x0002080001be7983 */ /* 0x000f280000100a00 */
[----:B------:R-:W4:Y:S04]  /*3f8c0*/  LDL.64 R184, [R1+0x1e0] ;  /* 0x0001e00001b87983 */ /* 0x000f280000100a00 */
[----:B------:R-:W4:Y:S04]  /*3f8d0*/  LDL.64 R218, [R1+0x1b8] ;  /* 0x0001b80001da7983 */ /* 0x000f280000100a00 */
[----:B--2---:R-:W-:Y:S04]  /*3f8e0*/  LDGSTS.E [R7+-0x39b00], desc[UR18][R192.64], P4 ;  /* 0xc6500000c0077fae */ /* 0x004fe8000a121852 */
[----:B------:R-:W-:Y:S04]  /*3f8f0*/  LDGSTS.E [R5+-0x39700], desc[UR18][R246.64], P4 ;  /* 0xc6900000f6057fae */ /* 0x000fe8000a121852 */
[----:B------:R-:W-:Y:S04]  /*3f900*/  LDGSTS.E [R8+-0x39300], desc[UR18][R228.64], P4 ;  /* 0xc6d00000e4087fae */ /* 0x000fe8000a121852 */
[----:B------:R-:W2:Y:S04]  /*3f910*/  LDL.LU.64 R192, [R1+0xde0] ;  /* 0x000de00001c07983 */ /* 0x000ea80000300a00 */
[----:B------:R-:W2:Y:S04]  /*3f920*/  LDL.64 R182, [R1+0x190] ;  /* 0x0001900001b67983 */ /* 0x000ea80000100a00 */
[----:B------:R-:W3:Y:S04]  /*3f930*/  LDL.LU.64 R246, [R1+0xdd8] ;  /* 0x000dd80001f67983 */ /* 0x000ee80000300a00 */
[----:B------:R-:W2:Y:S04]  /*3f940*/  LDL.LU.64 R228, [R1+0xdd0] ;  /* 0x000dd00001e47983 */ /* 0x000ea80000300a00 */
[----:B------:R-:W2:Y:S01]  /*3f950*/  LDL.64 R216, [R1+0x320] ;  /* 0x0003200001d87983 */ /* 0x000ea20000100a00 */
[----:B------:R-:W-:-:S03]  /*3f960*/  VIADD R245, R245, 0x100000 ;  /* 0x00100000f5f57836 */ /* 0x000fc60000000000 */
[----:B------:R-:W-:Y:S04]  /*3f970*/  LDGSTS.E [R7+-0x38f00], desc[UR18][R250.64], P4 ;  /* 0xc7100000fa077fae */ /* 0x000fe8000a121852 */
[----:B------:R3:W-:Y:S04]  /*3f980*/  LDGSTS.E [R6+-0x38b00], desc[UR18][R212.64], P4 ;  /* 0xc7500000d4067fae */ /* 0x0007e8000a121852 */
[----:B------:R1:W-:Y:S04]  /*3f990*/  LDGSTS.E [R5+-0x38700], desc[UR18][R178.64], P4 ;  /* 0xc7900000b2057fae */ /* 0x0003e8000a121852 */
[----:B------:R-:W-:Y:S04]  /*3f9a0*/  LDGSTS.E [R245+-0x38300], desc[UR18][R154.64], P4 ;  /* 0xc7d000009af57fae */ /* 0x000fe8000a121852 */
[----:B------:R-:W2:Y:S04]  /*3f9b0*/  LDL.64 R250, [R1+0x350] ;  /* 0x0003500001fa7983 */ /* 0x000ea80000100a00 */
[----:B------:R-:W2:Y:S04]  /*3f9c0*/  LDL.64 R178, [R1+0x388] ;  /* 0x0003880001b27983 */ /* 0x000ea80000100a00 */
[----:B------:R-:W2:Y:S04]  /*3f9d0*/  LDL.64 R212, [R1+0x3c0] ;  /* 0x0003c00001d47983 */ /* 0x000ea80000100a00 */
[----:B------:R-:W2:Y:S04]  /*3f9e0*/  LDL.64 R154, [R1+0x438] ;  /* 0x00043800019a7983 */ /* 0x000ea80000100a00 */
[----:B------:R-:W2:Y:S04]  /*3f9f0*/  LDL.64 R244, [R1+0x538] ;  /* 0x0005380001f47983 */ /* 0x000ea80000100a00 */
[----:B------:R-:W2:Y:S04]  /*3fa00*/  LDL.64 R242, [R1+0x578] ;  /* 0x0005780001f27983 */ /* 0x000ea80000100a00 */
[----:B------:R-:W2:Y:S01]  /*3fa10*/  LDL.64 R220, [R1+0x5b8] ;  /* 0x0005b80001dc7983 */ /* 0x000ea20000100a00 */
[----:B---3--:R-:W-:-:S02]  /*3fa20*/  VIADD R6, R246, 0x100000 ;  /* 0x00100000f6067836 */ /* 0x008fc40000000000 */
[C---:B-1----:R-:W-:Y:S02]  /*3fa30*/  VIADD R5, R246.reuse, 0x100000 ;  /* 0x00100000f6057836 */ /* 0x042fe40000000000 */
[C---:B------:R-:W-:Y:S01]  /*3fa40*/  VIADD R8, R246.reuse, 0x100000 ;  /* 0x00100000f6087836 */ /* 0x040fe20000000000 */
[----:B------:R-:W-:Y:S01]  /*3fa50*/  LDGSTS.E [R6+-0x3fe80], desc[UR18][R164.64], P4 ;  /* 0xc0180000a4067fae */ /* 0x000fe2000a121852 */
[----:B------:R-:W-:-:S03]  /*3fa60*/  VIADD R7, R246, 0x100000 ;  /* 0x00100000f6077836 */ /* 0x000fc60000000000 */
[----:B----4-:R-:W-:Y:S04]  /*3fa70*/  LDGSTS.E [R5+-0x3fa80], desc[UR18][R190.64], P4 ;  /* 0xc0580000be057fae */ /* 0x010fe8000a121852 */
[----:B------:R-:W-:Y:S04]  /*3fa80*/  LDGSTS.E [R8+-0x3f680], desc[UR18][R184.64], P4 ;  /* 0xc0980000b8087fae */ /* 0x000fe8000a121852 */
[----:B------:R-:W-:Y:S04]  /*3fa90*/  LDGSTS.E [R7+-0x3f280], desc[UR18][R218.64], P4 ;  /* 0xc0d80000da077fae */ /* 0x000fe8000a121852 */
[----:B--2---:R-:W-:Y:S04]  /*3faa0*/  LDGSTS.E [R5+-0x3ee80], desc[UR18][R182.64], P4 ;  /* 0xc1180000b6057fae */ /* 0x004fe8000a121852 */
[----:B------:R-:W-:Y:S04]  /*3fab0*/  LDGSTS.E [R8+-0x3ea80], desc[UR18][R216.64], P4 ;  /* 0xc1580000d8087fae */ /* 0x000fe8000a121852 */
[----:B------:R-:W2:Y:S04]  /*3fac0*/  LDL.64 R164, [R1+0x478] ;  /* 0x0004780001a47983 */ /* 0x000ea80000100a00 */
[----:B------:R-:W3:Y:S04]  /*3fad0*/  LDL.64 R190, [R1+0x4b8] ;  /* 0x0004b80001be7983 */ /* 0x000ee80000100a00 */
[----:B------:R-:W4:Y:S04]  /*3fae0*/  LDL.64 R8, [R1+0x3f8] ;  /* 0x0003f80001087983 */ /* 0x000f280000100a00 */
        /* <DEDUP_REMOVED lines=10> */
[----:B----4-:R1:W-:Y:S04]  /*3fb90*/  LDGSTS.E [R7+-0x3da80], desc[UR18][R8.64], P4 ;  /* 0xc258000008077fae */ /* 0x0103e8000a121852 */
[----:B------:R-:W-:Y:S04]  /*3fba0*/  LDGSTS.E [R6+-0x3d680], desc[UR18][R154.64], P4 ;  /* 0xc29800009a067fae */ /* 0x000fe8000a121852 */
[----:B--2---:R-:W-:Y:S01]  /*3fbb0*/  LDGSTS.E [R5+-0x3d280], desc[UR18][R164.64], P4 ;  /* 0xc2d80000a4057fae */ /* 0x004fe2000a121852 */
[----:B-1----:R-:W-:-:S03]  /*3fbc0*/  VIADD R8, R246, 0x100000 ;  /* 0x00100000f6087836 */ /* 0x002fc60000000000 */
[----:B------:R-:W2:Y:S04]  /*3fbd0*/  LDL.LU.64 R154, [R1+0xdc8] ;  /* 0x000dc800019a7983 */ /* 0x000ea80000300a00 */
[----:B------:R-:W4:Y:S04]  /*3fbe0*/  LDL.LU.64 R164, [R1+0xdc0] ;  /* 0x000dc00001a47983 */ /* 0x000f280000300a00 */
[----:B---3--:R-:W-:Y:S04]  /*3fbf0*/  LDGSTS.E [R8+-0x3ce80], desc[UR18][R190.64], P4 ;  /* 0xc3180000be087fae */ /* 0x008fe8000a121852 */
[----:B------:R-:W3:Y:S04]  /*3fc00*/  LDL.LU.64 R190, [R1+0xdb8] ;  /* 0x000db80001be7983 */ /* 0x000ee80000300a00 */
[----:B------:R-:W2:Y:S04]  /*3fc10*/  LDL.64 R8, [R1+0x4f8] ;  /* 0x0004f80001087983 */ /* 0x000ea80000100a00 */
[----:B--2---:R1:W-:Y:S04]  /*3fc20*/  LDGSTS.E [R7+-0x3ca80], desc[UR18][R8.64], P4 ;  /* 0xc358000008077fae */ /* 0x0043e8000a121852 */
[----:B------:R-:W-:Y:S01]  /*3fc30*/  LDGSTS.E [R5+-0x3c680], desc[UR18][R244.64], P4 ;  /* 0xc3980000f4057fae */ /* 0x000fe2000a121852 */
[----:B-1----:R-:W-:-:S05]  /*3fc40*/  VIADD R8, R246, 0x100000 ;  /* 0x00100000f6087836 */ /* 0x002fca0000000000 */
        /* <DEDUP_REMOVED lines=10> */
[----:B------:R-:W4:Y:S04]  /*3fcf0*/  LDL.64 R182, [R1+0x200] ;  /* 0x0002000001b67983 */ /* 0x000f280000100a00 */
[----:B------:R-:W3:Y:S04]  /*3fd00*/  LDL.64 R216, [R1+0x1d8] ;  /* 0x0001d80001d87983 */ /* 0x000ee80000100a00 */
[----:B------:R-:W-:Y:S04]  /*3fd10*/  LDGSTS.E [R5+-0x39e80], desc[UR18][R228.64], P4 ;  /* 0xc6180000e4057fae */ /* 0x000fe8000a121852 */
[----:B------:R-:W-:Y:S04]  /*3fd20*/  LDGSTS.E [R8+-0x39a80], desc[UR18][R156.64], P4 ;  /* 0xc65800009c087fae */ /* 0x000fe8000a121852 */
[----:B------:R-:W-:Y:S04]  /*3fd30*/  LDGSTS.E [R7+-0x39680], desc[UR18][R166.64], P4 ;  /* 0xc6980000a6077fae */ /* 0x000fe8000a121852 */
[----:B------:R-:W3:Y:S04]  /*3fd40*/  LDL.LU.64 R228, [R1+0xdb0] ;  /* 0x000db00001e47983 */ /* 0x000ee80000300a00 */
[----:B------:R-:W3:Y:S04]  /*3fd50*/  LDL.LU.64 R156, [R1+0xda8] ;  /* 0x000da800019c7983 */ /* 0x000ee80000300a00 */
[----:B------:R-:W3:Y:S04]  /*3fd60*/  LDL.64 R178, [R1+0x1b0] ;  /* 0x0001b00001b27983 */ /* 0x000ee80000100a00 */
[----:B------:R-:W3:Y:S04]  /*3fd70*/  LDL.LU.64 R166, [R1+0xda0] ;  /* 0x000da00001a67983 */ /* 0x000ee80000300a00 */
[----:B------:R-:W3:Y:S04]  /*3fd80*/  LDL.64 R212, [R1+0x188] ;  /* 0x0001880001d47983 */ /* 0x000ee80000100a00 */
[----:B------:R1:W-:Y:S04]  /*3fd90*/  LDGSTS.E [R6+-0x39280], desc[UR18][R2.64], P4 ;  /* 0xc6d8000002067fae */ /* 0x0003e8000a121852 */
[----:B------:R1:W-:Y:S01]  /*3fda0*/  LDGSTS.E [R5+-0x38e80], desc[UR18][R210.64], P4 ;  /* 0xc7180000d2057fae */ /* 0x0003e2000a121852 */
[----:B------:R-:W-:-:S03]  /*3fdb0*/  VIADD R246, R246, 0x100000 ;  /* 0x00100000f6f67836 */ /* 0x000fc60000000000 */
[----:B------:R1:W-:Y:S04]  /*3fdc0*/  LDGSTS.E [R8+-0x38a80], desc[UR18][R160.64], P4 ;  /* 0xc7580000a0087fae */ /* 0x0003e8000a121852 */
[----:B------:R-:W3:Y:S04]  /*3fdd0*/  LDL.LU.64 R2, [R1+0xd98] ;  /* 0x000d980001027983 */ /* 0x000ee80000300a00 */
[----:B------:R-:W3:Y:S01]  /*3fde0*/  LDL.64 R210, [R1+0x328] ;  /* 0x0003280001d27983 */ /* 0x000ee20000100a00 */
[C---:B-1----:R-:W-:Y:S02]  /*3fdf0*/  VIADD R6, R247.reuse, 0x100000 ;  /* 0x00100000f7067836 */ /* 0x042fe40000000000 */
[C---:B------:R-:W-:Y:S01]  /*3fe00*/  VIADD R5, R247.reuse, 0x100000 ;  /* 0x00100000f7057836 */ /* 0x040fe20000000000 */
[----:B------:R1:W-:Y:S01]  /*3fe10*/  LDGSTS.E [R7+-0x38680], desc[UR18][R198.64], P4 ;  /* 0xc7980000c6077fae */ /* 0x0003e2000a121852 */
[----:B------:R-:W-:-:S03]  /*3fe20*/  VIADD R8, R247, 0x100000 ;  /* 0x00100000f7087836 */ /* 0x000fc60000000000 */
[----:B------:R-:W-:Y:S04]  /*3fe30*/  LDGSTS.E [R246+-0x38280], desc[UR18][R158.64], P4 ;  /* 0xc7d800009ef67fae */ /* 0x000fe8000a121852 */
[----:B------:R-:W3:Y:S01]  /*3fe40*/  LDL.64 R160, [R1+0x390] ;  /* 0x0003900001a07983 */ /* 0x000ee20000100a00 */
[----:B-1----:R-:W-:-:S03]  /*3fe50*/  VIADD R7, R247, 0x100000 ;  /* 0x00100000f7077836 */ /* 0x002fc60000000000 */
        /* <DEDUP_REMOVED lines=8> */
[----:B----4-:R-:W-:Y:S04]  /*3fee0*/  LDGSTS.E [R5+-0x3fa00], desc[UR18][R182.64], P4 ;  /* 0xc0600000b6057fae */ /* 0x010fe8000a121852 */
[----:B---3--:R-:W-:Y:S04]  /*3fef0*/  LDGSTS.E [R7+-0x3f600], desc[UR18][R216.64], P4 ;  /* 0xc0a00000d8077fae */ /* 0x008fe8000a121852 */
[----:B------:R-:W2:Y:S04]  /*3ff00*/  LDL.64 R250, [R1+0x440] ;  /* 0x0004400001fa7983 */ /* 0x000ea80000100a00 */
[----:B------:R-:W3:Y:S04]  /*3ff10*/  LDL.64 R182, [R1+0x5f8] ;  /* 0x0005f80001b67983 */ /* 0x000ee80000100a00 */
[----:B------:R-:W4:Y:S04]  /*3ff20*/  LDL.64 R216, [R1+0x640] ;  /* 0x0006400001d87983 */ /* 0x000f280000100a00 */
[----:B------:R-:W-:Y:S04]  /*3ff30*/  LDGSTS.E [R6+-0x3f200], desc[UR18][R178.64], P4 ;  /* 0xc0e00000b2067fae */ /* 0x000fe8000a121852 */
[----:B------:R-:W-:Y:S04]  /*3ff40*/  LDGSTS.E [R5+-0x3ee00], desc[UR18][R212.64], P4 ;  /* 0xc1200000d4057fae */ /* 0x000fe8000a121852 */
[----:B------:R-:W4:Y:S04]  /*3ff50*/  LDL.64 R178, [R1+0x6a0] ;  /* 0x0006a00001b27983 */ /* 0x000f280000100a00 */
[----:B------:R-:W4:Y:S04]  /*3ff60*/  LDL.64 R212, [R1+0x6f8] ;  /* 0x0006f80001d47983 */ /* 0x000f280000100a00 */
[----:B------:R-:W-:Y:S04]  /*3ff70*/  LDGSTS.E [R8+-0x3ea00], desc[UR18][R210.64], P4 ;  /* 0xc1600000d2087fae */ /* 0x000fe8000a121852 */
[----:B------:R-:W2:Y:S04]  /*3ff80*/  LDL.64 R8, [R1+0x358] ;  /* 0x0003580001087983 */ /* 0x000ea80000100a00 */
[----:B------:R-:W4:Y:S04]  /*3ff90*/  LDL.64 R210, [R1+0x738] ;  /* 0x0007380001d27983 */ /* 0x000f280000100a00 */
[----:B--2---:R1:W-:Y:S04]  /*3ffa0*/  LDGSTS.E [R7+-0x3e600], desc[UR18][R8.64], P4 ;  /* 0xc1a0000008077fae */ /* 0x0043e8000a121852 */
[----:B------:R-:W-:Y:S01]  /*3ffb0*/  LDGSTS.E [R5+-0x3e200], desc[UR18][R160.64], P4 ;  /* 0xc1e00000a0057fae */ /* 0x000fe2000a121852 */
[----:B-1----:R-:W-:-:S03]  /*3ffc0*/  VIADD R8, R247, 0x100000 ;  /* 0x00100000f7087836 */ /* 0x002fc60000000000 */
[----:B------:R-:W2:Y:S04]  /*3ffd0*/  LDL.LU.64 R160, [R1+0xd90] ;  /* 0x000d900001a07983 */ /* 0x000ea80000300a00 */
[----:B------:R-:W-:Y:S04]  /*3ffe0*/  LDGSTS.E [R8+-0x3de00], desc[UR18][R158.64], P4 ;  /* 0xc22000009e087fae */ /* 0x000fe8000a121852 */
[----:B------:R-:W-:Y:S04]  /*3fff0*/  LDGSTS.E [R7+-0x3da00], desc[UR18][R198.64], P4 ;  /* 0xc2600000c6077fae */ /* 0x000fe8000a121852 */
[----:B------:R-:W-:Y:S04]  /*40000*/  LDGSTS.E [R6+-0x3d600], desc[UR18][R250.64], P4 ;  /* 0xc2a00000fa067fae */ /* 0x000fe8000a121852 */
[----:B------:R-:W2:Y:S04]  /*40010*/  LDL.LU.64 R158, [R1+0xd88] ;  /* 0x000d8800019e7983 */ /* 0x000ea80000300a00 */
[----:B------:R-:W3:Y:S04]  /*40020*/  LDL.64 R8, [R1+0x480] ;  /* 0x0004800001087983 */ /* 0x000ee80000100a00 */
[----:B------:R-:W2:Y:S04]  /*40030*/  LDL.LU.64 R198, [R1+0xd80] ;  /* 0x000d800001c67983 */ /* 0x000ea80000300a00 */
[----:B------:R-:W2:Y:S04]  /*40040*/  LDL.LU.64 R250, [R1+0xd78] ;  /* 0x000d780001fa7983 */ /* 0x000ea80000300a00 */
[----:B---3--:R1:W-:Y:S04]  /*40050*/  LDGSTS.E [R5+-0x3d200], desc[UR18][R8.64], P4 ;  /* 0xc2e0000008057fae */ /* 0x0083e8000a121852 */
[----:B------:R-:W-:Y:S04]  /*40060*/  LDGSTS.E [R7+-0x3ce00], desc[UR18][R244.64], P4 ;  /* 0xc3200000f4077fae */ /* 0x000fe8000a121852 */
[----:B------:R-:W-:Y:S01]  /*40070*/  LDGSTS.E [R6+-0x3ca00], desc[UR18][R242.64], P4 ;  /* 0xc3600000f2067fae */ /* 0x000fe2000a121852 */
[----:B-1----:R-:W-:-:S03]  /*40080*/  VIADD R8, R247, 0x100000 ;  /* 0x00100000f7087836 */ /* 0x002fc60000000000 */
[----:B------:R-:W-:Y:S04]  /*40090*/  LDGSTS.E [R5+-0x3c600], desc[UR18][R220.64], P4 ;  /* 0xc3a00000dc057fae */ /* 0x000fe8000a121852 */
[----:B------:R-:W-:Y:S04]  /*400a0*/  LDGSTS.E [R8+-0x3c200], desc[UR18][R184.64], P4 ;  /* 0xc3e00000b8087fae */ /* 0x000fe8000a121852 */
[----:B------:R-:W-:Y:S04]  /*400b0*/  LDGSTS.E [R7+-0x3be00], desc[UR18][R218.64], P4 ;  /* 0xc4200000da077fae */ /* 0x000fe8000a121852 */
[----:B------:R-:W-:Y:S04]  /*400c0*/  LDGSTS.E [R5+-0x3ba00], desc[UR18][R182.64], P4 ;  /* 0xc4600000b6057fae */ /* 0x000fe8000a121852 */
[----:B----4-:R-:W-:Y:S04]  /*400d0*/  LDGSTS.E [R8+-0x3b600], desc[UR18][R216.64], P4 ;  /* 0xc4a00000d8087fae */ /* 0x010fe8000a121852 */
[----:B------:R-:W-:Y:S04]  /*400e0*/  LDGSTS.E [R7+-0x3b200], desc[UR18][R178.64], P4 ;  /* 0xc4e00000b2077fae */ /* 0x000fe8000a121852 */
[----:B------:R-:W-:Y:S04]  /*400f0*/  LDGSTS.E [R6+-0x3ae00], desc[UR18][R212.64], P4 ;  /* 0xc5200000d4067fae */ /* 0x000fe8000a121852 */
[----:B------:R-:W-:Y:S04]  /*40100*/  LDGSTS.E [R5+-0x3aa00], desc[UR18][R210.64], P4 ;  /* 0xc5600000d2057fae */ /* 0x000fe8000a121852 */
[----:B--2---:R-:W-:Y:S04]  /*40110*/  LDGSTS.E [R7+-0x3a600], desc[UR18][R160.64], P4 ;  /* 0xc5a00000a0077fae */ /* 0x004fe8000a121852 */
[----:B------:R-:W-:Y:S04]  /*40120*/  LDGSTS.E [R6+-0x3a200], desc[UR18][R228.64], P4 ;  /* 0xc5e00000e4067fae */ /* 0x000fe8000a121852 */
[----:B------:R-:W-:Y:S04]  /*40130*/  LDGSTS.E [R5+-0x39e00], desc[UR18][R192.64], P4 ;  /* 0xc6200000c0057fae */ /* 0x000fe8000a121852 */
[----:B------:R-:W2:Y:S04]  /*40140*/  LDL.LU.64 R160, [R1+0xd70] ;  /* 0x000d700001a07983 */ /* 0x000ea80000300a00 */
[----:B------:R-:W3:Y:S04]  /*40150*/  LDL.64 R178, [R1+0x220] ;  /* 0x0002200001b27983 */ /* 0x000ee80000100a00 */
[----:B------:R-:W4:Y:S04]  /*40160*/  LDL.LU.64 R228, [R1+0xd68] ;  /* 0x000d680001e47983 */ /* 0x000f280000300a00 */
[----:B------:R-:W2:Y:S04]  /*40170*/  LDL.LU.64 R192, [R1+0xd60] ;  /* 0x000d600001c07983 */ /* 0x000ea80000300a00 */
[----:B------:R-:W4:Y:S04]  /*40180*/  LDL.64 R212, [R1+0x1f8] ;  /* 0x0001f80001d47983 */ /* 0x000f280000100a00 */
[----:B------:R-:W2:Y:S04]  /*40190*/  LDL.64 R210, [R1+0x1d0] ;  /* 0x0001d00001d27983 */ /* 0x000ea80000100a00 */
[----:B------:R-:W-:Y:S04]  /*401a0*/  LDGSTS.E [R8+-0x39a00], desc[UR18][R248.64], P4 ;  /* 0xc6600000f8087fae */ /* 0x000fe8000a121852 */
[----:B------:R-:W-:Y:S01]  /*401b0*/  LDGSTS.E [R7+-0x39600], desc[UR18][R238.64], P4 ;  /* 0xc6a00000ee077fae */ /* 0x000fe2000a121852 */
[----:B------:R-:W-:-:S03]  /*401c0*/  VIADD R247, R247, 0x100000 ;  /* 0x00100000f7f77836 */ /* 0x000fc60000000000 */
[----:B------:R-:W-:Y:S04]  /*401d0*/  LDGSTS.E [R5+-0x39200], desc[UR18][R188.64], P4 ;  /* 0xc6e00000bc057fae */ /* 0x000fe8000a121852 */
[----:B------:R-:W3:Y:S04]  /*401e0*/  LDL.LU.64 R248, [R1+0xd58] ;  /* 0x000d580001f87983 */ /* 0x000ee80000300a00 */
[----:B------:R-:W2:Y:S04]  /*401f0*/  LDL.64 R238, [R1+0x1a8] ;  /* 0x0001a80001ee7983 */ /* 0x000ea80000100a00 */
[----:B------:R3:W-:Y:S04]  /*40200*/  LDGSTS.E [R7+-0x38e00], desc[UR18][R186.64], P4 ;  /* 0xc7200000ba077fae */ /* 0x0007e8000a121852 */
[----:B------:R1:W-:Y:S04]  /*40210*/  LDGSTS.E [R6+-0x38a00], desc[UR18][R236.64], P4 ;  /* 0xc7600000ec067fae */ /* 0x0003e8000a121852 */
[----:B------:R1:W-:Y:S04]  /*40220*/  LDGSTS.E [R5+-0x38600], desc[UR18][R214.64], P4 ;  /* 0xc7a00000d6057fae */ /* 0x0003e8000a121852 */
[----:B------:R-:W-:Y:S04]  /*40230*/  LDGSTS.E [R247+-0x38200], desc[UR18][R180.64], P4 ;  /* 0xc7e00000b4f77fae */ /* 0x000fe8000a121852 */
[----:B------:R-:W2:Y:S04]  /*40240*/  LDL.64 R188, [R1+0x330] ;  /* 0x0003300001bc7983 */ /* 0x000ea80000100a00 */
[----:B------:R-:W2:Y:S04]  /*40250*/  LDL.LU.64 R186, [R1+0xd50] ;  /* 0x000d500001ba7983 */ /* 0x000ea80000300a00 */
[----:B------:R-:W2:Y:S04]  /*40260*/  LDL.LU.64 R236, [R1+0xd48] ;  /* 0x000d480001ec7983 */ /* 0x000ea80000300a00 */
        /* <DEDUP_REMOVED lines=16> */
[----:B--2---:R-:W-:Y:S04]  /*40370*/  LDGSTS.E [R5+-0x3f580], desc[UR18][R210.64], P4 ;  /* 0xc0a80000d2057fae */ /* 0x004fe8000a121852 */
[----:B------:R-:W2:Y:S04]  /*40380*/  LDL.64 R178, [R1+0x5c8] ;  /* 0x0005c80001b27983 */ /* 0x000ea80000100a00 */
[----:B------:R-:W3:Y:S04]  /*40390*/  LDL.64 R212, [R1+0x600] ;  /* 0x0006000001d47983 */ /* 0x000ee80000100a00 */
[----:B------:R-:W4:Y:S04]  /*403a0*/  LDL.64 R210, [R1+0x648] ;  /* 0x0006480001d27983 */ /* 0x000f280000100a00 */
[----:B------:R-:W-:Y:S04]  /*403b0*/  LDGSTS.E [R8+-0x3f180], desc[UR18][R238.64], P4 ;  /* 0xc0e80000ee087fae */ /* 0x000fe8000a121852 */
[----:B------:R-:W4:Y:S04]  /*403c0*/  LDL.LU.64 R238, [R1+0xd40] ;  /* 0x000d400001ee7983 */ /* 0x000f280000300a00 */
[----:B------:R-:W2:Y:S04]  /*403d0*/  LDL.64 R8, [R1+0x180] ;  /* 0x0001800001087983 */ /* 0x000ea80000100a00 */
[----:B--2---:R1:W-:Y:S04]  /*403e0*/  LDGSTS.E [R7+-0x3ed80], desc[UR18][R8.64], P4 ;  /* 0xc128000008077fae */ /* 0x0043e8000a121852 */
[----:B------:R-:W-:Y:S01]  /*403f0*/  LDGSTS.E [R5+-0x3e980], desc[UR18][R188.64], P4 ;  /* 0xc1680000bc057fae */ /* 0x000fe2000a121852 */
[----:B-1----:R-:W-:-:S03]  /*40400*/  VIADD R8, R248, 0x100000 ;  /* 0x00100000f8087836 */ /* 0x002fc60000000000 */
[----:B------:R-:W2:Y:S04]  /*40410*/  LDL.LU.64 R188, [R1+0xd38] ;  /* 0x000d380001bc7983 */ /* 0x000ea80000300a00 */
        /* <DEDUP_REMOVED lines=11> */
[----:B---3--:R-:W-:Y:S04]  /*404d0*/  LDGSTS.E [R7+-0x3b980], desc[UR18][R212.64], P4 ;  /* 0xc4680000d4077fae */ /* 0x008fe8000a121852 */
[----:B----4-:R-:W-:Y:S04]  /*404e0*/  LDGSTS.E [R6+-0x3b580], desc[UR18][R210.64], P4 ;  /* 0xc4a80000d2067fae */ /* 0x010fe8000a121852 */
[----:B------:R-:W-:Y:S04]  /*404f0*/  LDGSTS.E [R5+-0x3b180], desc[UR18][R238.64], P4 ;  /* 0xc4e80000ee057fae */ /* 0x000fe8000a121852 */
[----:B------:R-:W-:Y:S04]  /*40500*/  LDGSTS.E [R7+-0x3ad80], desc[UR18][R192.64], P4 ;  /* 0xc5280000c0077fae */ /* 0x000fe8000a121852 */
[----:B------:R-:W-:Y:S04]  /*40510*/  LDGSTS.E [R6+-0x3a980], desc[UR18][R250.64], P4 ;  /* 0xc5680000fa067fae */ /* 0x000fe8000a121852 */
[----:B------:R-:W3:Y:S04]  /*40520*/  LDL.LU.64 R238, [R1+0xd30] ;  /* 0x000d300001ee7983 */ /* 0x000ee80000300a00 */
[----:B------:R-:W4:Y:S04]  /*40530*/  LDL.LU.64 R192, [R1+0xd28] ;  /* 0x000d280001c07983 */ /* 0x000f280000300a00 */
[----:B------:R-:W2:Y:S04]  /*40540*/  LDL.LU.64 R250, [R1+0xd20] ;  /* 0x000d200001fa7983 */ /* 0x000ea80000300a00 */
[----:B------:R-:W-:Y:S04]  /*40550*/  LDGSTS.E [R5+-0x3a580], desc[UR18][R2.64], P4 ;  /* 0xc5a8000002057fae */ /* 0x000fe8000a121852 */
[----:B------:R-:W-:Y:S04]  /*40560*/  LDGSTS.E [R8+-0x3a180], desc[UR18][R190.64], P4 ;  /* 0xc5e80000be087fae */ /* 0x000fe8000a121852 */
[----:B------:R-:W-:Y:S04]  /*40570*/  LDGSTS.E [R7+-0x39d80], desc[UR18][R226.64], P4 ;  /* 0xc6280000e2077fae */ /* 0x000fe8000a121852 */
[----:B------:R-:W3:Y:S04]  /*40580*/  LDL.LU.64 R2, [R1+0xd18] ;  /* 0x000d180001027983 */ /* 0x000ee80000300a00 */
[----:B------:R-:W4:Y:S04]  /*40590*/  LDL.LU.64 R190, [R1+0xd10] ;  /* 0x000d100001be7983 */ /* 0x000f280000300a00 */
[----:B------:R-:W4:Y:S04]  /*405a0*/  LDL.LU.64 R226, [R1+0xd08] ;  /* 0x000d080001e27983 */ /* 0x000f280000300a00 */
[----:B------:R-:W2:Y:S04]  /*405b0*/  LDL.64 R220, [R1+0x218] ;  /* 0x0002180001dc7983 */ /* 0x000ea80000100a00 */
[----:B------:R-:W3:Y:S04]  /*405c0*/  LDL.64 R184, [R1+0x1f0] ;  /* 0x0001f00001b87983 */ /* 0x000ee80000100a00 */
[----:B------:R-:W4:Y:S04]  /*405d0*/  LDL.64 R218, [R1+0x1c8] ;  /* 0x0001c80001da7983 */ /* 0x000f280000100a00 */
[----:B------:R-:W-:Y:S04]  /*405e0*/  LDGSTS.E [R5+-0x39980], desc[UR18][R240.64], P4 ;  /* 0xc6680000f0057fae */ /* 0x000fe8000a121852 */
[----:B------:R-:W-:Y:S04]  /*405f0*/  LDGSTS.E [R8+-0x39580], desc[UR18][R208.64], P4 ;  /* 0xc6a80000d0087fae */ /* 0x000fe8000a121852 */
[----:B------:R-:W-:Y:S04]  /*40600*/  LDGSTS.E [R7+-0x39180], desc[UR18][R206.64], P4 ;  /* 0xc6e80000ce077fae */ /* 0x000fe8000a121852 */
[----:B------:R-:W4:Y:S04]  /*40610*/  LDL.LU.64 R240, [R1+0xd00] ;  /* 0x000d000001f07983 */ /* 0x000f280000300a00 */
[----:B------:R-:W4:Y:S04]  /*40620*/  LDL.64 R182, [R1+0x1a0] ;  /* 0x0001a00001b67983 */ /* 0x000f280000100a00 */
[----:B------:R-:W4:Y:S04]  /*40630*/  LDL.64 R216, [R1+0x178] ;  /* 0x0001780001d87983 */ /* 0x000f280000100a00 */
[----:B------:R-:W4:Y:S04]  /*40640*/  LDL.64 R180, [R1+0x338] ;  /* 0x0003380001b47983 */ /* 0x000f280000100a00 */
[----:B------:R-:W4:Y:S04]  /*40650*/  LDL.64 R214, [R1+0x368] ;  /* 0x0003680001d67983 */ /* 0x000f280000100a00 */
[----:B------:R-:W4:Y:S04]  /*40660*/  LDL.64 R178, [R1+0x3a0] ;  /* 0x0003a00001b27983 */ /* 0x000f280000100a00 */
[----:B------:R-:W4:Y:S04]  /*40670*/  LDL.64 R212, [R1+0x3d8] ;  /* 0x0003d80001d47983 */ /* 0x000f280000100a00 */
[----:B------:R-:W4:Y:S04]  /*40680*/  LDL.64 R210, [R1+0x410] ;  /* 0x0004100001d27983 */ /* 0x000f280000100a00 */
[----:B------:R-:W-:Y:S04]  /*40690*/  LDGSTS.E [R6+-0x38d80], desc[UR18][R202.64], P4 ;  /* 0xc7280000ca067fae */ /* 0x000fe8000a121852 */
[----:B------:R-:W4:Y:S04]  /*406a0*/  LDL.64 R208, [R1+0x450] ;  /* 0x0004500001d07983 */ /* 0x000f280000100a00 */
[----:B------:R1:W-:Y:S04]  /*406b0*/  LDGSTS.E [R5+-0x38980], desc[UR18][R168.64], P4 ;  /* 0xc7680000a8057fae */ /* 0x0003e8000a121852 */
[----:B------:R-:W4:Y:S04]  /*406c0*/  LDL.64 R206, [R1+0x490] ;  /* 0x0004900001ce7983 */ /* 0x000f280000100a00 */
[----:B------:R1:W-:Y:S04]  /*406d0*/  LDGSTS.E [R7+-0x38580], desc[UR18][R200.64], P4 ;  /* 0xc7a80000c8077fae */ /* 0x0003e8000a121852 */
[----:B------:R-:W4:Y:S04]  /*406e0*/  LDL.64 R168, [R1+0x4d0] ;  /* 0x0004d00001a87983 */ /* 0x000f280000100a00 */
[----:B------:R-:W4:Y:S04]  /*406f0*/  LDL.64 R202, [R1+0x510] ;  /* 0x0005100001ca7983 */ /* 0x000f280000100a00 */
[----:B------:R-:W4:Y:S01]  /*40700*/  LDL.64 R200, [R1+0x550] ;  /* 0x0005500001c87983 */ /* 0x000f220000100a00 */
[----:B------:R-:W-:-:S02]  /*40710*/  VIADD R248, R248, 0x100000 ;  /* 0x00100000f8f87836 */ /* 0x000fc40000000000 */
[C---:B-1----:R-:W-:Y:S02]  /*40720*/  VIADD R5, R249.reuse, 0x100000 ;  /* 0x00100000f9057836 */ /* 0x042fe40000000000 */
[C---:B------:R-:W-:Y:S01]  /*40730*/  VIADD R7, R249.reuse, 0x100000 ;  /* 0x00100000f9077836 */ /* 0x040fe20000000000 */
[----:B------:R-:W-:Y:S01]  /*40740*/  LDGSTS.E [R248+-0x38180], desc[UR18][R234.64], P4 ;  /* 0xc7e80000eaf87fae */ /* 0x000fe2000a121852 */
[C---:B------:R-:W-:Y:S02]  /*40750*/  VIADD R6, R249.reuse, 0x100000 ;  /* 0x00100000f9067836 */ /* 0x040fe40000000000 */
[C---:B------:R-:W-:Y:S01]  /*40760*/  VIADD R8, R249.reuse, 0x100000 ;  /* 0x00100000f9087836 */ /* 0x040fe20000000000 */
[----:B------:R-:W4:Y:S04]  /*40770*/  LDL.LU.64 R234, [R1+0xcf8] ;  /* 0x000cf80001ea7983 */ /* 0x000f280000300a00 */
[----:B--2---:R-:W-:Y:S04]  /*40780*/  LDGSTS.E [R5+-0x3fd00], desc[UR18][R220.64], P4 ;  /* 0xc0300000dc057fae */ /* 0x004fe8000a121852 */
[----:B---3--:R-:W-:Y:S04]  /*40790*/  LDGSTS.E [R7+-0x3f900], desc[UR18][R184.64], P4 ;  /* 0xc0700000b8077fae */ /* 0x008fe8000a121852 */
[----:B----4-:R-:W-:Y:S04]  /*407a0*/  LDGSTS.E [R6+-0x3f500], desc[UR18][R218.64], P4 ;  /* 0xc0b00000da067fae */ /* 0x010fe8000a121852 */
        /* <DEDUP_REMOVED lines=15> */
[----:B------:R-:W2:Y:S04]  /*408a0*/  LDL.LU.64 R240, [R1+0xcf0] ;  /* 0x000cf00001f07983 */ /* 0x000ea80000300a00 */
[----:B------:R-:W3:Y:S04]  /*408b0*/  LDL.LU.64 R2, [R1+0xce8] ;  /* 0x000ce80001027983 */ /* 0x000ee80000300a00 */
[----:B------:R-:W4:Y:S04]  /*408c0*/  LDL.LU R250, [R1+0xce0] ;  /* 0x000ce00001fa7983 */ /* 0x000f280000300800 */
[----:B------:R-:W-:Y:S04]  /*408d0*/  LDGSTS.E [R7+-0x3b500], desc[UR18][R238.64], P4 ;  /* 0xc4b00000ee077fae */ /* 0x000fe8000a121852 */
[----:B------:R-:W-:Y:S04]  /*408e0*/  LDGSTS.E [R6+-0x3b100], desc[UR18][R236.64], P4 ;  /* 0xc4f00000ec067fae */ /* 0x000fe8000a121852 */
[----:B------:R-:W-:Y:S04]  /*408f0*/  LDGSTS.E [R5+-0x3ad00], desc[UR18][R228.64], P4 ;  /* 0xc5300000e4057fae */ /* 0x000fe8000a121852 */
[----:B------:R-:W-:Y:S04]  /*40900*/  LDGSTS.E [R8+-0x3a900], desc[UR18][R198.64], P4 ;  /* 0xc5700000c6087fae */ /* 0x000fe8000a121852 */
[----:B------:R-:W2:Y:S04]  /*40910*/  LDL.64 R168, [R1+0x210] ;  /* 0x0002100001a87983 */ /* 0x000ea80000100a00 */
[----:B------:R-:W-:Y:S04]  /*40920*/  LDGSTS.E [R7+-0x3a500], desc[UR18][R166.64], P4 ;  /* 0xc5b00000a6077fae */ /* 0x000fe8000a121852 */
[----:B------:R-:W3:Y:S04]  /*40930*/  LDL.64 R202, [R1+0x1e8] ;  /* 0x0001e80001ca7983 */ /* 0x000ee80000100a00 */
[----:B------:R-:W-:Y:S04]  /*40940*/  LDGSTS.E [R5+-0x3a100], desc[UR18][R164.64], P4 ;  /* 0xc5f00000a4057fae */ /* 0x000fe8000a121852 */
[----:B------:R-:W3:Y:S04]  /*40950*/  LDL.64 R166, [R1+0x1c0] ;  /* 0x0001c00001a67983 */ /* 0x000ee80000100a00 */
[----:B------:R-:W3:Y:S04]  /*40960*/  LDL.64 R200, [R1+0x198] ;  /* 0x0001980001c87983 */ /* 0x000ee80000100a00 */
[----:B------:R-:W3:Y:S04]  /*40970*/  LDL.64 R164, [R1+0x170] ;  /* 0x0001700001a47983 */ /* 0x000ee80000100a00 */
[----:B------:R-:W-:Y:S04]  /*40980*/  LDGSTS.E [R8+-0x39d00], desc[UR18][R196.64], P4 ;  /* 0xc6300000c4087fae */ /* 0x000fe8000a121852 */
[----:B------:R-:W3:Y:S04]  /*40990*/  LDL.64 R198, [R1+0x340] ;  /* 0x0003400001c67983 */ /* 0x000ee80000100a00 */
[----:B------:R-:W-:Y:S04]  /*409a0*/  LDGSTS.E [R7+-0x39900], desc[UR18][R162.64], P4 ;  /* 0xc6700000a2077fae */ /* 0x000fe8000a121852 */
[----:B------:R-:W-:Y:S04]  /*409b0*/  LDGSTS.E [R6+-0x39500], desc[UR18][R194.64], P4 ;  /* 0xc6b00000c2067fae */ /* 0x000fe8000a121852 */
[----:B------:R-:W3:Y:S04]  /*409c0*/  LDL.64 R196, [R1+0x3a8] ;  /* 0x0003a80001c47983 */ /* 0x000ee80000100a00 */
[----:B------:R-:W3:Y:S04]  /*409d0*/  LDL.64 R162, [R1+0x370] ;  /* 0x0003700001a27983 */ /* 0x000ee80000100a00 */
[----:B------:R-:W3:Y:S04]  /*409e0*/  LDL.64 R194, [R1+0x3e0] ;  /* 0x0003e00001c27983 */ /* 0x000ee80000100a00 */
[----:B------:R-:W3:Y:S04]  /*409f0*/  LDL.64 R228, [R1+0x418] ;  /* 0x0004180001e47983 */ /* 0x000ee80000100a00 */
[----:B------:R-:W3:Y:S04]  /*40a00*/  LDL.64 R236, [R1+0x458] ;  /* 0x0004580001ec7983 */ /* 0x000ee80000100a00 */
[----:B------:R-:W3:Y:S01]  /*40a10*/  LDL.64 R238, [R1+0x498] ;  /* 0x0004980001ee7983 */ /* 0x000ee20000100a00 */
[----:B------:R-:W-:-:S03]  /*40a20*/  VIADD R249, R249, 0x100000 ;  /* 0x00100000f9f97836 */ /* 0x000fc60000000000 */
[----:B------:R4:W-:Y:S04]  /*40a30*/  LDGSTS.E [R5+-0x39100], desc[UR18][R204.64], P4 ;  /* 0xc6f00000cc057fae */ /* 0x0009e8000a121852 */
[----:B------:R-:W-:Y:S04]  /*40a40*/  LDGSTS.E [R8+-0x38d00], desc[UR18][R176.64], P4 ;  /* 0xc7300000b0087fae */ /* 0x000fe8000a121852 */
[----:B------:R1:W-:Y:S04]  /*40a50*/  LDGSTS.E [R7+-0x38900], desc[UR18][R174.64], P4 ;  /* 0xc7700000ae077fae */ /* 0x0003e8000a121852 */
[----:B------:R1:W-:Y:S04]  /*40a60*/  LDGSTS.E [R6+-0x38500], desc[UR18][R172.64], P4 ;  /* 0xc7b00000ac067fae */ /* 0x0003e8000a121852 */
[----:B------:R-:W-:Y:S01]  /*40a70*/  LDGSTS.E [R249+-0x38100], desc[UR18][R170.64], P4 ;  /* 0xc7f00000aaf97fae */ /* 0x000fe2000a121852 */
[----:B----4-:R-:W-:-:S02]  /*40a80*/  VIADD R5, R250, 0x100000 ;  /* 0x00100000fa057836 */ /* 0x010fc40000000000 */
[C---:B-1----:R-:W-:Y:S02]  /*40a90*/  VIADD R7, R250.reuse, 0x100000 ;  /* 0x00100000fa077836 */ /* 0x042fe40000000000 */
[C---:B------:R-:W-:Y:S02]  /*40aa0*/  VIADD R6, R250.reuse, 0x100000 ;  /* 0x00100000fa067836 */ /* 0x040fe40000000000 */
[----:B------:R-:W-:Y:S01]  /*40ab0*/  VIADD R8, R250, 0x100000 ;  /* 0x00100000fa087836 */ /* 0x000fe20000000000 */
[----:B--2---:R-:W-:Y:S04]  /*40ac0*/  LDGSTS.E [R5+-0x3fc80], desc[UR18][R168.64], P4 ;  /* 0xc0380000a8057fae */ /* 0x004fe8000a121852 */
[----:B---3--:R-:W-:Y:S04]  /*40ad0*/  LDGSTS.E [R7+-0x3f880], desc[UR18][R202.64], P4 ;  /* 0xc0780000ca077fae */ /* 0x008fe8000a121852 */
        /* <DEDUP_REMOVED lines=13> */
[----:B------:R-:W5:Y:S04]  /*40bb0*/  LDL.LU.64 R2, [R1+0xcd8] ;  /* 0x000cd80001027983 */ /* 0x000f680000300a00 */
[----:B------:R-:W-:Y:S04]  /*40bc0*/  LDGSTS.E [R7+-0x3c080], desc[UR18][R226.64], P4 ;  /* 0xc3f80000e2077fae */ /* 0x000fe8000a121852 */
[----:B------:R-:W-:Y:S04]  /*40bd0*/  LDGSTS.E [R5+-0x3bc80], desc[UR18][R190.64], P4 ;  /* 0xc4380000be057fae */ /* 0x000fe8000a121852 */
[----:B------:R-:W-:Y:S04]  /*40be0*/  LDGSTS.E [R8+-0x3b880], desc[UR18][R192.64], P4 ;  /* 0xc4780000c0087fae */ /* 0x000fe8000a121852 */
[----:B------:R1:W-:Y:S04]  /*40bf0*/  LDGSTS.E [R7+-0x3b480], desc[UR18][R188.64], P4 ;  /* 0xc4b80000bc077fae */ /* 0x0003e8000a121852 */
[----:B------:R2:W-:Y:S04]  /*40c00*/  LDGSTS.E [R6+-0x3b080], desc[UR18][R186.64], P4 ;  /* 0xc4f80000ba067fae */ /* 0x0005e8000a121852 */
[----:B------:R2:W-:Y:S01]  /*40c10*/  LDGSTS.E [R5+-0x3ac80], desc[UR18][R160.64], P4 ;  /* 0xc5380000a0057fae */ /* 0x0005e2000a121852 */
[----:B-1----:R-:W-:-:S03]  /*40c20*/  VIADD R188, R252, 0x7f ;  /* 0x0000007ffcbc7836 */ /* 0x002fc60000000000 */
[----:B------:R2:W-:Y:S02]  /*40c30*/  LDGSTS.E [R7+-0x3a880], desc[UR18][R158.64], P4 ;  /* 0xc57800009e077fae */ /* 0x0005e4000a121852 */
[----:B------:R-:W-:Y:S02]  /*40c40*/  ISETP.GE.AND P0, PT, R188, 0x80, PT ;  /* 0x00000080bc00780c */ /* 0x000fe40003f06270 */
[----:B------:R2:W-:Y:S01]  /*40c50*/  LDGSTS.E [R6+-0x3a480], desc[UR18][R156.64], P4 ;  /* 0xc5b800009c067fae */ /* 0x0005e2000a121852 */
[----:B------:R-:W-:-:S03]  /*40c60*/  VIADD R250, R250, 0x100000 ;  /* 0x00100000fafa7836 */ /* 0x000fc60000000000 */
[----:B------:R2:W-:Y:S04]  /*40c70*/  LDGSTS.E [R5+-0x3a080], desc[UR18][R154.64], P4 ;  /* 0xc5f800009a057fae */ /* 0x0005e8000a121852 */
[----:B------:R2:W-:Y:S04]  /*40c80*/  LDGSTS.E [R8+-0x39c80], desc[UR18][R152.64], P4 ;  /* 0xc638000098087fae */ /* 0x0005e8000a121852 */
[----:B------:R2:W-:Y:S04]  /*40c90*/  LDGSTS.E [R7+-0x39880], desc[UR18][R22.64], P4 ;  /* 0xc678000016077fae */ /* 0x0005e8000a121852 */
[----:B------:R2:W-:Y:S04]  /*40ca0*/  LDGSTS.E [R5+-0x39480], desc[UR18][R20.64], P4 ;  /* 0xc6b8000014057fae */ /* 0x0005e8000a121852 */
[----:B------:R2:W-:Y:S04]  /*40cb0*/  LDGSTS.E [R8+-0x39080], desc[UR18][R18.64], P4 ;  /* 0xc6f8000012087fae */ /* 0x0005e8000a121852 */
[----:B------:R2:W-:Y:S04]  /*40cc0*/  LDGSTS.E [R7+-0x38c80], desc[UR18][R16.64], P4 ;  /* 0xc738000010077fae */ /* 0x0005e8000a121852 */
[----:B------:R2:W-:Y:S04]  /*40cd0*/  LDGSTS.E [R6+-0x38880], desc[UR18][R14.64], P4 ;  /* 0xc77800000e067fae */ /* 0x0005e8000a121852 */
[----:B------:R2:W-:Y:S04]  /*40ce0*/  LDGSTS.E [R5+-0x38480], desc[UR18][R12.64], P4 ;  /* 0xc7b800000c057fae */ /* 0x0005e8000a121852 */
[----:B------:R2:W-:Y:S01]  /*40cf0*/  LDGSTS.E [R250+-0x38080], desc[UR18][R10.64], P4 ;  /* 0xc7f800000afa7fae */ /* 0x0005e2000a121852 */
[----:B------:R-:W-:-:S03]  /*40d00*/  CS2R R24, SRZ ;  /* 0x0000000000187805 */ /* 0x000fc6000001ff00 */
[----:B------:R-:W0:Y:S01]  /*40d10*/  LDGDEPBAR ;  /* 0x00000000000079af */ /* 0x000e220000000000 */
[----:B------:R-:W-:Y:S02]  /*40d20*/  CS2R R26, SRZ ;  /* 0x00000000001a7805 */ /* 0x000fe4000001ff00 */
[----:B------:R-:W-:Y:S02]  /*40d30*/  CS2R R28, SRZ ;  /* 0x00000000001c7805 */ /* 0x000fe4000001ff00 */
[----:B------:R-:W-:Y:S02]  /*40d40*/  CS2R R30, SRZ ;  /* 0x00000000001e7805 */ /* 0x000fe4000001ff00 */
[----:B------:R-:W-:Y:S02]  /*40d50*/  CS2R R32, SRZ ;  /* 0x0000000000207805 */ /* 0x000fe4000001ff00 */
[----:B------:R-:W-:Y:S02]  /*40d60*/  CS2R R34, SRZ ;  /* 0x0000000000227805 */ /* 0x000fe4000001ff00 */
[----:B------:R-:W-:-:S02]  /*40d70*/  CS2R R36, SRZ ;  /* 0x0000000000247805 */ /* 0x000fc4000001ff00 */
        /* <DEDUP_REMOVED lines=56> */
[----:B------:R-:W-:Y:S01]  /*41100*/  CS2R R150, SRZ ;  /* 0x0000000000967805 */ /* 0x000fe2000001ff00 */
[----:B--2---:R-:W-:Y:S06]  /*41110*/  @!P0 BRA `(.L_x_0) ;  /* 0x00000120002c8947 */ /* 0x004fec0003800000 */
        /* <DEDUP_REMOVED lines=9> */
[----:B-----5:R-:W-:Y:S04]  /*411b0*/  STL [R1+0xcdc], R0 ;  /* 0x000cdc0001007387 */ /* 0x020fe80000100800 */
[----:B------:R-:W-:Y:S01]  /*411c0*/  STL [R1+0xcd8], R2 ;  /* 0x000cd80201007387 */ /* 0x000fe20000100800 */
[----:B--2---:R-:W-:-:S02]  /*411d0*/  IMAD.MOV.U32 R5, RZ, RZ, R226 ;  /* 0x000000ffff057224 */ /* 0x004fc400078e00e2 */
[----:B------:R-:W-:Y:S02]  /*411e0*/  IMAD.MOV.U32 R6, RZ, RZ, R227 ;  /* 0x000000ffff067224 */ /* 0x000fe400078e00e3 */
[----:B---3--:R-:W-:Y:S01]  /*411f0*/  IMAD.MOV.U32 R7, RZ, RZ, R228 ;  /* 0x000000ffff077224 */ /* 0x008fe200078e00e4 */
[----:B------:R-:W-:Y:S01]  /*41200*/  STL.64 [R1+0xce0], R4 ;  /* 0x000ce00401007387 */ /* 0x000fe20000100a00 */
[----:B------:R-:W-:Y:S02]  /*41210*/  IMAD.MOV.U32 R8, RZ, RZ, R229 ;  /* 0x000000ffff087224 */ /* 0x000fe400078e00e5 */
[----:B----4-:R-:W-:Y:S01]  /*41220*/  IMAD.MOV.U32 R9, RZ, RZ, R10 ;  /* 0x000000ffff097224 */ /* 0x010fe200078e000a */
[----:B------:R-:W2:Y:S01]  /*41230*/  LDL.LU.64 R226, [R1+0x780] ;  /* 0x0007800001e27983 */ /* 0x000ea20000300a00 */
[----:B------:R-:W-:Y:S02]  /*41240*/  IMAD.MOV.U32 R10, RZ, RZ, R11 ;  /* 0x000000ffff0a7224 */ /* 0x000fe400078e000b */
[----:B------:R-:W-:Y:S01]  /*41250*/  IMAD.MOV.U32 R11, RZ, RZ, R186 ;  /* 0x000000ffff0b7224 */ /* 0x000fe200078e00ba */
[----:B------:R-:W-:Y:S01]  /*41260*/  STL.64 [R1+0xce8], R6 ;  /* 0x000ce80601007387 */ /* 0x000fe20000100a00 */
[----:B------:R-:W-:-:S02]  /*41270*/  IMAD.MOV.U32 R12, RZ, RZ, R187 ;  /* 0x000000ffff0c7224 */ /* 0x000fc400078e00bb */
[----:B------:R-:W-:Y:S01]  /*41280*/  IMAD.MOV.U32 R13, RZ, RZ, R234 ;  /* 0x000000ffff0d7224 */ /* 0x000fe200078e00ea */
[----:B------:R1:W-:Y:S01]  /*41290*/  STL.64 [R1+0xcf0], R8 ;  /* 0x000cf00801007387 */ /* 0x0003e20000100a00 */
[----:B------:R-:W-:-:S03]  /*412a0*/  IMAD.MOV.U32 R14, RZ, RZ, R235 ;  /* 0x000000ffff0e7224 */ /* 0x000fc600078e00eb */
[----:B------:R-:W3:Y:S01]  /*412b0*/  LDL.LU.64 R228, [R1+0x790] ;  /* 0x0007900001e47983 */ /* 0x000ee20000300a00 */
[----:B------:R-:W-:-:S03]  /*412c0*/  IMAD.MOV.U32 R15, RZ, RZ, R236 ;  /* 0x000000ffff0f7224 */ /* 0x000fc600078e00ec */
[----:B------:R-:W-:Y:S01]  /*412d0*/  STL.64 [R1+0xcf8], R10 ;  /* 0x000cf80a01007387 */ /* 0x000fe20000100a00 */
[----:B------:R-:W-:-:S03]  /*412e0*/  IMAD.MOV.U32 R16, RZ, RZ, R237 ;  /* 0x000000ffff107224 */ /* 0x000fc600078e00ed */
[----:B------:R-:W4:Y:S01]  /*412f0*/  LDL.LU.64 R156, [R1+0x7b8] ;  /* 0x0007b800019c7983 */ /* 0x000f220000300a00 */
[----:B------:R-:W-:-:S03]  /*41300*/  IMAD.MOV.U32 R17, RZ, RZ, R238 ;  /* 0x000000ffff117224 */ /* 0x000fc600078e00ee */
[----:B------:R-:W-:Y:S01]  /*41310*/  STL.64 [R1+0xd00], R12 ;  /* 0x000d000c01007387 */ /* 0x000fe20000100a00 */
[----:B------:R-:W-:-:S03]  /*41320*/  IMAD.MOV.U32 R18, RZ, RZ, R239 ;  /* 0x000000ffff127224 */ /* 0x000fc600078e00ef */
[----:B------:R-:W4:Y:S01]  /*41330*/  LDL.LU.64 R186, [R1+0x7c0] ;  /* 0x0007c00001ba7983 */ /* 0x000f220000300a00 */
[----:B------:R-:W-:-:S03]  /*41340*/  IMAD.MOV.U32 R19, RZ, RZ, R240 ;  /* 0x000000ffff137224 */ /* 0x000fc600078e00f0 */
[----:B------:R-:W-:Y:S04]  /*41350*/  STL.64 [R1+0xd08], R14 ;  /* 0x000d080e01007387 */ /* 0x000fe80000100a00 */
[----:B------:R-:W4:Y:S01]  /*41360*/  LDL.LU.64 R234, [R1+0x7e0] ;  /* 0x0007e00001ea7983 */ /* 0x000f220000300a00 */
[----:B------:R-:W-:-:S03]  /*41370*/  IMAD.MOV.U32 R20, RZ, RZ, R241 ;  /* 0x000000ffff147224 */ /* 0x000fc600078e00f1 */
[----:B------:R-:W-:Y:S04]  /*41380*/  STL.64 [R1+0xd10], R16 ;  /* 0x000d101001007387 */ /* 0x000fe80000100a00 */
[----:B------:R-:W4:Y:S04]  /*41390*/  LDL.LU.64 R236, [R1+0x808] ;  /* 0x0008080001ec7983 */ /* 0x000f280000300a00 */
[----:B------:R1:W-:Y:S04]  /*413a0*/  STL.64 [R1+0xd18], R18 ;  /* 0x000d181201007387 */ /* 0x0003e80000100a00 */
[----:B------:R-:W4:Y:S04]  /*413b0*/  LDL.LU.64 R238, [R1+0x818] ;  /* 0x0008180001ee7983 */ /* 0x000f280000300a00 */
[----:B------:R-:W4:Y:S01]  /*413c0*/  LDL.LU.64 R240, [R1+0x860] ;  /* 0x0008600001f07983 */ /* 0x000f220000300a00 */
[----:B------:R-:W-:-:S02]  /*413d0*/  IMAD.MOV.U32 R21, RZ, RZ, R152 ;  /* 0x000000ffff157224 */ /* 0x000fc400078e0098 */
[----:B------:R-:W-:-:S03]  /*413e0*/  IMAD.MOV.U32 R22, RZ, RZ, R153 ;  /* 0x000000ffff167224 */ /* 0x000fc600078e0099 */
[----:B------:R1:W-:Y:S04]  /*413f0*/  STL.64 [R1+0xd20], R20 ;  /* 0x000d201401007387 */ /* 0x0003e80000100a00 */
[----:B------:R-:W4:Y:S01]  /*41400*/  LDL.LU.64 R196, [R1+0x870] ;  /* 0x0008700001c47983 */ /* 0x000f220000300a00 */
[----:B--2---:R-:W-:Y:S02]  /*41410*/  IMAD.MOV.U32 R23, RZ, RZ, R226 ;  /* 0x000000ffff177224 */ /* 0x004fe400078e00e2 */
[----:B------:R-:W-:-:S03]  /*41420*/  IMAD.MOV.U32 R152, RZ, RZ, R227 ;  /* 0x000000ffff987224 */ /* 0x000fc600078e00e3 */
[----:B------:R2:W-:Y:S04]  /*41430*/  STL.64 [R1+0xd28], R22 ;  /* 0x000d281601007387 */ /* 0x0005e80000100a00 */
[----:B------:R-:W2:Y:S01]  /*41440*/  LDL.LU.64 R200, [R1+0x908] ;  /* 0x0009080001c87983 */ /* 0x000ea20000300a00 */
[----:B---3--:R-:W-:-:S03]  /*41450*/  IMAD.MOV.U32 R153, RZ, RZ, R228 ;  /* 0x000000ffff997224 */ /* 0x008fc600078e00e4 */
[----:B------:R-:W3:Y:S01]  /*41460*/  LDL.LU.64 R198, [R1+0x918] ;  /* 0x0009180001c67983 */ /* 0x000ee20000300a00 */
[----:B------:R-:W-:-:S03]  /*41470*/  IMAD.MOV.U32 R154, RZ, RZ, R229 ;  /* 0x000000ffff9a7224 */ /* 0x000fc600078e00e5 */
[----:B------:R-:W3:Y:S01]  /*41480*/  LDL.LU.64 R194, [R1+0x920] ;  /* 0x0009200001c27983 */ /* 0x000ee20000300a00 */
[----:B----4-:R-:W-:-:S03]  /*41490*/  IMAD.MOV.U32 R155, RZ, RZ, R156 ;  /* 0x000000ffff9b7224 */ /* 0x010fc600078e009c */
[----:B------:R-:W-:Y:S01]  /*414a0*/  STL.64 [R1+0xd30], R152 ;  /* 0x000d309801007387 */ /* 0x000fe20000100a00 */
[----:B------:R-:W-:-:S03]  /*414b0*/  IMAD.MOV.U32 R156, RZ, RZ, R157 ;  /* 0x000000ffff9c7224 */ /* 0x000fc600078e009d */
[----:B------:R-:W4:Y:S01]  /*414c0*/  LDL.LU.64 R226, [R1+0x928] ;  /* 0x0009280001e27983 */ /* 0x000f220000300a00 */
[----:B------:R-:W-:-:S03]  /*414d0*/  IMAD.MOV.U32 R157, RZ, RZ, R186 ;  /* 0x000000ffff9d7224 */ /* 0x000fc600078e00ba */
[----:B------:R-:W4:Y:S01]  /*414e0*/  LDL.LU.64 R228, [R1+0x938] ;  /* 0x0009380001e47983 */ /* 0x000f220000300a00 */
[----:B------:R-:W-:-:S03]  /*414f0*/  IMAD.MOV.U32 R158, RZ, RZ, R187 ;  /* 0x000000ffff9e7224 */ /* 0x000fc600078e00bb */
[----:B------:R-:W-:Y:S04]  /*41500*/  STL.64 [R1+0xd38], R154 ;  /* 0x000d389a01007387 */ /* 0x000fe80000100a00 */
[----:B------:R-:W4:Y:S01]  /*41510*/  LDL.LU.64 R192, [R1+0x940] ;  /* 0x0009400001c07983 */ /* 0x000f220000300a00 */
[----:B------:R-:W-:Y:S02]  /*41520*/  IMAD.MOV.U32 R159, RZ, RZ, R234 ;  /* 0x000000ffff9f7224 */ /* 0x000fe400078e00ea */
[----:B------:R-:W-:Y:S01]  /*41530*/  IMAD.MOV.U32 R160, RZ, RZ, R235 ;  /* 0x000000ffffa07224 */ /* 0x000fe200078e00eb */
[----:B------:R-:W-:Y:S01]  /*41540*/  STL.64 [R1+0xd40], R156 ;  /* 0x000d409c01007387 */ /* 0x000fe20000100a00 */
[----:B------:R-:W-:-:S03]  /*41550*/  IMAD.MOV.U32 R161, RZ, RZ, R236 ;  /* 0x000000ffffa17224 */ /* 0x000fc600078e00ec */
[----:B------:R-:W4:Y:S01]  /*41560*/  LDL.LU.64 R186, [R1+0x948] ;  /* 0x0009480001ba7983 */ /* 0x000f220000300a00 */
[----:B------:R-:W-:-:S03]  /*41570*/  IMAD.MOV.U32 R162, RZ, RZ, R237 ;  /* 0x000000ffffa27224 */ /* 0x000fc600078e00ed */
[----:B------:R-:W4:Y:S01]  /*41580*/  LDL.LU.64 R234, [R1+0x958] ;  /* 0x0009580001ea7983 */ /* 0x000f220000300a00 */
[----:B------:R-:W-:-:S03]  /*41590*/  IMAD.MOV.U32 R163, RZ, RZ, R238 ;  /* 0x000000ffffa37224 */ /* 0x000fc600078e00ee */
[----:B------:R-:W4:Y:S01]  /*415a0*/  LDL.LU.64 R236, [R1+0x960] ;  /* 0x0009600001ec7983 */ /* 0x000f220000300a00 */
[----:B------:R-:W-:Y:S02]  /*415b0*/  IMAD.MOV.U32 R164, RZ, RZ, R239 ;  /* 0x000000ffffa47224 */ /* 0x000fe400078e00ef */
[----:B------:R-:W-:Y:S01]  /*415c0*/  IMAD.MOV.U32 R165, RZ, RZ, R240 ;  /* 0x000000ffffa57224 */ /* 0x000fe200078e00f0 */
[----:B------:R-:W4:Y:S01]  /*415d0*/  LDL.LU.64 R238, [R1+0x970] ;  /* 0x0009700001ee7983 */ /* 0x000f220000300a00 */
[----:B------:R-:W-:-:S03]  /*415e0*/  IMAD.MOV.U32 R166, RZ, RZ, R241 ;  /* 0x000000ffffa67224 */ /* 0x000fc600078e00f1 */
[----:B------:R-:W4:Y:S01]  /*415f0*/  LDL.LU.64 R240, [R1+0x978] ;  /* 0x0009780001f07983 */ /* 0x000f220000300a00 */
[----:B------:R-:W-:Y:S02]  /*41600*/  IMAD.MOV.U32 R167, RZ, RZ, R196 ;  /* 0x000000ffffa77224 */ /* 0x000fe400078e00c4 */
[----:B------:R-:W-:Y:S02]  /*41610*/  IMAD.MOV.U32 R168, RZ, RZ, R197 ;  /* 0x000000ffffa87224 */ /* 0x000fe400078e00c5 */
[----:B------:R-:W4:Y:S01]  /*41620*/  LDL.LU.64 R196, [R1+0x980] ;  /* 0x0009800001c47983 */ /* 0x000f220000300a00 */
[----:B--2---:R-:W-:Y:S02]  /*41630*/  IMAD.MOV.U32 R169, RZ, RZ, R200 ;  /* 0x000000ffffa97224 */ /* 0x004fe400078e00c8 */
[----:B------:R-:W-:Y:S02]  /*41640*/  IMAD.MOV.U32 R170, RZ, RZ, R201 ;  /* 0x000000ffffaa7224 */ /* 0x000fe400078e00c9 */
[----:B---3--:R-:W-:-:S02]  /*41650*/  IMAD.MOV.U32 R171, RZ, RZ, R198 ;  /* 0x000000ffffab7224 */ /* 0x008fc400078e00c6 */
[----:B------:R-:W-:Y:S02]  /*41660*/  IMAD.MOV.U32 R172, RZ, RZ, R199 ;  /* 0x000000ffffac7224 */ /* 0x000fe400078e00c7 */
[----:B------:R-:W-:Y:S02]  /*41670*/  IMAD.MOV.U32 R173, RZ, RZ, R194 ;  /* 0x000000ffffad7224 */ /* 0x000fe400078e00c2 */
[----:B------:R-:W-:Y:S02]  /*41680*/  IMAD.MOV.U32 R174, RZ, RZ, R195 ;  /* 0x000000ffffae7224 */ /* 0x000fe400078e00c3 */
[----:B----4-:R-:W-:Y:S02]  /*41690*/  IMAD.MOV.U32 R175, RZ, RZ, R226 ;  /* 0x000000ffffaf7224 */ /* 0x010fe400078e00e2 */
[----:B------:R-:W-:Y:S02]  /*416a0*/  IMAD.MOV.U32 R176, RZ, RZ, R227 ;  /* 0x000000ffffb07224 */ /* 0x000fe400078e00e3 */
[----:B------:R-:W2:Y:S01]  /*416b0*/  LDL.LU.64 R226, [R1+0x9a0] ;  /* 0x0009a00001e27983 */ /* 0x000ea20000300a00 */
[----:B------:R-:W-:-:S02]  /*416c0*/  IMAD.MOV.U32 R177, RZ, RZ, R228 ;  /* 0x000000ffffb17224 */ /* 0x000fc400078e00e4 */
[----:B------:R-:W-:Y:S02]  /*416d0*/  IMAD.MOV.U32 R178, RZ, RZ, R229 ;  /* 0x000000ffffb27224 */ /* 0x000fe400078e00e5 */
[----:B------:R-:W3:Y:S01]  /*416e0*/  LDL.LU.64 R228, [R1+0x9b8] ;  /* 0x0009b80001e47983 */ /* 0x000ee20000300a00 */
[----:B------:R-:W-:-:S03]  /*416f0*/  IMAD.MOV.U32 R179, RZ, RZ, R192 ;  /* 0x000000ffffb37224 */ /* 0x000fc600078e00c0 */
[----:B------:R-:W4:Y:S01]  /*41700*/  LDL.LU.64 R206, [R1+0x9c8] ;  /* 0x0009c80001ce7983 */ /* 0x000f220000300a00 */
[----:B------:R-:W-:-:S03]  /*41710*/  IMAD.MOV.U32 R180, RZ, RZ, R193 ;  /* 0x000000ffffb47224 */ /* 0x000fc600078e00c1 */
[----:B------:R-:W4:Y:S01]  /*41720*/  LDL.LU.64 R208, [R1+0x9d0] ;  /* 0x0009d00001d07983 */ /* 0x000f220000300a00 */
[----:B------:R-:W-:-:S03]  /*41730*/  IMAD.MOV.U32 R181, RZ, RZ, R186 ;  /* 0x000000ffffb57224 */ /* 0x000fc600078e00ba */
[----:B------:R-:W4:Y:S01]  /*41740*/  LDL.LU.64 R210, [R1+0x9e0] ;  /* 0x0009e00001d27983 */ /* 0x000f220000300a00 */
[----:B------:R-:W-:Y:S02]  /*41750*/  IMAD.MOV.U32 R182, RZ, RZ, R187 ;  /* 0x000000ffffb67224 */ /* 0x000fe400078e00bb */
[----:B------:R-:W-:Y:S02]  /*41760*/  IMAD.MOV.U32 R183, RZ, RZ, R234 ;  /* 0x000000ffffb77224 */ /* 0x000fe400078e00ea */
[----:B------:R-:W-:Y:S02]  /*41770*/  IMAD.MOV.U32 R184, RZ, RZ, R235 ;  /* 0x000000ffffb87224 */ /* 0x000fe400078e00eb */
[----:B------:R-:W4:Y:S01]  /*41780*/  LDL.LU.64 R234, [R1+0x9f0] ;  /* 0x0009f00001ea7983 */ /* 0x000f220000300a00 */
[----:B------:R-:W-:Y:S02]  /*41790*/  IMAD.MOV.U32 R185, RZ, RZ, R236 ;  /* 0x000000ffffb97224 */ /* 0x000fe400078e00ec */
[----:B------:R-:W-:-:S02]  /*417a0*/  IMAD.MOV.U32 R186, RZ, RZ, R237 ;  /* 0x000000ffffba7224 */ /* 0x000fc400078e00ed */
[----:B------:R-:W4:Y:S01]  /*417b0*/  LDL.LU.64 R236, [R1+0xa00] ;  /* 0x000a000001ec7983 */ /* 0x000f220000300a00 */
[----:B------:R-:W-:Y:S02]  /*417c0*/  IMAD.MOV.U32 R189, RZ, RZ, R238 ;  /* 0x000000ffffbd7224 */ /* 0x000fe400078e00ee */
[----:B------:R-:W-:Y:S02]  /*417d0*/  IMAD.MOV.U32 R187, RZ, RZ, R239 ;  /* 0x000000ffffbb7224 */ /* 0x000fe400078e00ef */
[----:B------:R-:W4:Y:S01]  /*417e0*/  LDL.LU.64 R238, [R1+0xa18] ;  /* 0x000a180001ee7983 */ /* 0x000f220000300a00 */
[----:B------:R-:W-:Y:S02]  /*417f0*/  IMAD.MOV.U32 R193, RZ, RZ, R240 ;  /* 0x000000ffffc17224 */ /* 0x000fe400078e00f0 */
[----:B------:R-:W-:Y:S02]  /*41800*/  IMAD.MOV.U32 R192, RZ, RZ, R241 ;  /* 0x000000ffffc07224 */ /* 0x000fe400078e00f1 */
[----:B------:R-:W4:Y:S01]  /*41810*/  LDL.LU.64 R240, [R1+0xa28] ;  /* 0x000a280001f07983 */ /* 0x000f220000300a00 */
[----:B------:R-:W-:-:S02]  /*41820*/  IMAD.MOV.U32 R195, RZ, RZ, R196 ;  /* 0x000000ffffc37224 */ /* 0x000fc400078e00c4 */
[----:B------:R-:W-:Y:S01]  /*41830*/  IMAD.MOV.U32 R194, RZ, RZ, R197 ;  /* 0x000000ffffc27224 */ /* 0x000fe200078e00c5 */
[----:B------:R-:W4:Y:S01]  /*41840*/  LDL.LU.64 R220, [R1+0xa38] ;  /* 0x000a380001dc7983 */ /* 0x000f220000300a00 */
[----:B------:R-:W-:Y:S02]  /*41850*/  IMAD.MOV.U32 R197, RZ, RZ, R222 ;  /* 0x000000ffffc57224 */ /* 0x000fe400078e00de */
[----:B------:R-:W-:Y:S02]  /*41860*/  IMAD.MOV.U32 R196, RZ, RZ, R223 ;  /* 0x000000ffffc47224 */ /* 0x000fe400078e00df */
[----:B------:R-:W4:Y:S01]  /*41870*/  LDL.LU.64 R222, [R1+0xa48] ;  /* 0x000a480001de7983 */ /* 0x000f220000300a00 */
[----:B------:R-:W-:Y:S02]  /*41880*/  IMAD.MOV.U32 R199, RZ, RZ, R224 ;  /* 0x000000ffffc77224 */ /* 0x000fe400078e00e0 */
[----:B------:R-:W-:Y:S02]  /*41890*/  IMAD.MOV.U32 R198, RZ, RZ, R225 ;  /* 0x000000ffffc67224 */ /* 0x000fe400078e00e1 */
[----:B------:R-:W4:Y:S01]  /*418a0*/  LDL.LU.64 R224, [R1+0xa58] ;  /* 0x000a580001e07983 */ /* 0x000f220000300a00 */
[----:B--2---:R-:W-:-:S02]  /*418b0*/  IMAD.MOV.U32 R201, RZ, RZ, R226 ;  /* 0x000000ffffc97224 */ /* 0x004fc400078e00e2 */
[----:B------:R-:W-:Y:S02]  /*418c0*/  IMAD.MOV.U32 R200, RZ, RZ, R227 ;  /* 0x000000ffffc87224 */ /* 0x000fe400078e00e3 */
[----:B------:R-:W2:Y:S01]  /*418d0*/  LDL.LU.64 R226, [R1+0xa60] ;  /* 0x000a600001e27983 */ /* 0x000ea20000300a00 */
[----:B---3--:R-:W-:Y:S02]  /*418e0*/  IMAD.MOV.U32 R203, RZ, RZ, R228 ;  /* 0x000000ffffcb7224 */ /* 0x008fe400078e00e4 */
[----:B------:R-:W-:Y:S02]  /*418f0*/  IMAD.MOV.U32 R202, RZ, RZ, R229 ;  /* 0x000000ffffca7224 */ /* 0x000fe400078e00e5 */
[----:B----4-:R-:W-:Y:S01]  /*41900*/  IMAD.MOV.U32 R205, RZ, RZ, R206 ;  /* 0x000000ffffcd7224 */ /* 0x010fe200078e00ce */
[----:B------:R-:W3:Y:S01]  /*41910*/  LDL.LU.64 R228, [R1+0xa78] ;  /* 0x000a780001e47983 */ /* 0x000ee20000300a00 */
[----:B------:R-:W-:Y:S02]  /*41920*/  IMAD.MOV.U32 R204, RZ, RZ, R207 ;  /* 0x000000ffffcc7224 */ /* 0x000fe400078e00cf */
[----:B------:R-:W-:-:S02]  /*41930*/  IMAD.MOV.U32 R207, RZ, RZ, R208 ;  /* 0x000000ffffcf7224 */ /* 0x000fc400078e00d0 */
[----:B------:R-:W-:Y:S02]  /*41940*/  IMAD.MOV.U32 R206, RZ, RZ, R209 ;  /* 0x000000ffffce7224 */ /* 0x000fe400078e00d1 */
[----:B------:R-:W-:Y:S02]  /*41950*/  IMAD.MOV.U32 R209, RZ, RZ, R210 ;  /* 0x000000ffffd17224 */ /* 0x000fe400078e00d2 */
[----:B------:R-:W-:Y:S02]  /*41960*/  IMAD.MOV.U32 R208, RZ, RZ, R211 ;  /* 0x000000ffffd07224 */ /* 0x000fe400078e00d3 */
[----:B------:R-:W-:Y:S02]  /*41970*/  IMAD.MOV.U32 R211, RZ, RZ, R234 ;  /* 0x000000ffffd37224 */ /* 0x000fe400078e00ea */
[----:B------:R-:W-:Y:S02]  /*41980*/  IMAD.MOV.U32 R210, RZ, RZ, R235 ;  /* 0x000000ffffd27224 */ /* 0x000fe400078e00eb */
[----:B------:R-:W4:Y:S01]  /*41990*/  LDL.LU.64 R234, [R1+0xab0] ;  /* 0x000ab00001ea7983 */ /* 0x000f220000300a00 */
[----:B------:R-:W-:-:S02]  /*419a0*/  IMAD.MOV.U32 R213, RZ, RZ, R236 ;  /* 0x000000ffffd57224 */ /* 0x000fc400078e00ec */
[----:B------:R-:W-:Y:S02]  /*419b0*/  IMAD.MOV.U32 R212, RZ, RZ, R237 ;  /* 0x000000ffffd47224 */ /* 0x000fe400078e00ed */
[----:B------:R-:W4:Y:S01]  /*419c0*/  LDL.LU.64 R236, [R1+0xac0] ;  /* 0x000ac00001ec7983 */ /* 0x000f220000300a00 */
[----:B------:R-:W-:Y:S02]  /*419d0*/  IMAD.MOV.U32 R215, RZ, RZ, R238 ;  /* 0x000000ffffd77224 */ /* 0x000fe400078e00ee */
[----:B------:R-:W-:Y:S02]  /*419e0*/  IMAD.MOV.U32 R214, RZ, RZ, R239 ;  /* 0x000000ffffd67224 */ /* 0x000fe400078e00ef */
[----:B------:R-:W4:Y:S01]  /*419f0*/  LDL.LU.64 R238, [R1+0xad0] ;  /* 0x000ad00001ee7983 */ /* 0x000f220000300a00 */
[----:B------:R-:W-:Y:S02]  /*41a00*/  IMAD.MOV.U32 R217, RZ, RZ, R240 ;  /* 0x000000ffffd97224 */ /* 0x000fe400078e00f0 */
[----:B------:R-:W-:-:S02]  /*41a10*/  IMAD.MOV.U32 R216, RZ, RZ, R241 ;  /* 0x000000ffffd87224 */ /* 0x000fc400078e00f1 */
[----:B------:R-:W4:Y:S04]  /*41a20*/  LDL.LU.64 R240, [R1+0xad8] ;  /* 0x000ad80001f07983 */ /* 0x000f280000300a00 */
[----:B------:R-:W4:Y:S04]  /*41a30*/  LDL.LU.64 R242, [R1+0xae8] ;  /* 0x000ae80001f27983 */ /* 0x000f280000300a00 */
[----:B------:R-:W4:Y:S04]  /*41a40*/  LDL.LU.64 R244, [R1+0xaf8] ;  /* 0x000af80001f47983 */ /* 0x000f280000300a00 */
[----:B------:R-:W4:Y:S04]  /*41a50*/  LDL.LU.64 R246, [R1+0xb10] ;  /* 0x000b100001f67983 */ /* 0x000f280000300a00 */
[----:B------:R-:W4:Y:S04]  /*41a60*/  LDL.LU.64 R248, [R1+0xb20] ;  /* 0x000b200001f87983 */ /* 0x000f280000300a00 */
[----:B------:R-:W4:Y:S04]  /*41a70*/  LDL.LU.64 R250, [R1+0xb38] ;  /* 0x000b380001fa7983 */ /* 0x000f280000300a00 */
[----:B-1----:R-:W4:Y:S04]  /*41a80*/  LDL.LU.64 R8, [R1+0xb40] ;  /* 0x000b400001087983 */ /* 0x002f280000300a00 */
        /* <DEDUP_REMOVED lines=8> */
[----:B------:R-:W4:Y:S01]  /*41b10*/  LDL.LU.64 R22, [R1+0x268] ;  /* 0x0002680001167983 */ /* 0x000f220000300a00 */
[----:B------:R-:W-:-:S02]  /*41b20*/  IMAD.MOV.U32 R219, RZ, RZ, R220 ;  /* 0x000000ffffdb7224 */ /* 0x000fc400078e00dc */
[----:B------:R-:W-:Y:S01]  /*41b30*/  IMAD.MOV.U32 R218, RZ, RZ, R221 ;  /* 0x000000ffffda7224 */ /* 0x000fe200078e00dd */
[----:B------:R-:W4:Y:S01]  /*41b40*/  LDL.LU.64 R10, [R1+0x230] ;  /* 0x00023000010a7983 */ /* 0x000f220000300a00 */
[----:B------:R-:W-:Y:S02]  /*41b50*/  IMAD.MOV.U32 R221, RZ, RZ, R222 ;  /* 0x000000ffffdd7224 */ /* 0x000fe400078e00de */
[----:B------:R-:W-:Y:S02]  /*41b60*/  IMAD.MOV.U32 R220, RZ, RZ, R223 ;  /* 0x000000ffffdc7224 */ /* 0x000fe400078e00df */
[----:B------:R-:W-:Y:S02]  /*41b70*/  IMAD.MOV.U32 R223, RZ, RZ, R224 ;  /* 0x000000ffffdf7224 */ /* 0x000fe400078e00e0 */
[----:B------:R-:W-:Y:S02]  /*41b80*/  IMAD.MOV.U32 R222, RZ, RZ, R225 ;  /* 0x000000ffffde7224 */ /* 0x000fe400078e00e1 */
[----:B--2---:R-:W-:-:S02]  /*41b90*/  IMAD.MOV.U32 R225, RZ, RZ, R226 ;  /* 0x000000ffffe17224 */ /* 0x004fc400078e00e2 */
[----:B------:R-:W-:Y:S02]  /*41ba0*/  IMAD.MOV.U32 R224, RZ, RZ, R227 ;  /* 0x000000ffffe07224 */ /* 0x000fe400078e00e3 */
[----:B---3--:R-:W-:Y:S02]  /*41bb0*/  IMAD.MOV.U32 R227, RZ, RZ, R228 ;  /* 0x000000ffffe37224 */ /* 0x008fe400078e00e4 */
[----:B------:R-:W-:Y:S02]  /*41bc0*/  IMAD.MOV.U32 R226, RZ, RZ, R229 ;  /* 0x000000ffffe27224 */ /* 0x000fe400078e00e5 */
[----:B------:R-:W-:Y:S02]  /*41bd0*/  IMAD.MOV.U32 R229, RZ, RZ, R230 ;  /* 0x000000ffffe57224 */ /* 0x000fe400078e00e6 */
[----:B------:R-:W-:Y:S02]  /*41be0*/  IMAD.MOV.U32 R228, RZ, RZ, R231 ;  /* 0x000000ffffe47224 */ /* 0x000fe400078e00e7 */
[----:B------:R-:W-:-:S02]  /*41bf0*/  IMAD.MOV.U32 R231, RZ, RZ, R232 ;  /* 0x000000ffffe77224 */ /* 0x000fc400078e00e8 */
[----:B------:R-:W-:Y:S02]  /*41c00*/  IMAD.MOV.U32 R230, RZ, RZ, R233 ;  /* 0x000000ffffe67224 */ /* 0x000fe400078e00e9 */
[----:B----4-:R-:W-:Y:S02]  /*41c10*/  IMAD.MOV.U32 R233, RZ, RZ, R234 ;  /* 0x000000ffffe97224 */ /* 0x010fe400078e00ea */
[----:B------:R-:W-:Y:S02]  /*41c20*/  IMAD.MOV.U32 R232, RZ, RZ, R235 ;  /* 0x000000ffffe87224 */ /* 0x000fe400078e00eb */
[----:B------:R-:W-:Y:S02]  /*41c30*/  IMAD.MOV.U32 R235, RZ, RZ, R236 ;  /* 0x000000ffffeb7224 */ /* 0x000fe400078e00ec */
[----:B------:R-:W-:Y:S02]  /*41c40*/  IMAD.MOV.U32 R234, RZ, RZ, R237 ;  /* 0x000000ffffea7224 */ /* 0x000fe400078e00ed */
[----:B------:R-:W-:-:S02]  /*41c50*/  IMAD.MOV.U32 R237, RZ, RZ, R238 ;  /* 0x000000ffffed7224 */ /* 0x000fc400078e00ee */
[----:B------:R-:W-:Y:S02]  /*41c60*/  IMAD.MOV.U32 R236, RZ, RZ, R239 ;  /* 0x000000ffffec7224 */ /* 0x000fe400078e00ef */
[----:B------:R-:W-:Y:S02]  /*41c70*/  IMAD.MOV.U32 R239, RZ, RZ, R240 ;  /* 0x000000ffffef7224 */ /* 0x000fe400078e00f0 */
        /* <DEDUP_REMOVED lines=13> */
[----:B------:R-:W2:Y:S01]  /*41d50*/  LDL.LU.64 R8, [R1+0x228] ;  /* 0x0002280001087983 */ /* 0x000ea20000300a00 */
[----:B------:R-:W-:-:S03]  /*41d60*/  IMAD.MOV.U32 R252, RZ, RZ, R7 ;  /* 0x000000fffffc7224 */ /* 0x000fc600078e0007 */
[----:B------:R1:W-:Y:S01]  /*41d70*/  STL [R1], R6 ;  /* 0x0000000601007387 */ /* 0x0003e20000100800 */
[----:B------:R-:W-:-:S03]  /*41d80*/  IMAD.MOV.U32 R0, RZ, RZ, R5 ;  /* 0x000000ffff007224 */ /* 0x000fc600078e0005 */
[----:B-1----:R-:W3:Y:S04]  /*41d90*/  LDL.LU.64 R6, [R1+0x220] ;  /* 0x0002200001067983 */ /* 0x002ee80000300a00 */
[----:B------:R1:W-:Y:S04]  /*41da0*/  STL [R1+0x8], R4 ;  /* 0x0000080401007387 */ /* 0x0003e80000100800 */
[----:B-1----:R-:W4:Y:S04]  /*41db0*/  LDL.LU.64 R4, [R1+0x218] ;  /* 0x0002180001047983 */ /* 0x002f280000300a00 */
[----:B------:R1:W-:Y:S04]  /*41dc0*/  STL [R1+0x4], R0 ;  /* 0x0000040001007387 */ /* 0x0003e80000100800 */
[----:B------:R1:W-:Y:S02]  /*41dd0*/  STL [R1+0x10], R2 ;  /* 0x0000100201007387 */ /* 0x0003e40000100800 */
[----:B-1----:R-:W-:-:S02]  /*41de0*/  IMAD.MOV.U32 R0, RZ, RZ, R3 ;  /* 0x000000ffff007224 */ /* 0x002fc400078e0003 */
[----:B------:R-:W4:Y:S04]  /*41df0*/  LDL.LU.64 R2, [R1+0x210] ;  /* 0x0002100001027983 */ /* 0x000f280000300a00 */
        /* <DEDUP_REMOVED lines=29> */
[----:B--2---:R2:W-:Y:S01]  /*41fd0*/  STL [R1+0x50], R8 ;  /* 0x0000500801007387 */ /* 0x0045e20000100800 */
[----:B-1----:R-:W-:-:S03]  /*41fe0*/  IMAD.MOV.U32 R0, RZ, RZ, R9 ;  /* 0x000000ffff007224 */ /* 0x002fc600078e0009 */
[----:B--2---:R-:W2:Y:S04]  /*41ff0*/  LDL.LU.64 R8, [R1+0x1e8] ;  /* 0x0001e80001087983 */ /* 0x004ea80000300a00 */
[----:B------:R1:W-:Y:S04]  /*42000*/  STL [R1+0x4c], R0 ;  /* 0x00004c0001007387 */ /* 0x0003e80000100800 */
[----:B---3--:R3:W-:Y:S01]  /*42010*/  STL [R1+0x58], R6 ;  /* 0x0000580601007387 */ /* 0x0087e20000100800 */
[----:B-1----:R-:W-:-:S03]  /*42020*/  IMAD.MOV.U32 R0, RZ, RZ, R7 ;  /* 0x000000ffff007224 */ /* 0x002fc600078e0007 */
[----:B---3--:R-:W3:Y:S04]  /*42030*/  LDL.LU.64 R6, [R1+0x300] ;  /* 0x0003000001067983 */ /* 0x008ee80000300a00 */
[----:B------:R1:W-:Y:S04]  /*42040*/  STL [R1+0x54], R0 ;  /* 0x0000540001007387 */ /* 0x0003e80000100800 */
[----:B----4-:R4:W-:Y:S01]  /*42050*/  STL [R1+0x60], R4 ;  /* 0x0000600401007387 */ /* 0x0109e20000100800 */
[----:B-1----:R-:W-:-:S03]  /*42060*/  IMAD.MOV.U32 R0, RZ, RZ, R5 ;  /* 0x000000ffff007224 */ /* 0x002fc600078e0005 */
[----:B----4-:R-:W4:Y:S04]  /*42070*/  LDL.LU.64 R4, [R1+0x2d8] ;  /* 0x0002d80001047983 */ /* 0x010f280000300a00 */
        /* <DEDUP_REMOVED lines=421> */
[----:B------:R-:W-:Y:S04]  /*43ad0*/  STL [R1+0x3b0], R22 ;  /* 0x0003b01601007387 */ /* 0x000fe80000100800 */
[----:B------:R-:W4:Y:S01]  /*43ae0*/  LDL.LU.64 R152, [R1+0x578] ;  /* 0x0005780001987983 */ /* 0x000f220000300a00 */
[----:B-1----:R-:W-:-:S05]  /*43af0*/  IMAD.MOV.U32 R0, RZ, RZ, R23 ;  /* 0x000000ffff007224 */ /* 0x002fca00078e0017 */
[----:B------:R1:W-:Y:S04]  /*43b00*/  STL [R1+0x3ac], R0 ;  /* 0x0003ac0001007387 */ /* 0x0003e80000100800 */
[----:B------:R2:W-:Y:S01]  /*43b10*/  STL [R1+0x3b8], R10 ;  /* 0x0003b80a01007387 */ /* 0x0005e20000100800 */
[----:B-1----:R-:W-:-:S03]  /*43b20*/  IMAD.MOV.U32 R0, RZ, RZ, R11 ;  /* 0x000000ffff007224 */ /* 0x002fc600078e000b */
[----:B------:R-:W4:Y:S04]  /*43b30*/  LDL.LU.64 R22, [R1+0x580] ;  /* 0x0005800001167983 */ /* 0x000f280000300a00 */
[----:B------:R1:W-:Y:S04]  /*43b40*/  STL [R1+0x3b4], R0 ;  /* 0x0003b40001007387 */ /* 0x0003e80000100800 */
[----:B--2---:R2:W-:Y:S04]  /*43b50*/  STL [R1+0x3c0], R8 ;  /* 0x0003c00801007387 */ /* 0x0045e80000100800 */
[----:B------:R-:W4:Y:S01]  /*43b60*/  LDL.LU.64 R10, [R1+0x588] ;  /* 0x00058800010a7983 */ /* 0x000f220000300a00 */
[----:B-1----:R-:W-:-:S03]  /*43b70*/  IMAD.MOV.U32 R0, RZ, RZ, R9 ;  /* 0x000000ffff007224 */ /* 0x002fc600078e0009 */
[----:B---3--:R-:W-:Y:S04]  /*43b80*/  STL [R1+0x3c8], R6 ;  /* 0x0003c80601007387 */ /* 0x008fe80000100800 */
[----:B------:R1:W-:Y:S04]  /*43b90*/  STL [R1+0x3bc], R0 ;  /* 0x0003bc0001007387 */ /* 0x0003e80000100800 */
[----:B--2---:R-:W2:Y:S01]  /*43ba0*/  LDL.LU.64 R8, [R1+0x590] ;  /* 0x0005900001087983 */ /* 0x004ea20000300a00 */
[----:B-1----:R-:W-:-:S03]  /*43bb0*/  IMAD.MOV.U32 R0, RZ, RZ, R7 ;  /* 0x000000ffff007224 */ /* 0x002fc600078e0007 */
[----:B----4-:R-:W-:Y:S04]  /*43bc0*/  STL [R1+0x3d0], R4 ;  /* 0x0003d00401007387 */ /* 0x010fe80000100800 */
[----:B------:R1:W-:Y:S04]  /*43bd0*/  STL [R1+0x3c4], R0 ;  /* 0x0003c40001007387 */ /* 0x0003e80000100800 */
[----:B------:R-:W3:Y:S01]  /*43be0*/  LDL.LU.64 R6, [R1+0x598] ;  /* 0x0005980001067983 */ /* 0x000ee20000300a00 */
[----:B-1----:R-:W-:-:S03]  /*43bf0*/  IMAD.MOV.U32 R0, RZ, RZ, R5 ;  /* 0x000000ffff007224 */ /* 0x002fc600078e0005 */
[----:B------:R-:W-:Y:S04]  /*43c00*/  STL [R1+0x3d8], R2 ;  /* 0x0003d80201007387 */ /* 0x000fe80000100800 */
[----:B------:R1:W-:Y:S04]  /*43c10*/  STL [R1+0x3cc], R0 ;  /* 0x0003cc0001007387 */ /* 0x0003e80000100800 */
[----:B------:R-:W4:Y:S01]  /*43c20*/  LDL.LU.64 R4, [R1+0x5a0] ;  /* 0x0005a00001047983 */ /* 0x000f220000300a00 */
        /* <DEDUP_REMOVED lines=26> */
[----:B------:R1:W-:Y:S02]  /*43dd0*/  STL [R1+0x404], R0 ;  /* 0x0004040001007387 */ /* 0x0003e40000100800 */
[----:B-1----:R-:W-:Y:S02]  /*43de0*/  IMAD.MOV.U32 R0, RZ, RZ, R23 ;  /* 0x000000ffff007224 */ /* 0x002fe400078e0017 */
[----:B------:R-:W-:Y:S04]  /*43df0*/  STL [R1+0x418], R10 ;  /* 0x0004180a01007387 */ /* 0x000fe80000100800 */
        /* <DEDUP_REMOVED lines=36> */
[----:B------:R1:W-:Y:S04]  /*44040*/  STL [R1+0x460], R20 ;  /* 0x0004601401007387 */ /* 0x0003e80000100800 */
[----:B------:R-:W4:Y:S01]  /*44050*/  LDL.LU.64 R22, [R1+0x620] ;  /* 0x0006200001167983 */ /* 0x000f220000300a00 */
[----:B-1----:R-:W-:-:S05]  /*44060*/  IMAD.MOV.U32 R0, RZ, RZ, R21 ;  /* 0x000000ffff007224 */ /* 0x002fca00078e0015 */
[----:B------:R1:W-:Y:S04]  /*44070*/  STL [R1+0x45c], R0 ;  /* 0x00045c0001007387 */ /* 0x0003e80000100800 */
[----:B------:R-:W-:Y:S04]  /*44080*/  STL [R1+0x468], R190 ;  /* 0x000468be01007387 */ /* 0x000fe80000100800 */
[----:B------:R-:W-:Y:S04]  /*44090*/  STL [R1+0x464], R191 ;  /* 0x000464bf01007387 */ /* 0x000fe80000100800 */
[----:B------:R-:W4:Y:S04]  /*440a0*/  LDL.LU.64 R20, [R1+0x628] ;  /* 0x0006280001147983 */ /* 0x000f280000300a00 */
[----:B------:R2:W-:Y:S01]  /*440b0*/  STL [R1+0x470], R10 ;  /* 0x0004700a01007387 */ /* 0x0005e20000100800 */
[----:B-1----:R-:W-:-:S03]  /*440c0*/  IMAD.MOV.U32 R0, RZ, RZ, R11 ;  /* 0x000000ffff007224 */ /* 0x002fc600078e000b */
[----:B--2---:R-:W2:Y:S04]  /*440d0*/  LDL.LU.64 R10, [R1+0x630] ;  /* 0x00063000010a7983 */ /* 0x004ea80000300a00 */
[----:B------:R1:W-:Y:S04]  /*440e0*/  STL [R1+0x46c], R0 ;  /* 0x00046c0001007387 */ /* 0x0003e80000100800 */
[----:B------:R1:W-:Y:S02]  /*440f0*/  STL [R1+0x478], R8 ;  /* 0x0004780801007387 */ /* 0x0003e40000100800 */
[----:B-1----:R-:W-:-:S02]  /*44100*/  IMAD.MOV.U32 R0, RZ, RZ, R9 ;  /* 0x000000ffff007224 */ /* 0x002fc400078e0009 */
[----:B------:R-:W2:Y:S04]  /*44110*/  LDL.LU.64 R8, [R1+0x640] ;  /* 0x0006400001087983 */ /* 0x000ea80000300a00 */
        /* <DEDUP_REMOVED lines=183> */
[----:B----4-:R-:W4:Y:S04]  /*44c90*/  LDL.64 R4, [R1+0x828] ;  /* 0x0008280001047983 */ /* 0x010f280000100a00 */
[----:B------:R1:W-:Y:S04]  /*44ca0*/  STL [R1+0x5e4], R0 ;  /* 0x0005e40001007387 */ /* 0x0003e80000100800 */
[----:B------:R1:W-:Y:S02]  /*44cb0*/  STL [R1+0x5f0], R2 ;  /* 0x0005f00201007387 */ /* 0x0003e40000100800 */
[----:B-1----:R-:W-:-:S02]  /*44cc0*/  IMAD.MOV.U32 R0, RZ, RZ, R3 ;  /* 0x000000ffff007224 */ /* 0x002fc400078e0003 */
[----:B------:R-:W4:Y:S04]  /*44cd0*/  LDL.64 R2, [R1+0x850] ;  /* 0x0008500001027983 */ /* 0x000f280000100a00 */
        /* <DEDUP_REMOVED lines=49> */
[----:B------:R1:W-:Y:S02]  /*44ff0*/  STL [R1+0x658], R16 ;  /* 0x0006581001007387 */ /* 0x0003e40000100800 */
[----:B-1----:R-:W-:Y:S02]  /*45000*/  IMAD.MOV.U32 R0, RZ, RZ, R17 ;  /* 0x000000ffff007224 */ /* 0x002fe400078e0011 */
[----:B------:R-:W4:Y:S04]  /*45010*/  LDL.LU.64 R18, [R1+0x8c8] ;  /* 0x0008c80001127983 */ /* 0x000f280000300a00 */
        /* <DEDUP_REMOVED lines=16> */
[----:B--2---:R-:W-:Y:S04]  /*45120*/  STL [R1+0x680], R10 ;  /* 0x0006800a01007387 */ /* 0x004fe80000100800 */
[----:B------:R1:W-:Y:S02]  /*45130*/  STL [R1+0x674], R0 ;  /* 0x0006740001007387 */ /* 0x0003e40000100800 */
[----:B-1----:R-:W-:Y:S02]  /*45140*/  IMAD.MOV.U32 R0, RZ, RZ, R11 ;  /* 0x000000ffff007224 */ /* 0x002fe400078e000b */
[----:B------:R-:W2:Y:S04]  /*45150*/  LDL.LU.64 R10, [R1+0x8f0] ;  /* 0x0008f000010a7983 */ /* 0x000ea80000300a00 */
[----:B------:R1:W-:Y:S04]  /*45160*/  STL [R1+0x67c], R0 ;  /* 0x00067c0001007387 */ /* 0x0003e80000100800 */
[----:B------:R3:W-:Y:S01]  /*45170*/  STL [R1+0x688], R8 ;  /* 0x0006880801007387 */ /* 0x0007e20000100800 */
[----:B-1----:R-:W-:-:S03]  /*45180*/  IMAD.MOV.U32 R0, RZ, RZ, R9 ;  /* 0x000000ffff007224 */ /* 0x002fc600078e0009 */
[----:B---3--:R-:W3:Y:S04]  /*45190*/  LDL.LU.64 R8, [R1+0x8f8] ;  /* 0x0008f80001087983 */ /* 0x008ee80000300a00 */
[----:B------:R1:W-:Y:S04]  /*451a0*/  STL [R1+0x684], R0 ;  /* 0x0006840001007387 */ /* 0x0003e80000100800 */
[----:B------:R1:W-:Y:S02]  /*451b0*/  STL [R1+0x690], R6 ;  /* 0x0006900601007387 */ /* 0x0003e40000100800 */
[----:B-1----:R-:W-:-:S02]  /*451c0*/  IMAD.MOV.U32 R0, RZ, RZ, R7 ;  /* 0x000000ffff007224 */ /* 0x002fc400078e0007 */
[----:B------:R-:W3:Y:S04]  /*451d0*/  LDL.LU.64 R6, [R1+0x900] ;  /* 0x0009000001067983 */ /* 0x000ee80000300a00 */
        /* <DEDUP_REMOVED lines=29> */
[----:B------:R-:W4:Y:S04]  /*453b0*/  LDL.LU.64 R12, [R1+0x9b0] ;  /* 0x0009b000010c7983 */ /* 0x000f280000300a00 */
[----:B------:R-:W4:Y:S01]  /*453c0*/  LDL.LU.64 R152, [R1+0x9c0] ;  /* 0x0009c00001987983 */ /* 0x000f220000300a00 */
[----:B-1----:R-:W-:-:S05]  /*453d0*/  IMAD.MOV.U32 R0, RZ, RZ, R23 ;  /* 0x000000ffff007224 */ /* 0x002fca00078e0017 */
        /* <DEDUP_REMOVED lines=9> */
[----:B------:R4:W-:Y:S04]  /*45470*/  STL [R1+0x6e8], R6 ;  /* 0x0006e80601007387 */ /* 0x0009e80000100800 */
[----:B------:R-:W3:Y:S01]  /*45480*/  LDL.LU.64 R22, [R1+0x9f8] ;  /* 0x0009f80001167983 */ /* 0x000ee20000300a00 */
[----:B-1----:R-:W-:-:S03]  /*45490*/  IMAD.MOV.U32 R0, RZ, RZ, R7 ;  /* 0x000000ffff007224 */ /* 0x002fc600078e0007 */
[----:B----4-:R-:W-:Y:S04]  /*454a0*/  STL [R1+0x6f0], R4 ;  /* 0x0006f00401007387 */ /* 0x010fe80000100800 */
[----:B------:R1:W-:Y:S04]  /*454b0*/  STL [R1+0x6e4], R0 ;  /* 0x0006e40001007387 */ /* 0x0003e80000100800 */
[----:B------:R-:W4:Y:S01]  /*454c0*/  LDL.LU.64 R6, [R1+0xa08] ;  /* 0x000a080001067983 */ /* 0x000f220000300a00 */
[----:B-1----:R-:W-:-:S03]  /*454d0*/  IMAD.MOV.U32 R0, RZ, RZ, R5 ;  /* 0x000000ffff007224 */ /* 0x002fc600078e0005 */
[----:B------:R-:W-:Y:S04]  /*454e0*/  STL [R1+0x6f8], R2 ;  /* 0x0006f80201007387 */ /* 0x000fe80000100800 */
[----:B------:R1:W-:Y:S04]  /*454f0*/  STL [R1+0x6ec], R0 ;  /* 0x0006ec0001007387 */ /* 0x0003e80000100800 */
[----:B------:R-:W4:Y:S01]  /*45500*/  LDL.LU.64 R4, [R1+0xa10] ;  /* 0x000a100001047983 */ /* 0x000f220000300a00 */
[----:B-1----:R-:W-:-:S03]  /*45510*/  IMAD.MOV.U32 R0, RZ, RZ, R3 ;  /* 0x000000ffff007224 */ /* 0x002fc600078e0003 */
        /* <DEDUP_REMOVED lines=29> */
[----:B---3--:R3:W-:Y:S01]  /*456f0*/  STL [R1+0x738], R8 ;  /* 0x0007380801007387 */ /* 0x0087e20000100800 */
[----:B-1----:R-:W-:-:S03]  /*45700*/  IMAD.MOV.U32 R0, RZ, RZ, R9 ;  /* 0x000000ffff007224 */ /* 0x002fc600078e0009 */
[----:B------:R-:W-:Y:S04]  /*45710*/  STL [R1+0x740], R22 ;  /* 0x0007401601007387 */ /* 0x000fe80000100800 */
[----:B------:R1:W-:Y:S04]  /*45720*/  STL [R1+0x734], R0 ;  /* 0x0007340001007387 */ /* 0x0003e80000100800 */
[----:B---3--:R-:W3:Y:S01]  /*45730*/  LDL.LU.64 R8, [R1+0xa90] ;  /* 0x000a900001087983 */ /* 0x008ee20000300a00 */
[----:B-1----:R-:W-:-:S03]  /*45740*/  IMAD.MOV.U32 R0, RZ, RZ, R23 ;  /* 0x000000ffff007224 */ /* 0x002fc600078e0017 */
[----:B----4-:R-:W-:Y:S04]  /*45750*/  STL [R1+0x748], R6 ;  /* 0x0007480601007387 */ /* 0x010fe80000100800 */
[----:B------:R1:W-:Y:S02]  /*45760*/  STL [R1+0x73c], R0 ;  /* 0x00073c0001007387 */ /* 0x0003e40000100800 */
[----:B-1----:R-:W-:Y:S02]  /*45770*/  IMAD.MOV.U32 R0, RZ, RZ, R7 ;  /* 0x000000ffff007224 */ /* 0x002fe400078e0007 */
        /* <DEDUP_REMOVED lines=26> */
[----:B------:R-:W-:Y:S04]  /*45920*/  STL [R1+0x780], R12 ;  /* 0x0007800c01007387 */ /* 0x000fe80000100800 */
[----:B------:R-:W4:Y:S01]  /*45930*/  LDL.LU.64 R22, [R1+0xb08] ;  /* 0x000b080001167983 */ /* 0x000f220000300a00 */
[----:B-1----:R-:W-:-:S03]  /*45940*/  IMAD.MOV.U32 R0, RZ, RZ, R13 ;  /* 0x000000ffff007224 */ /* 0x002fc600078e000d */
[----:B------:R-:W4:Y:S04]  /*45950*/  LDL.LU.64 R20, [R1+0xb18] ;  /* 0x000b180001147983 */ /* 0x000f280000300a00 */
[----:B------:R1:W-:Y:S04]  /*45960*/  STL [R1+0x77c], R0 ;  /* 0x00077c0001007387 */ /* 0x0003e80000100800 */
[----:B--2---:R-:W-:Y:S04]  /*45970*/  STL [R1+0x788], R10 ;  /* 0x0007880a01007387 */ /* 0x004fe80000100800 */
[----:B------:R-:W2:Y:S01]  /*45980*/  LDL.LU.64 R18, [R1+0xb28] ;  /* 0x000b280001127983 */ /* 0x000ea20000300a00 */
[----:B-1----:R-:W-:-:S03]  /*45990*/  IMAD.MOV.U32 R0, RZ, RZ, R11 ;  /* 0x000000ffff007224 */ /* 0x002fc600078e000b */
[----:B------:R-:W2:Y:S04]  /*459a0*/  LDL.LU.64 R16, [R1+0xb30] ;  /* 0x000b300001107983 */ /* 0x000ea80000300a00 */
[----:B------:R1:W-:Y:S04]  /*459b0*/  STL [R1+0x784], R0 ;  /* 0x0007840001007387 */ /* 0x0003e80000100800 */
[----:B---3--:R-:W-:Y:S04]  /*459c0*/  STL [R1+0x790], R8 ;  /* 0x0007900801007387 */ /* 0x008fe80000100800 */
[----:B------:R-:W3:Y:S01]  /*459d0*/  LDL.LU.64 R14, [R1+0xb48] ;  /* 0x000b4800010e7983 */ /* 0x000ee20000300a00 */
[----:B-1----:R-:W-:-:S03]  /*459e0*/  IMAD.MOV.U32 R0, RZ, RZ, R9 ;  /* 0x000000ffff007224 */ /* 0x002fc600078e0009 */
[----:B------:R-:W3:Y:S04]  /*459f0*/  LDL.LU.64 R12, [R1+0xb58] ;  /* 0x000b5800010c7983 */ /* 0x000ee80000300a00 */
[----:B------:R1:W-:Y:S04]  /*45a00*/  STL [R1+0x78c], R0 ;  /* 0x00078c0001007387 */ /* 0x0003e80000100800 */
[----:B----4-:R-:W-:Y:S04]  /*45a10*/  STL [R1+0x798], R6 ;  /* 0x0007980601007387 */ /* 0x010fe80000100800 */
[----:B------:R-:W4:Y:S01]  /*45a20*/  LDL.LU.64 R10, [R1+0xb68] ;  /* 0x000b6800010a7983 */ /* 0x000f220000300a00 */
[----:B-1----:R-:W-:-:S03]  /*45a30*/  IMAD.MOV.U32 R0, RZ, RZ, R7 ;  /* 0x000000ffff007224 */ /* 0x002fc600078e0007 */
[----:B------:R-:W4:Y:S04]  /*45a40*/  LDL.LU.64 R8, [R1+0xb78] ;  /* 0x000b780001087983 */ /* 0x000f280000300a00 */
[----:B------:R1:W-:Y:S04]  /*45a50*/  STL [R1+0x794], R0 ;  /* 0x0007940001007387 */ /* 0x0003e80000100800 */
[----:B------:R1:W-:Y:S02]  /*45a60*/  STL [R1+0x7a0], R4 ;  /* 0x0007a00401007387 */ /* 0x0003e40000100800 */
[----:B-1----:R-:W-:-:S02]  /*45a70*/  IMAD.MOV.U32 R0, RZ, RZ, R5 ;  /* 0x000000ffff007224 */ /* 0x002fc400078e0005 */
        /* <DEDUP_REMOVED lines=9> */
[----:B------:R1:W5:Y:S04]  /*45b10*/  LDL.LU.64 R156, [R1+0xd40] ;  /* 0x000d4000019c7983 */ /* 0x0003680000300a00 */
[----:B------:R-:W-:Y:S04]  /*45b20*/  STL [R1+0x7b8], R190 ;  /* 0x0007b8be01007387 */ /* 0x000fe80000100800 */
[----:B------:R1:W-:Y:S02]  /*45b30*/  STL [R1+0x7ac], R0 ;  /* 0x0007ac0001007387 */ /* 0x0003e40000100800 */
[----:B-1----:R-:W-:-:S02]  /*45b40*/  IMAD.MOV.U32 R0, RZ, RZ, R191 ;  /* 0x000000ffff007224 */ /* 0x002fc400078e00bf */
[----:B------:R-:W4:Y:S04]  /*45b50*/  LDL.LU.64 R190, [R1+0xba0] ;  /* 0x000ba00001be7983 */ /* 0x000f280000300a00 */
[----:B------:R1:W-:Y:S04]  /*45b60*/  STL [R1+0x7b4], R0 ;  /* 0x0007b40001007387 */ /* 0x0003e80000100800 */
[----:B------:R1:W-:Y:S02]  /*45b70*/  STL [R1+0x7c0], R154 ;  /* 0x0007c09a01007387 */ /* 0x0003e40000100800 */
[----:B-1----:R-:W-:-:S02]  /*45b80*/  IMAD.MOV.U32 R0, RZ, RZ, R155 ;  /* 0x000000ffff007224 */ /* 0x002fc400078e009b */
[----:B------:R1:W5:Y:S04]  /*45b90*/  LDL.LU.64 R154, [R1+0xd38] ;  /* 0x000d3800019a7983 */ /* 0x0003680000300a00 */
[----:B------:R-:W-:Y:S04]  /*45ba0*/  STL [R1+0x7c8], R152 ;  /* 0x0007c89801007387 */ /* 0x000fe80000100800 */
        /* <DEDUP_REMOVED lines=11> */
[----:B--2---:R-:W-:Y:S04]  /*45c60*/  STL [R1+0x7e0], R18 ;  /* 0x0007e01201007387 */ /* 0x004fe80000100800 */
[----:B------:R2:W-:Y:S02]  /*45c70*/  STL [R1+0x7d4], R0 ;  /* 0x0007d40001007387 */ /* 0x0005e40000100800 */
[----:B--2---:R-:W-:-:S02]  /*45c80*/  IMAD.MOV.U32 R0, RZ, RZ, R19 ;  /* 0x000000ffff007224 */ /* 0x004fc400078e0013 */
[----:B------:R1:W5:Y:S04]  /*45c90*/  LDL.LU.64 R18, [R1+0xd18] ;  /* 0x000d180001127983 */ /* 0x0003680000300a00 */
[----:B------:R-:W-:Y:S04]  /*45ca0*/  STL [R1+0x7e8], R16 ;  /* 0x0007e81001007387 */ /* 0x000fe80000100800 */
[----:B------:R2:W-:Y:S02]  /*45cb0*/  STL [R1+0x7dc], R0 ;  /* 0x0007dc0001007387 */ /* 0x0005e40000100800 */
[----:B--2---:R-:W-:-:S02]  /*45cc0*/  IMAD.MOV.U32 R0, RZ, RZ, R17 ;  /* 0x000000ffff007224 */ /* 0x004fc400078e0011 */
[----:B------:R1:W5:Y:S04]  /*45cd0*/  LDL.LU.64 R16, [R1+0xd10] ;  /* 0x000d100001107983 */ /* 0x0003680000300a00 */
[----:B---3--:R-:W-:Y:S04]  /*45ce0*/  STL [R1+0x7f0], R14 ;  /* 0x0007f00e01007387 */ /* 0x008fe80000100800 */
[----:B------:R2:W-:Y:S02]  /*45cf0*/  STL [R1+0x7e4], R0 ;  /* 0x0007e40001007387 */ /* 0x0005e40000100800 */
[----:B--2---:R-:W-:-:S02]  /*45d00*/  IMAD.MOV.U32 R0, RZ, RZ, R15 ;  /* 0x000000ffff007224 */ /* 0x004fc400078e000f */
[----:B------:R1:W5:Y:S04]  /*45d10*/  LDL.LU.64 R14, [R1+0xd08] ;  /* 0x000d0800010e7983 */ /* 0x0003680000300a00 */
[----:B------:R-:W-:Y:S04]  /*45d20*/  STL [R1+0x7f8], R12 ;  /* 0x0007f80c01007387 */ /* 0x000fe80000100800 */
[----:B------:R2:W-:Y:S02]  /*45d30*/  STL [R1+0x7ec], R0 ;  /* 0x0007ec0001007387 */ /* 0x0005e40000100800 */
[----:B--2---:R-:W-:-:S02]  /*45d40*/  IMAD.MOV.U32 R0, RZ, RZ, R13 ;  /* 0x000000ffff007224 */ /* 0x004fc400078e000d */
[----:B------:R1:W5:Y:S04]  /*45d50*/  LDL.LU.64 R12, [R1+0xd00] ;  /* 0x000d0000010c7983 */ /* 0x0003680000300a00 */
[----:B----4-:R-:W-:Y:S04]  /*45d60*/  STL [R1+0x800], R10 ;  /* 0x0008000a01007387 */ /* 0x010fe80000100800 */
[----:B------:R2:W-:Y:S02]  /*45d70*/  STL [R1+0x7f4], R0 ;  /* 0x0007f40001007387 */ /* 0x0005e40000100800 */
[----:B--2---:R-:W-:-:S02]  /*45d80*/  IMAD.MOV.U32 R0, RZ, RZ, R11 ;  /* 0x000000ffff007224 */ /* 0x004fc400078e000b */
[----:B------:R1:W5:Y:S04]  /*45d90*/  LDL.LU.64 R10, [R1+0xcf8] ;  /* 0x000cf800010a7983 */ /* 0x0003680000300a00 */
[----:B------:R-:W-:Y:S04]  /*45da0*/  STL [R1+0x808], R8 ;  /* 0x0008080801007387 */ /* 0x000fe80000100800 */
[----:B------:R2:W-:Y:S02]  /*45db0*/  STL [R1+0x7fc], R0 ;  /* 0x0007fc0001007387 */ /* 0x0005e40000100800 */
[----:B--2---:R-:W-:-:S02]  /*45dc0*/  IMAD.MOV.U32 R0, RZ, RZ, R9 ;  /* 0x000000ffff007224 */ /* 0x004fc400078e0009 */
[----:B------:R1:W5:Y:S04]  /*45dd0*/  LDL.LU.64 R8, [R1+0xcf0] ;  /* 0x000cf00001087983 */ /* 0x0003680000300a00 */
[----:B------:R-:W-:Y:S04]  /*45de0*/  STL [R1+0x810], R6 ;  /* 0x0008100601007387 */ /* 0x000fe80000100800 */
[----:B------:R2:W-:Y:S02]  /*45df0*/  STL [R1+0x804], R0 ;  /* 0x0008040001007387 */ /* 0x0005e40000100800 */
[----:B--2---:R-:W-:-:S02]  /*45e00*/  IMAD.MOV.U32 R0, RZ, RZ, R7 ;  /* 0x000000ffff007224 */ /* 0x004fc400078e0007 */
[----:B------:R1:W5:Y:S04]  /*45e10*/  LDL.LU.64 R6, [R1+0xce8] ;  /* 0x000ce80001067983 */ /* 0x0003680000300a00 */
[----:B------:R2:W-:Y:S04]  /*45e20*/  STL [R1+0x80c], R0 ;  /* 0x00080c0001007387 */ /* 0x0005e80000100800 */
[----:B------:R3:W-:Y:S01]  /*45e30*/  STL [R1+0x818], R4 ;  /* 0x0008180401007387 */ /* 0x0007e20000100800 */
[----:B--2---:R-:W-:-:S03]  /*45e40*/  IMAD.MOV.U32 R0, RZ, RZ, R5 ;  /* 0x000000ffff007224 */ /* 0x004fc600078e0005 */
[----:B---3--:R1:W5:Y:S04]  /*45e50*/  LDL.LU.64 R4, [R1+0xce0] ;  /* 0x000ce00001047983 */ /* 0x0083680000300a00 */
[----:B------:R2:W-:Y:S04]  /*45e60*/  STL [R1+0x814], R0 ;  /* 0x0008140001007387 */ /* 0x0005e80000100800 */
[----:B--2---:R1:W5:Y:S04]  /*45e70*/  LDL.LU R0, [R1+0xcdc] ;  /* 0x000cdc0001007983 */ /* 0x0043680000300800 */
[----:B------:R2:W-:Y:S04]  /*45e80*/  STL [R1+0x820], R2 ;  /* 0x0008200201007387 */ /* 0x0005e80000100800 */
[----:B--2---:R1:W5:Y:S04]  /*45e90*/  LDL.LU R2, [R1+0xcd8] ;  /* 0x000cd80001027983 */ /* 0x0043680000300800 */
[----:B------:R2:W-:Y:S02]  /*45ea0*/  STL [R1+0x81c], R3 ;  /* 0x00081c0301007387 */ /* 0x0005e40000100800 */
[----:B--2---:R-:W2:Y:S02]  /*45eb0*/  S2R R3, SR_TID.X ;  /* 0x0000000000037919 */ /* 0x004ea40000002100 */
[----:B------:R3:W-:Y:S02]  /*45ec0*/  STL [R1+0x828], R190 ;  /* 0x000828be01007387 */ /* 0x0007e40000100800 */
[----:B---3--:R-:W-:-:S05]  /*45ed0*/  IMAD.MOV.U32 R190, RZ, RZ, R191 ;  /* 0x000000ffffbe7224 */ /* 0x008fca00078e00bf */
[----:B------:R1:W-:Y:S01]  /*45ee0*/  STL [R1+0x824], R190 ;  /* 0x000824be01007387 */ /* 0x0003e20000100800 */
[----:B------:R-:W-:-:S04]  /*45ef0*/  SHF.R.S32.HI R105, RZ, 0x1f, R188 ;  /* 0x0000001fff697819 */ /* 0x000fc800000114bc */
[----:B------:R-:W-:Y:S01]  /*45f00*/  LEA.HI R105, R105, R188, RZ, 0x7 ;  /* 0x000000bc69697211 */ /* 0x000fe200078f38ff */
[----:B------:R-:W-:-:S03]  /*45f10*/  USHF.R.S32.HI UR4, URZ, 0x1f, UR15 ;  /* 0x0000001f3f047899 */ /* 0x000fc6000801140f */
[----:B------:R-:W-:Y:S02]  /*45f20*/  SHF.R.S32.HI R188, RZ, 0x7, R105 ;  /* 0x00000007ffbc7819 */ /* 0x000fe40000011469 */
[----:B--2---:R-:W-:Y:S01]  /*45f30*/  SHF.R.U32.HI R3, RZ, 0x6, R3 ;  /* 0x00000006ff037819 */ /* 0x004fe20000011603 */
[----:B------:R-:W-:Y:S01]  /*45f40*/  USHF.R.S32.HI UR5, URZ, 0x1f, UR16 ;  /* 0x0000001f3f057899 */ /* 0x000fe20008011410 */
[----:B------:R-:W-:Y:S02]  /*45f50*/  CS2R R24, SRZ ;  /* 0x0000000000187805 */ /* 0x000fe4000001ff00 */
[----:B------:R-:W-:Y:S02]  /*45f60*/  CS2R R26, SRZ ;  /* 0x00000000001a7805 */ /* 0x000fe4000001ff00 */
[----:B------:R-:W-:Y:S02]  /*45f70*/  SGXT.U32 R3, R3, 0x1 ;  /* 0x000000010303781a */ /* 0x000fe40000000000 */
        /* <DEDUP_REMOVED lines=61> */
[----:B------:R-:W-:Y:S01]  /*46350*/  CS2R R150, SRZ ;  /* 0x0000000000967805 */ /* 0x000fe2000001ff00 */
[----:B------:R-:W-:Y:S01]  /*46360*/  VIADD R188, R188, 0xfffffff9 ;  /* 0xfffffff9bcbc7836 */ /* 0x000fe20000000000 */
[----:B------:R-:W-:Y:S02]  /*46370*/  USHF.L.U32 UR20, UR15, 0x2, URZ ;  /* 0x000000020f147899 */ /* 0x000fe4000800063f */
[----:B------:R-:W-:Y:S02]  /*46380*/  USHF.L.U32 UR21, UR16, 0x2, URZ ;  /* 0x0000000210157899 */ /* 0x000fe4000800063f */
[----:B------:R-:W-:Y:S02]  /*46390*/  USHF.L.U64.HI UR15, UR15, 0x2, UR4 ;  /* 0x000000020f0f7899 */ /* 0x000fe40008010204 */
[----:B------:R-:W-:Y:S01]  /*463a0*/  UIADD3 UR12, UR12, -0x380, URZ ;  /* 0xfffffc800c0c7890 */ /* 0x000fe2000fffe03f */
[----:B------:R-:W-:Y:S01]  /*463b0*/  UMOV UR14, 0x6 ;  /* 0x00000006000e7882 */ /* 0x000fe20000000000 */
[----:B------:R-:W-:Y:S01]  /*463c0*/  UMOV UR13, 0xffffffff ;  /* 0xffffffff000d7882 */ /* 0x000fe20000000000 */
[----:B------:R-:W-:Y:S01]  /*463d0*/  USHF.L.U64.HI UR16, UR16, 0x2, UR5 ;  /* 0x0000000210107899 */ /* 0x000fe20008010205 */
[----:B-1----:R-:W-:-:S11]  /*463e0*/  UMOV UR4, URZ ;  /* 0x0000003f00047c82 */ /* 0x002fd60008000000 */
.L_x_1:
[----:B------:R-:W-:Y:S01]  /*463f0*/  UIADD3 UR13, UR13, 0x1, URZ ;  /* 0x000000010d0d7890 */ /* 0x000fe2000fffe03f */
[----:B------:R-:W-:-:S04]  /*46400*/  DEPBAR.LE SB0, 0xc ;  /* 0x000083000000791a */ /* 0x000fc80000000000 */
[----:B------:R-:W-:Y:S01]  /*46410*/  BAR.SYNC.DEFER_BLOCKING 0x0 ;  /* 0x0000000000007b1d */ /* 0x000fe20000010000 */
[----:B------:R-:W-:Y:S01]  /*46420*/  UISETP.GT.AND UP0, UPT, UR13, 0x7, UPT ;  /* 0x000000070d00788c */ /* 0x000fe2000bf04270 */
[----:B-----5:R-:W-:Y:S01]  /*46430*/  IADD3 R5, P3, R5, UR20, RZ ;  /* 0x0000001405057c10 */ /* 0x020fe2000ff7e0ff */
[----:B------:R-:W-:Y:S01]  /*46440*/  UIADD3 UR14, UR14, 0x1, URZ ;  /* 0x000000010e0e7890 */ /* 0x000fe2000fffe03f */
[----:B------:R-:W-:Y:S01]  /*46450*/  IADD3 R7, P4, R7, UR20, RZ ;  /* 0x0000001407077c10 */ /* 0x000fe2000ff9e0ff */
[----:B------:R-:W-:-:S03]  /*46460*/  USEL UR13, UR13, URZ, !UP0 ;  /* 0x0000003f0d0d7287 */ /* 0x000fc6000c000000 */
[----:B------:R-:W1:Y:S01]  /*46470*/  LDC R188, c[0x0][0x230] ;  /* 0x00008c00ffbc7b82 */ /* 0x000e620000000800 */
[----:B------:R-:W-:Y:S01]  /*46480*/  UMOV UR11, 0x40000040 ;  /* 0x40000040000b7882 */ /* 0x000fe20000000000 */
[----:B------:R-:W-:Y:S01]  /*46490*/  UMOV UR9, 0x40000040 ;  /* 0x4000004000097882 */ /* 0x000fe20000000000 */
[----:B------:R-:W-:Y:S01]  /*464a0*/  ULEA UR5, UR13, UR7, 0xf ;  /* 0x000000070d057291 */ /* 0x000fe2000f8e783f */
[----:B------:R2:W-:Y:S01]  /*464b0*/  STL [R1+0xcd8], R0 ;  /* 0x000cd80001007387 */ /* 0x0005e20000100800 */
[----:B------:R-:W-:Y:S01]  /*464c0*/  ULEA UR6, UR13, UR7, 0x11 ;  /* 0x000000070d067291 */ /* 0x000fe2000f8e883f */
[----:B------:R-:W-:Y:S01]  /*464d0*/  IADD3.X R6, R6, UR15, RZ, P3, !PT ;  /* 0x0000000f06067c10 */ /* 0x000fe20009ffe4ff */
[----:B------:R-:W-:Y:S01]  /*464e0*/  UIADD3 UR5, UR5, 0x100000, URZ ;  /* 0x0010000005057890 */ /* 0x000fe2000fffe03f */
[----:B------:R-:W-:Y:S01]  /*464f0*/  IADD3.X R8, R8, UR15, RZ, P4, !PT ;  /* 0x0000000f08087c10 */ /* 0x000fe2000a7fe4ff */
[----:B------:R-:W-:Y:S01]  /*46500*/  USHF.R.U32.HI UR6, URZ, 0x4, UR6 ;  /* 0x000000043f067899 */ /* 0x000fe20008011606 */
[----:B------:R-:W-:Y:S01]  /*46510*/  IADD3 R165, P3, R165, UR20, RZ ;  /* 0x00000014a5a57c10 */ /* 0x000fe2000ff7e0ff */
[----:B------:R-:W-:Y:S01]  /*46520*/  USHF.R.U32.HI UR5, URZ, 0x4, UR5 ;  /* 0x000000043f057899 */ /* 0x000fe20008011605 */
[----:B------:R-:W-:Y:S01]  /*46530*/  IMAD.MOV.U32 R191, RZ, RZ, R6 ;  /* 0x000000ffffbf7224 */ /* 0x000fe200078e0006 */
[----:B------:R-:W-:Y:S01]  /*46540*/  USGXT.U32 UR10, UR6, 0xe ;  /* 0x0000000e060a789a */ /* 0x000fe20008000000 */
[----:B--2---:R-:W2:Y:S01]  /*46550*/  S2R R0, SR_TID.X ;  /* 0x0000000000007919 */ /* 0x004ea20000002100 */
[----:B------:R-:W-:Y:S01]  /*46560*/  USGXT.U32 UR8, UR5, 0xe ;  /* 0x0000000e0508789a */ /* 0x000fe20008000000 */
[----:B------:R-:W-:Y:S01]  /*46570*/  IADD3.X R166, R166, UR15, RZ, P3, !PT ;  /* 0x0000000fa6a67c10 */ /* 0x000fe20009ffe4ff */
[----:B------:R-:W-:Y:S01]  /*46580*/  UMOV UR6, URZ ;  /* 0x0000003f00067c82 */ /* 0x000fe20008000000 */
[----:B------:R-:W-:Y:S01]  /*46590*/  WARPGROUP.ARRIVE ;  /* 0x00000000000079c5 */ /* 0x000fe20000000000 */
[----:B------:R-:W-:Y:S01]  /*465a0*/  UMOV UR5, URZ ;  /* 0x0000003f00057c82 */ /* 0x000fe20008000000 */
[----:B------:R-:W-:Y:S01]  /*465b0*/  IADD3 R167, P4, R167, UR20, RZ ;  /* 0x00000014a7a77c10 */ /* 0x000fe2000ff9e0ff */
[----:B------:R3:W-:Y:S03]  /*465c0*/  STL [R1+0xcdc], R2 ;  /* 0x000cdc0201007387 */ /* 0x0007e60000100800 */
[----:B------:R-:W-:Y:S01]  /*465d0*/  HGMMA.64x256x8.F32.TF32 R24, gdesc[UR8], R24 ;  /* 0x07e00000081879f0 */ /* 0x000fe20008702818 */
[----:B------:R-:W-:Y:S01]  /*465e0*/  UIADD3 UR10, UP1, UR10, 0x2, URZ ;  /* 0x000000020a0a7890 */ /* 0x000fe2000ff3e03f */
[----:B-1----:R-:W-:Y:S01]  /*465f0*/  VIADD R190, R188, 0x7f ;  /* 0x0000007fbcbe7836 */ /* 0x002fe20000000000 */
[----:B------:R-:W-:Y:S01]  /*46600*/  UIADD3 UR8, UP0, UR8, 0x2, URZ ;  /* 0x0000000208087890 */ /* 0x000fe2000ff1e03f */
[----:B------:R-:W-:Y:S01]  /*46610*/  IADD3.X R168, R168, UR15, RZ, P4, !PT ;  /* 0x0000000fa8a87c10 */ /* 0x000fe2000a7fe4ff */
[----:B------:R-:W-:Y:S01]  /*46620*/  UIADD3.X UR11, UR6, 0x40000040, URZ, UP1, !UPT ;  /* 0x40000040060b7890 */ /* 0x000fe20008ffe43f */
[----:B------:R-:W-:Y:S01]  /*46630*/  STL [R1+0xce4], R5 ;  /* 0x000ce40501007387 */ /* 0x000fe20000100800 */
[----:B------:R-:W-:Y:S01]  /*46640*/  UIADD3.X UR9, UR5, 0x40000040, URZ, UP0, !UPT ;  /* 0x4000004005097890 */ /* 0x000fe200087fe43f */
[----:B------:R-:W-:Y:S01]  /*46650*/  SHF.R.S32.HI R188, RZ, 0x1f, R190 ;  /* 0x0000001fffbc7819 */ /* 0x000fe200000114be */
[----:B------:R-:W-:Y:S01]  /*46660*/  UIADD3.64 UR26, UR10, 0x2, URZ ;  /* 0x000000020a1a7897 */ /* 0x000fe2000fffe03f */
[----:B------:R1:W-:Y:S01]  /*46670*/  STL [R1+0xce0], R6 ;  /* 0x000ce00601007387 */ /* 0x0003e20000100800 */
[----:B------:R-:W-:Y:S01]  /*46680*/  UIADD3.64 UR24, UR8, 0x2, URZ ;  /* 0x0000000208187897 */ /* 0x000fe2000fffe03f */
[----:B------:R-:W-:Y:S01]  /*46690*/  LEA.HI R188, R188, R190, RZ, 0x7 ;  /* 0x000000bebcbc7211 */ /* 0x000fe200078f38ff */
[----:B------:R-:W-:Y:S01]  /*466a0*/  UIMAD UR5, UR4, -0x80, UR12 ;  /* 0xffffff80040578a4 */ /* 0x000fe2000f8e020c */
[----:B------:R-:W4:Y:S01]  /*466b0*/  S2R R190, SR_TID.X ;  /* 0x0000000000be7919 */ /* 0x000f220000002100 */
[----:B------:R-:W-:Y:S01]  /*466c0*/  UISETP.GT.AND UP0, UPT, UR14, 0x7, UPT ;  /* 0x000000070e00788c */ /* 0x000fe2000bf04270 */
[----:B------:R-:W-:Y:S01]  /*466d0*/  SHF.R.S32.HI R188, RZ, 0x7, R188 ;  /* 0x00000007ffbc7819 */ /* 0x000fe200000114bc */
[----:B------:R1:W-:Y:S02]  /*466e0*/  STL [R1+0xcec], R7 ;  /* 0x000cec0701007387 */ /* 0x0003e40000100800 */
[----:B------:R-:W-:Y:S01]  /*466f0*/  ISETP.GE.AND P1, PT, R3, UR5, PT ;  /* 0x0000000503007c0c */ /* 0x000fe2000bf26270 */
[----:B------:R-:W-:Y:S01]  /*46700*/  USEL UR14, UR14, URZ, !UP0 ;  /* 0x0000003f0e0e7287 */ /* 0x000fe2000c000000 */
[----:B------:R-:W-:Y:S01]  /*46710*/  VIADD R188, R188, 0xfffffff9 ;  /* 0xfffffff9bcbc7836 */ /* 0x000fe20000000000 */
[--C-:B--2---:R-:W-:Y:S01]  /*46720*/  SHF.R.U32.HI R3, RZ, 0x6, R0.reuse ;  /* 0x00000006ff037819 */ /* 0x104fe20000011600 */
[----:B------:R-:W-:Y:S01]  /*46730*/  STL [R1+0xce8], R8 ;  /* 0x000ce80801007387 */ /* 0x000fe20000100800 */
[----:B------:R-:W-:Y:S01]  /*46740*/  ULEA UR6, UR14, UR7, 0xf ;  /* 0x000000070e067291 */ /* 0x000fe2000f8e783f */
[----:B------:R-:W-:-:S02]  /*46750*/  SHF.R.U32.HI R0, RZ, 0x6, R0 ;  /* 0x00000006ff007819 */ /* 0x000fc40000011600 */
[----:B------:R-:W-:Y:S01]  /*46760*/  ISETP.LE.AND P0, PT, R188, UR4, PT ;  /* 0x00000004bc007c0c */ /* 0x000fe2000bf03270 */
[----:B------:R-:W-:Y:S01]  /*46770*/  STL [R1+0xcf0], R166 ;  /* 0x000cf0a601007387 */ /* 0x000fe20000100800 */
[----:B------:R-:W-:Y:S02]  /*46780*/  SEL R188, RZ, 0x4, P1 ;  /* 0x00000004ffbc7807 */ /* 0x000fe40000800000 */
[----:B------:R-:W-:Y:S02]  /*46790*/  SGXT.U32 R3, R3, 0x1 ;  /* 0x000000010303781a */ /* 0x000fe40000000000 */
[----:B------:R-:W-:Y:S02]  /*467a0*/  SEL R188, R188, RZ, !P0 ;  /* 0x000000ffbcbc7207 */ /* 0x000fe40004000000 */
[----:B------:R-:W-:Y:S02]  /*467b0*/  LOP3.LUT R3, R3, 0x20, RZ, 0xfc, !PT ;  /* 0x0000002003037812 */ /* 0x000fe400078efcff */
[----:B------:R-:W-:-:S02]  /*467c0*/  ISETP.NE.U32.AND P2, PT, R188, RZ, PT ;  /* 0x000000ffbc00720c */ /* 0x000fc40003f45070 */
[----:B------:R-:W-:-:S04]  /*467d0*/  SGXT.U32 R0, R0, 0x1 ;  /* 0x000000010000781a */ /* 0x000fc80000000000 */
[----:B------:R-:W-:Y:S02]  /*467e0*/  LOP3.LUT R0, R0, 0x22, RZ, 0xfc, !PT ;  /* 0x0000002200007812 */ /* 0x000fe400078efcff */
[----:B----4-:R-:W-:-:S04]  /*467f0*/  SHF.R.U32.HI R190, RZ, 0x6, R190 ;  /* 0x00000006ffbe7819 */ /* 0x010fc800000116be */
[----:B------:R-:W-:-:S04]  /*46800*/  SGXT.U32 R190, R190, 0x1 ;  /* 0x00000001bebe781a */ /* 0x000fc80000000000 */
[----:B------:R-:W-:-:S04]  /*46810*/  LOP3.LUT R190, R190, 0x2, RZ, 0xfc, !PT ;  /* 0x00000002bebe7812 */ /* 0x000fc800078efcff */
[----:B------:R-:W-:Y:S01]  /*46820*/  ISETP.GE.AND P1, PT, R190, UR5, PT ;  /* 0x00000005be007c0c */ /* 0x000fe2000bf26270 */
[----:B------:R-:W-:-:S03]  /*46830*/  IMAD.MOV.U32 R190, RZ, RZ, R5 ;  /* 0x000000ffffbe7224 */ /* 0x000fc600078e0005 */
[----:B------:R-:W-:-:S04]  /*46840*/  SEL R188, RZ, 0x4, P1 ;  /* 0x00000004ffbc7807 */ /* 0x000fc80000800000 */
[----:B------:R-:W-:-:S04]  /*46850*/  SEL R188, R188, RZ, !P0 ;  /* 0x000000ffbcbc7207 */ /* 0x000fc80004000000 */
[----:B------:R-:W-:Y:S01]  /*46860*/  ISETP.NE.U32.AND P1, PT, R188, RZ, PT ;  /* 0x000000ffbc00720c */ /* 0x000fe20003f25070 */
[----:B------:R-:W-:-:S05]  /*46870*/  IMAD.U32 R188, RZ, RZ, UR6 ;  /* 0x00000006ffbc7e24 */ /* 0x000fca000f8e00ff */
[----:B------:R-:W-:Y:S01]  /*46880*/  IADD3 R188, R2, 0x100000, R188 ;  /* 0x0010000002bc7810 */ /* 0x000fe20007ffe0bc */
[----:B------:R-:W-:-:S15]  /*46890*/  HGMMA.64x256x8.F32.TF32 R24, gdesc[UR8], R24 ;  /* 0x07e00000081879f0 */ /* 0x000fde0008702818 */
[----:B------:R-:W-:-:S13]  /*468a0*/  NOP ;  /* 0x0000000000007918 */ /* 0x000fda0000000000 */
[----:B------:R-:W-:Y:S01]  /*468b0*/  HGMMA.64x256x8.F32.TF32 R24, gdesc[UR24], R24 ;  /* 0x07e00000181879f0 */ /* 0x000fe20008702818 */
[----:B------:R-:W-:Y:S02]  /*468c0*/  UIADD3.64 UR26, UR10, 0x4, URZ ;  /* 0x000000040a1a7897 */ /* 0x000fe4000fffe03f */
[----:B------:R-:W-:-:S15]  /*468d0*/  UIADD3.64 UR24, UR8, 0x4, URZ ;  /* 0x0000000408187897 */ /* 0x000fde000fffe03f */
[----:B------:R-:W-:-:S10]  /*468e0*/  NOP ;  /* 0x0000000000007918 */ /* 0x000fd40000000000 */
        /* <DEDUP_REMOVED lines=42> */
[----:B------:R-:W-:Y:S02]  /*46b90*/  UIADD3.64 UR24, UR8, 0x602, URZ ;  /* 0x0000060208187897 */ /* 0x000fe4000fffe03f */
[----:B------:R-:W-:Y:S02]  /*46ba0*/  UIADD3.64 UR10, UR10, 0x1804, URZ ;  /* 0x000018040a0a7897 */ /* 0x000fe4000fffe03f */
[----:B------:R-:W-:-:S15]  /*46bb0*/  UIADD3.64 UR8, UR8, 0x604, URZ ;  /* 0x0000060408087897 */ /* 0x000fde000fffe03f */
[----:B------:R-:W-:-:S06]  /*46bc0*/  NOP ;  /* 0x0000000000007918 */ /* 0x000fcc0000000000 */
[----:B------:R-:W-:-:S15]  /*46bd0*/  HGMMA.64x256x8.F32.TF32 R24, gdesc[UR24], R24 ;  /* 0x07e00000181879f0 */ /* 0x000fde0008702818 */
[----:B------:R-:W-:-:S13]  /*46be0*/  NOP ;  /* 0x0000000000007918 */ /* 0x000fda0000000000 */
[----:B------:R-:W-:Y:S03]  /*46bf0*/  HGMMA.64x256x8.F32.TF32 R24, gdesc[UR8], R24, gsb0 ;  /* 0x07e00000081879f0 */ /* 0x000fe60008002818 */
[----:B------:R-:W-:Y:S02]  /*46c00*/  WARPGROUP.DEPBAR.LE gsb0, 0x1 ;  /* 0x00008000000079c5 */ /* 0x000fe40000010100 */
[----:B------:R-:W-:Y:S06]  /*46c10*/  BAR.SYNC.DEFER_BLOCKING 0x0 ;  /* 0x0000000000007b1d */ /* 0x000fec0000010000 */
[----:B------:R-:W-:Y:S01]  /*46c20*/  @!PT LDS RZ, [RZ] ;  /* 0x00000000fffff984 */ /* 0x000fe20000000800 */
[----:B------:R-:W-:Y:S01]  /*46c30*/  @!PT LDS RZ, [RZ] ;  /* 0x00000000fffff984 */ /* 0x000fe20000000800 */
[----:B------:R-:W-:Y:S01]  /*46c40*/  @!PT LDS RZ, [RZ] ;  /* 0x00000000fffff984 */ /* 0x000fe20000000800 */
[----:B------:R2:W-:Y:S02]  /*46c50*/  LDGSTS.E [R188], desc[UR18][R190.64], P2 ;  /* 0x00000000bebc7fae */ /* 0x0005e40009121852 */
[----:B--2---:R-:W-:-:S02]  /*46c60*/  IMAD.MOV.U32 R190, RZ, RZ, R7 ;  /* 0x000000ffffbe7224 */ /* 0x004fc400078e0007 */
[----:B------:R-:W-:-:S05]  /*46c70*/  IMAD.MOV.U32 R191, RZ, RZ, R8 ;  /* 0x000000ffffbf7224 */ /* 0x000fca00078e0008 */
[----:B------:R2:W-:Y:S01]  /*46c80*/  LDGSTS.E [R188+0x8], desc[UR18][R190.64], P1 ;  /* 0x00008000bebc7fae */ /* 0x0005e20008921852 */
[----:B------:R-:W-:-:S04]  /*46c90*/  ISETP.GE.AND P1, PT, R3, UR5, PT ;  /* 0x0000000503007c0c */ /* 0x000fc8000bf26270 */
[----:B--2---:R-:W-:Y:S01]  /*46ca0*/  SEL R190, RZ, 0x4, P1 ;  /* 0x00000004ffbe7807 */ /* 0x004fe20000800000 */
[----:B------:R-:W-:Y:S01]  /*46cb0*/  IMAD.MOV.U32 R191, RZ, RZ, R166 ;  /* 0x000000ffffbf7224 */ /* 0x000fe200078e00a6 */
[----:B------:R-:W-:Y:S02]  /*46cc0*/  ISETP.GE.AND P1, PT, R0, UR5, PT ;  /* 0x0000000500007c0c */ /* 0x000fe4000bf26270 */
[----:B------:R-:W2:Y:S01]  /*46cd0*/  S2R R0, SR_TID.X ;  /* 0x0000000000007919 */ /* 0x000ea20000002100 */
[----:B------:R-:W-:-:S04]  /*46ce0*/  SEL R190, R190, RZ, !P0 ;  /* 0x000000ffbebe7207 */ /* 0x000fc80004000000 */
[----:B------:R-:W-:Y:S02]  /*46cf0*/  ISETP.NE.U32.AND P2, PT, R190, RZ, PT ;  /* 0x000000ffbe00720c */ /* 0x000fe40003f45070 */
[----:B------:R-:W-:-:S04]  /*46d00*/  SEL R190, RZ, 0x4, P1 ;  /* 0x00000004ffbe7807 */ /* 0x000fc80000800000 */
[----:B------:R-:W-:-:S04]  /*46d10*/  SEL R190, R190, RZ, !P0 ;  /* 0x000000ffbebe7207 */ /* 0x000fc80004000000 */
[----:B------:R-:W-:Y:S01]  /*46d20*/  ISETP.NE.U32.AND P1, PT, R190, RZ, PT ;  /* 0x000000ffbe00720c */ /* 0x000fe20003f25070 */
[----:B------:R-:W-:-:S05]  /*46d30*/  IMAD.MOV.U32 R190, RZ, RZ, R165 ;  /* 0x000000ffffbe7224 */ /* 0x000fca00078e00a5 */
[----:B------:R4:W-:Y:S01]  /*46d40*/  LDGSTS.E [R188+0x2000], desc[UR18][R190.64], P2 ;  /* 0x02000000bebc7fae */ /* 0x0009e20009121852 */
[--C-:B--2---:R-:W-:Y:S01]  /*46d50*/  SHF.R.U32.HI R3, RZ, 0x6, R0.reuse ;  /* 0x00000006ff037819 */ /* 0x104fe20000011600 */
[----:B----4-:R-:W-:Y:S01]  /*46d60*/  IMAD.MOV.U32 R190, RZ, RZ, R167 ;  /* 0x000000ffffbe7224 */ /* 0x010fe200078e00a7 */
[----:B------:R-:W-:Y:S01]  /*46d70*/  SHF.R.U32.HI R0, RZ, 0x6, R0 ;  /* 0x00000006ff007819 */ /* 0x000fe20000011600 */
[----:B------:R-:W-:Y:S01]  /*46d80*/  IMAD.MOV.U32 R191, RZ, RZ, R168 ;  /* 0x000000ffffbf7224 */ /* 0x000fe200078e00a8 */
[----:B------:R-:W-:Y:S02]  /*46d90*/  SGXT.U32 R3, R3, 0x1 ;  /* 0x000000010303781a */ /* 0x000fe40000000000 */
[----:B------:R-:W-:Y:S02]  /*46da0*/  SGXT.U32 R0, R0, 0x1 ;  /* 0x000000010000781a */ /* 0x000fe40000000000 */
[----:B------:R-:W-:Y:S01]  /*46db0*/  LOP3.LUT R3, R3, 0x40, RZ, 0xfc, !PT ;  /* 0x0000004003037812 */ /* 0x000fe200078efcff */
[----:B------:R2:W-:Y:S01]  /*46dc0*/  LDGSTS.E [R188+0x2008], desc[UR18][R190.64], P1 ;  /* 0x02008000bebc7fae */ /* 0x0005e20008921852 */
[----:B------:R-:W-:-:S02]  /*46dd0*/  LOP3.LUT R0, R0, 0x42, RZ, 0xfc, !PT ;  /* 0x0000004200007812 */ /* 0x000fc400078efcff */
[----:B------:R-:W-:-:S04]  /*46de0*/  ISETP.GE.AND P1, PT, R3, UR5, PT ;  /* 0x0000000503007c0c */ /* 0x000fc8000bf26270 */
[----:B--2---:R-:W-:Y:S02]  /*46df0*/  SEL R190, RZ, 0x4, P1 ;  /* 0x00000004ffbe7807 */ /* 0x004fe40000800000 */
[----:B------:R-:W-:Y:S02]  /*46e00*/  ISETP.GE.AND P1, PT, R0, UR5, PT ;  /* 0x0000000500007c0c */ /* 0x000fe4000bf26270 */
[----:B------:R-:W2:Y:S01]  /*46e10*/  LDL R0, [R1+0xcd4] ;  /* 0x000cd40001007983 */ /* 0x000ea20000100800 */
[----:B------:R-:W-:Y:S01]  /*46e20*/  SEL R190, R190, RZ, !P0 ;  /* 0x000000ffbebe7207 */ /* 0x000fe20004000000 */
[----:B---3--:R-:W3:Y:S03]  /*46e30*/  S2R R2, SR_TID.X ;  /* 0x0000000000027919 */ /* 0x008ee60000002100 */
[----:B------:R-:W-:Y:S02]  /*46e40*/  ISETP.NE.U32.AND P2, PT, R190, RZ, PT ;  /* 0x000000ffbe00720c */ /* 0x000fe40003f45070 */
[----:B------:R-:W-:-:S02]  /*46e50*/  SEL R190, RZ, 0x4, P1 ;  /* 0x00000004ffbe7807 */ /* 0x000fc40000800000 */
[----:B------:R-:W-:Y:S02]  /*46e60*/  IADD3 R201, P3, R201, UR20, RZ ;  /* 0x00000014c9c97c10 */ /* 0x000fe4000ff7e0ff */
[----:B------:R-:W-:Y:S02]  /*46e70*/  SEL R190, R190, RZ, !P0 ;  /* 0x000000ffbebe7207 */ /* 0x000fe40004000000 */
[----:B------:R-:W-:Y:S02]  /*46e80*/  IADD3.X R200, R200, UR15, RZ, P3, !PT ;  /* 0x0000000fc8c87c10 */ /* 0x000fe40009ffe4ff */
[----:B------:R-:W-:Y:S02]  /*46e90*/  IADD3 R203, P4, R203, UR20, RZ ;  /* 0x00000014cbcb7c10 */ /* 0x000fe4000ff9e0ff */
[----:B------:R-:W-:Y:S01]  /*46ea0*/  ISETP.NE.U32.AND P1, PT, R190, RZ, PT ;  /* 0x000000ffbe00720c */ /* 0x000fe20003f25070 */
[----:B------:R-:W-:Y:S01]  /*46eb0*/  IMAD.MOV.U32 R190, RZ, RZ, R201 ;  /* 0x000000ffffbe7224 */ /* 0x000fe200078e00c9 */
[----:B------:R-:W-:Y:S01]  /*46ec0*/  IADD3.X R202, R202, UR15, RZ, P4, !PT ;  /* 0x0000000fcaca7c10 */ /* 0x000fe2000a7fe4ff */
[----:B------:R-:W-:-:S05]  /*46ed0*/  IMAD.MOV.U32 R191, RZ, RZ, R200 ;  /* 0x000000ffffbf7224 */ /* 0x000fca00078e00c8 */
[----:B------:R4:W-:Y:S01]  /*46ee0*/  LDGSTS.E [R188+0x4000], desc[UR18][R190.64], P2 ;  /* 0x04000000bebc7fae */ /* 0x0009e20009121852 */
[----:B---3--:R-:W-:Y:S01]  /*46ef0*/  SHF.R.U32.HI R3, RZ, 0x6, R2 ;  /* 0x00000006ff037819 */ /* 0x008fe20000011602 */
[----:B----4-:R-:W-:-:S03]  /*46f00*/  IMAD.MOV.U32 R190, RZ, RZ, R203 ;  /* 0x000000ffffbe7224 */ /* 0x010fc600078e00cb */
[----:B------:R-:W-:Y:S01]  /*46f10*/  SGXT.U32 R3, R3, 0x1 ;  /* 0x000000010303781a */ /* 0x000fe20000000000 */
[----:B------:R-:W-:-:S03]  /*46f20*/  IMAD.MOV.U32 R191, RZ, RZ, R202 ;  /* 0x000000ffffbf7224 */ /* 0x000fc600078e00ca */
[----:B------:R-:W-:Y:S02]  /*46f30*/  LOP3.LUT R3, R3, 0x60, RZ, 0xfc, !PT ;  /* 0x0000006003037812 */ /* 0x000fe400078efcff */
[----:B------:R3:W-:Y:S02]  /*46f40*/  LDGSTS.E [R188+0x4008], desc[UR18][R190.64], P1 ;  /* 0x04008000bebc7fae */ /* 0x0007e40008921852 */
[----:B------:R-:W-:Y:S02]  /*46f50*/  ISETP.GE.AND P1, PT, R3, UR5, PT ;  /* 0x0000000503007c0c */ /* 0x000fe4000bf26270 */
[----:B------:R-:W4:Y:S01]  /*46f60*/  S2R R3, SR_TID.X ;  /* 0x0000000000037919 */ /* 0x000f220000002100 */
[----:B------:R-:W-:-:S04]  /*46f70*/  SHF.R.U32.HI R2, RZ, 0x6, R2 ;  /* 0x00000006ff027819 */ /* 0x000fc80000011602 */
[----:B------:R-:W-:Y:S02]  /*46f80*/  SGXT.U32 R2, R2, 0x1 ;  /* 0x000000010202781a */ /* 0x000fe40000000000 */
[----:B---3--:R-:W-:Y:S02]  /*46f90*/  SEL R190, RZ, 0x4, P1 ;  /* 0x00000004ffbe7807 */ /* 0x008fe40000800000 */
[----:B------:R-:W-:Y:S02]  /*46fa0*/  LOP3.LUT R2, R2, 0x62, RZ, 0xfc, !PT ;  /* 0x0000006202027812 */ /* 0x000fe400078efcff */
[----:B------:R-:W-:Y:S02]  /*46fb0*/  SEL R190, R190, RZ, !P0 ;  /* 0x000000ffbebe7207 */ /* 0x000fe40004000000 */
[----:B------:R-:W-:Y:S02]  /*46fc0*/  ISETP.GE.AND P1, PT, R2, UR5, PT ;  /* 0x0000000502007c0c */ /* 0x000fe4000bf26270 */
[----:B------:R-:W-:-:S02]  /*46fd0*/  ISETP.NE.U32.AND P2, PT, R190, RZ, PT ;  /* 0x000000ffbe00720c */ /* 0x000fc40003f45070 */
[----:B------:R-:W-:Y:S02]  /*46fe0*/  SEL R190, RZ, 0x4, P1 ;  /* 0x00000004ffbe7807 */ /* 0x000fe40000800000 */
[----:B------:R-:W-:Y:S02]  /*46ff0*/  IADD3 R233, P3, R233, UR20, RZ ;  /* 0x00000014e9e97c10 */ /* 0x000fe4000ff7e0ff */
[----:B------:R-:W-:Y:S02]  /*47000*/  SEL R190, R190, RZ, !P0 ;  /* 0x000000ffbebe7207 */ /* 0x000fe40004000000 */
[----:B------:R-:W-:Y:S02]  /*47010*/  IADD3.X R232, R232, UR15, RZ, P3, !PT ;  /* 0x0000000fe8e87c10 */ /* 0x000fe40009ffe4ff */
[----:B------:R-:W-:Y:S02]  /*47020*/  IADD3 R235, P4, R235, UR20, RZ ;  /* 0x00000014ebeb7c10 */ /* 0x000fe4000ff9e0ff */
[----:B------:R-:W-:-:S02]  /*47030*/  ISETP.NE.U32.AND P1, PT, R190, RZ, PT ;  /* 0x000000ffbe00720c */ /* 0x000fc40003f25070 */
[----:B----4-:R-:W-:Y:S01]  /*47040*/  SHF.R.U32.HI R2, RZ, 0x6, R3 ;  /* 0x00000006ff027819 */ /* 0x010fe20000011603 */
[----:B------:R-:W-:Y:S01]  /*47050*/  IMAD.MOV.U32 R190, RZ, RZ, R233 ;  /* 0x000000ffffbe7224 */ /* 0x000fe200078e00e9 */
[----:B------:R-:W-:Y:S01]  /*47060*/  IADD3.X R234, R234, UR15, RZ, P4, !PT ;  /* 0x0000000feaea7c10 */ /* 0x000fe2000a7fe4ff */
[----:B------:R-:W-:Y:S01]  /*47070*/  IMAD.MOV.U32 R191, RZ, RZ, R232 ;  /* 0x000000ffffbf7224 */ /* 0x000fe200078e00e8 */
[----:B------:R-:W-:-:S04]  /*47080*/  SGXT.U32 R2, R2, 0x1 ;  /* 0x000000010202781a */ /* 0x000fc80000000000 */
[----:B------:R-:W-:Y:S01]  /*47090*/  LOP3.LUT R2, R2, 0x6, RZ, 0xfc, !PT ;  /* 0x0000000602027812 */ /* 0x000fe200078efcff */
[----:B------:R3:W-:Y:S03]  /*470a0*/  LDGSTS.E [R188+0x6000], desc[UR18][R190.64], P2 ;  /* 0x06000000bebc7fae */ /* 0x0007e60009121852 */
[----:B------:R-:W-:Y:S01]  /*470b0*/  ISETP.GE.AND P2, PT, R2, UR5, PT ;  /* 0x0000000502007c0c */ /* 0x000fe2000bf46270 */
[----:B---3--:R-:W-:Y:S02]  /*470c0*/  IMAD.MOV.U32 R190, RZ, RZ, R235 ;  /* 0x000000ffffbe7224 */ /* 0x008fe400078e00eb */
[----:B------:R-:W-:-:S05]  /*470d0*/  IMAD.MOV.U32 R191, RZ, RZ, R234 ;  /* 0x000000ffffbf7224 */ /* 0x000fca00078e00ea */
[----:B------:R3:W-:Y:S02]  /*470e0*/  LDGSTS.E [R188+0x6008], desc[UR18][R190.64], P1 ;  /* 0x06008000bebc7fae */ /* 0x0007e40008921852 */
[----:B---3--:R-:W-:-:S04]  /*470f0*/  SEL R188, RZ, 0x4, P2 ;  /* 0x00000004ffbc7807 */ /* 0x008fc80001000000 */
[----:B------:R-:W-:-:S04]  /*47100*/  SEL R188, R188, RZ, !P0 ;  /* 0x000000ffbcbc7207 */ /* 0x000fc80004000000 */
[----:B------:R-:W-:Y:S01]  /*47110*/  ISETP.NE.U32.AND P2, PT, R188, RZ, PT ;  /* 0x000000ffbc00720c */ /* 0x000fe20003f45070 */
[----:B------:R-:W-:Y:S01]  /*47120*/  IMAD.U32 R188, RZ, RZ, UR6 ;  /* 0x00000006ffbc7e24 */ /* 0x000fe2000f8e00ff */
[----:B------:R-:W-:-:S04]  /*47130*/  SHF.R.U32.HI R3, RZ, 0x6, R3 ;  /* 0x00000006ff037819 */ /* 0x000fc80000011603 */
[----:B------:R-:W-:-:S04]  /*47140*/  SGXT.U32 R3, R3, 0x1 ;  /* 0x000000010303781a */ /* 0x000fc80000000000 */
[----:B------:R-:W-:-:S04]  /*47150*/  LOP3.LUT R3, R3, 0x4, RZ, 0xfc, !PT ;  /* 0x0000000403037812 */ /* 0x000fc800078efcff */
[----:B------:R-:W-:-:S04]  /*47160*/  ISETP.GE.AND P1, PT, R3, UR5, PT ;  /* 0x0000000503007c0c */ /* 0x000fc8000bf26270 */
[----:B------:R-:W-:-:S04]  /*47170*/  SEL R190, RZ, 0x4, P1 ;  /* 0x00000004ffbe7807 */ /* 0x000fc80000800000 */
[----:B------:R-:W-:Y:S02]  /*47180*/  SEL R190, R190, RZ, !P0 ;  /* 0x000000ffbebe7207 */ /* 0x000fe40004000000 */
[----:B------:R-:W-:Y:S02]  /*47190*/  IADD3 R9, P3, R9, UR20, RZ ;  /* 0x0000001409097c10 */ /* 0x000fe4000ff7e0ff */
[----:B------:R-:W-:Y:S02]  /*471a0*/  ISETP.NE.U32.AND P1, PT, R190, RZ, PT ;  /* 0x000000ffbe00720c */ /* 0x000fe40003f25070 */
[----:B------:R-:W-:Y:S02]  /*471b0*/  IADD3.X R10, R10, UR15, RZ, P3, !PT ;  /* 0x0000000f0a0a7c10 */ /* 0x000fe40009ffe4ff */
[----:B------:R-:W-:Y:S01]  /*471c0*/  IADD3 R11, P4, R11, UR20, RZ ;  /* 0x000000140b0b7c10 */ /* 0x000fe2000ff9e0ff */
[----:B------:R-:W-:Y:S02]  /*471d0*/  IMAD.MOV.U32 R190, RZ, RZ, R9 ;  /* 0x000000ffffbe7224 */ /* 0x000fe400078e0009 */
[----:B------:R-:W-:Y:S01]  /*471e0*/  IMAD.MOV.U32 R191, RZ, RZ, R10 ;  /* 0x000000ffffbf7224 */ /* 0x000fe200078e000a */
[----:B------:R-:W-:-:S02]  /*471f0*/  IADD3.X R12, R12, UR15, RZ, P4, !PT ;  /* 0x0000000f0c0c7c10 */ /* 0x000fc4000a7fe4ff */
[----:B------:R-:W-:Y:S02]  /*47200*/  IADD3 R169, P3, R169, UR20, RZ ;  /* 0x00000014a9a97c10 */ /* 0x000fe4000ff7e0ff */
[----:B------:R-:W-:Y:S02]  /*47210*/  IADD3 R171, P4, R171, UR20, RZ ;  /* 0x00000014abab7c10 */ /* 0x000fe4000ff9e0ff */
[----:B------:R-:W-:Y:S02]  /*47220*/  IADD3.X R170, R170, UR15, RZ, P3, !PT ;  /* 0x0000000faaaa7c10 */ /* 0x000fe40009ffe4ff */
[----:B------:R-:W-:Y:S02]  /*47230*/  IADD3.X R172, R172, UR15, RZ, P4, !PT ;  /* 0x0000000facac7c10 */ /* 0x000fe4000a7fe4ff */
[----:B--2---:R-:W-:Y:S02]  /*47240*/  IADD3 R188, R0, 0x100000, R188 ;  /* 0x0010000000bc7810 */ /* 0x004fe40007ffe0bc */
[----:B------:R-:W2:Y:S03]  /*47250*/  S2R R0, SR_TID.X ;  /* 0x0000000000007919 */ /* 0x000ea60000002100 */
[----:B------:R3:W-:Y:S02]  /*47260*/  LDGSTS.E [R188], desc[UR18][R190.64], P1 ;  /* 0x00000000bebc7fae */ /* 0x0007e40008921852 */
[----:B---3--:R-:W-:-:S02]  /*47270*/  IMAD.MOV.U32 R190, RZ, RZ, R11 ;  /* 0x000000ffffbe7224 */ /* 0x008fc400078e000b */
[----:B------:R-:W-:-:S05]  /*47280*/  IMAD.MOV.U32 R191, RZ, RZ, R12 ;  /* 0x000000ffffbf7224 */ /* 0x000fca00078e000c */
[----:B------:R3:W-:Y:S01]  /*47290*/  LDGSTS.E [R188+0x8], desc[UR18][R190.64], P2 ;  /* 0x00008000bebc7fae */ /* 0x0007e20009121852 */
[--C-:B--2---:R-:W-:Y:S02]  /*472a0*/  SHF.R.U32.HI R2, RZ, 0x6, R0.reuse ;  /* 0x00000006ff027819 */ /* 0x104fe40000011600 */
[----:B------:R-:W-:Y:S02]  /*472b0*/  SHF.R.U32.HI R0, RZ, 0x6, R0 ;  /* 0x00000006ff007819 */ /* 0x000fe40000011600 */
[----:B------:R-:W-:Y:S02]  /*472c0*/  SGXT.U32 R2, R2, 0x1 ;  /* 0x000000010202781a */ /* 0x000fe40000000000 */
[----:B------:R-:W-:Y:S02]  /*472d0*/  SGXT.U32 R0, R0, 0x1 ;  /* 0x000000010000781a */ /* 0x000fe40000000000 */
[----:B------:R-:W-:Y:S02]  /*472e0*/  LOP3.LUT R2, R2, 0x24, RZ, 0xfc, !PT ;  /* 0x0000002402027812 */ /* 0x000fe400078efcff */
[----:B------:R-:W-:-:S02]  /*472f0*/  LOP3.LUT R0, R0, 0x26, RZ, 0xfc, !PT ;  /* 0x0000002600007812 */ /* 0x000fc400078efcff */
[----:B------:R-:W-:-:S04]  /*47300*/  ISETP.GE.AND P1, PT, R2, UR5, PT ;  /* 0x0000000502007c0c */ /* 0x000fc8000bf26270 */
[----:B---3--:R-:W-:Y:S02]  /*47310*/  SEL R190, RZ, 0x4, P1 ;  /* 0x00000004ffbe7807 */ /* 0x008fe40000800000 */
[----:B------:R-:W-:Y:S02]  /*47320*/  ISETP.GE.AND P1, PT, R0, UR5, PT ;  /* 0x0000000500007c0c */ /* 0x000fe4000bf26270 */
[----:B------:R-:W2:Y:S01]  /*47330*/  S2R R0, SR_TID.X ;  /* 0x0000000000007919 */ /* 0x000ea20000002100 */
[----:B------:R-:W-:-:S04]  /*47340*/  SEL R190, R190, RZ, !P0 ;  /* 0x000000ffbebe7207 */ /* 0x000fc80004000000 */
[----:B------:R-:W-:Y:S02]  /*47350*/  ISETP.NE.U32.AND P2, PT, R190, RZ, PT ;  /* 0x000000ffbe00720c */ /* 0x000fe40003f45070 */
[----:B------:R-:W-:-:S04]  /*47360*/  SEL R190, RZ, 0x4, P1 ;  /* 0x00000004ffbe7807 */ /* 0x000fc80000800000 */
[----:B------:R-:W-:Y:S01]  /*47370*/  SEL R190, R190, RZ, !P0 ;  /* 0x000000ffbebe7207 */ /* 0x000fe20004000000 */
[----:B------:R-:W-:-:S03]  /*47380*/  IMAD.MOV.U32 R191, RZ, RZ, R170 ;  /* 0x000000ffffbf7224 */ /* 0x000fc600078e00aa */
[----:B------:R-:W-:Y:S01]  /*47390*/  ISETP.NE.U32.AND P1, PT, R190, RZ, PT ;  /* 0x000000ffbe00720c */ /* 0x000fe20003f25070 */
[----:B------:R-:W-:-:S05]  /*473a0*/  IMAD.MOV.U32 R190, RZ, RZ, R169 ;  /* 0x000000ffffbe7224 */ /* 0x000fca00078e00a9 */
[----:B------:R3:W-:Y:S01]  /*473b0*/  LDGSTS.E [R188+0x2000], desc[UR18][R190.64], P2 ;  /* 0x02000000bebc7fae */ /* 0x0007e20009121852 */
[--C-:B--2---:R-:W-:Y:S02]  /*473c0*/  SHF.R.U32.HI R2, RZ, 0x6, R0.reuse ;  /* 0x00000006ff027819 */ /* 0x104fe40000011600 */
[----:B------:R-:W-:Y:S02]  /*473d0*/  SHF.R.U32.HI R0, RZ, 0x6, R0 ;  /* 0x00000006ff007819 */ /* 0x000fe40000011600 */
[----:B------:R-:W-:Y:S01]  /*473e0*/  SGXT.U32 R2, R2, 0x1 ;  /* 0x000000010202781a */ /* 0x000fe20000000000 */
[----:B---3--:R-:W-:Y:S02]  /*473f0*/  IMAD.MOV.U32 R190, RZ, RZ, R171 ;  /* 0x000000ffffbe7224 */ /* 0x008fe400078e00ab */
[----:B------:R-:W-:Y:S01]  /*47400*/  IMAD.MOV.U32 R191, RZ, RZ, R172 ;  /* 0x000000ffffbf7224 */ /* 0x000fe200078e00ac */
[----:B------:R-:W-:Y:S02]  /*47410*/  LOP3.LUT R2, R2, 0x44, RZ, 0xfc, !PT ;  /* 0x0000004402027812 */ /* 0x000fe400078efcff */
[----:B------:R-:W-:-:S02]  /*47420*/  SGXT.U32 R0, R0, 0x1 ;  /* 0x000000010000781a */ /* 0x000fc40000000000 */
[----:B------:R2:W-:Y:S01]  /*47430*/  LDGSTS.E [R188+0x2008], desc[UR18][R190.64], P1 ;  /* 0x02008000bebc7fae */ /* 0x0005e20008921852 */
[----:B------:R-:W-:Y:S02]  /*47440*/  ISETP.GE.AND P1, PT, R2, UR5, PT ;  /* 0x0000000502007c0c */ /* 0x000fe4000bf26270 */
[----:B------:R-:W-:Y:S02]  /*47450*/  LOP3.LUT R0, R0, 0x46, RZ, 0xfc, !PT ;  /* 0x0000004600007812 */ /* 0x000fe400078efcff */
[----:B--2---:R-:W-:Y:S02]  /*47460*/  SEL R190, RZ, 0x4, P1 ;  /* 0x00000004ffbe7807 */ /* 0x004fe40000800000 */
[----:B------:R-:W-:Y:S02]  /*47470*/  ISETP.GE.AND P1, PT, R0, UR5, PT ;  /* 0x0000000500007c0c */ /* 0x000fe4000bf26270 */
[----:B------:R-:W2:Y:S01]  /*47480*/  LDL R0, [R1+0xcd0] ;  /* 0x000cd00001007983 */ /* 0x000ea20000100800 */
[----:B------:R-:W3:Y:S01]  /*47490*/  S2R R2, SR_TID.X ;  /* 0x0000000000027919 */ /* 0x000ee20000002100 */
[----:B------:R-:W-:-:S02]  /*474a0*/  SEL R190, R190, RZ, !P0 ;  /* 0x000000ffbebe7207 */ /* 0x000fc40004000000 */
[----:B------:R-:W-:Y:S02]  /*474b0*/  IADD3 R205, P3, R205, UR20, RZ ;  /* 0x00000014cdcd7c10 */ /* 0x000fe4000ff7e0ff */
[----:B------:R-:W-:Y:S02]  /*474c0*/  ISETP.NE.U32.AND P2, PT, R190, RZ, PT ;  /* 0x000000ffbe00720c */ /* 0x000fe40003f45070 */
[----:B------:R-:W-:Y:S02]  /*474d0*/  SEL R190, RZ, 0x4, P1 ;  /* 0x00000004ffbe7807 */ /* 0x000fe40000800000 */
[----:B------:R-:W-:Y:S02]  /*474e0*/  IADD3.X R204, R204, UR15, RZ, P3, !PT ;  /* 0x0000000fcccc7c10 */ /* 0x000fe40009ffe4ff */
[----:B------:R-:W-:Y:S02]  /*474f0*/  SEL R190, R190, RZ, !P0 ;  /* 0x000000ffbebe7207 */ /* 0x000fe40004000000 */
[----:B------:R-:W-:-:S02]  /*47500*/  IADD3 R207, P4, R207, UR20, RZ ;  /* 0x00000014cfcf7c10 */ /* 0x000fc4000ff9e0ff */
[----:B------:R-:W-:Y:S01]  /*47510*/  ISETP.NE.U32.AND P1, PT, R190, RZ, PT ;  /* 0x000000ffbe00720c */ /* 0x000fe20003f25070 */
[----:B------:R-:W-:Y:S01]  /*47520*/  IMAD.MOV.U32 R190, RZ, RZ, R205 ;  /* 0x000000ffffbe7224 */ /* 0x000fe200078e00cd */
[----:B------:R-:W-:Y:S01]  /*47530*/  IADD3.X R206, R206, UR15, RZ, P4, !PT ;  /* 0x0000000fcece7c10 */ /* 0x000fe2000a7fe4ff */
[----:B------:R-:W-:-:S05]  /*47540*/  IMAD.MOV.U32 R191, RZ, RZ, R204 ;  /* 0x000000ffffbf7224 */ /* 0x000fca00078e00cc */
[----:B------:R4:W-:Y:S01]  /*47550*/  LDGSTS.E [R188+0x4000], desc[UR18][R190.64], P2 ;  /* 0x04000000bebc7fae */ /* 0x0009e20009121852 */
[----:B---3--:R-:W-:-:S04]  /*47560*/  SHF.R.U32.HI R3, RZ, 0x6, R2 ;  /* 0x00000006ff037819 */ /* 0x008fc80000011602 */
[----:B------:R-:W-:Y:S01]  /*47570*/  SGXT.U32 R3, R3, 0x1 ;  /* 0x000000010303781a */ /* 0x000fe20000000000 */
[----:B----4-:R-:W-:Y:S02]  /*47580*/  IMAD.MOV.U32 R190, RZ, RZ, R207 ;  /* 0x000000ffffbe7224 */ /* 0x010fe400078e00cf */
[----:B------:R-:W-:Y:S01]  /*47590*/  IMAD.MOV.U32 R191, RZ, RZ, R206 ;  /* 0x000000ffffbf7224 */ /* 0x000fe200078e00ce */
[----:B------:R-:W-:-:S04]  /*475a0*/  LOP3.LUT R3, R3, 0x64, RZ, 0xfc, !PT ;  /* 0x0000006403037812 */ /* 0x000fc800078efcff */
[----:B------:R3:W-:Y:S01]  /*475b0*/  LDGSTS.E [R188+0x4008], desc[UR18][R190.64], P1 ;  /* 0x04008000bebc7fae */ /* 0x0007e20008921852 */
        /* <DEDUP_REMOVED lines=368> */
[----:B------:R-:W-:Y:S02]  /*48cc0*/  ISETP.GE.AND P1, PT, R2, UR5, PT ;  /* 0x0000000502007c0c */ /* 0x000fe4000bf26270 */
[----:B------:R-:W2:Y:S02]  /*48cd0*/  LDL.LU R2, [R1] ;  /* 0x0000000001027983 */ /* 0x000ea40000300800 */
[----:B---3--:R-:W-:Y:S02]  /*48ce0*/  SEL R190, RZ, 0x4, P1 ;  /* 0x00000004ffbe7807 */ /* 0x008fe40000800000 */
[----:B------:R-:W-:Y:S01]  /*48cf0*/  ISETP.GE.AND P1, PT, R0, UR5, PT ;  /* 0x0000000500007c0c */ /* 0x000fe2000bf26270 */
[----:B-1----:R-:W3:Y:S01]  /*48d00*/  LDL.LU R6, [R1+0x4] ;  /* 0x0000040001067983 */ /* 0x002ee20000300800 */
[----:B------:R-:W1:Y:S01]  /*48d10*/  S2R R0, SR_TID.X ;  /* 0x0000000000007919 */ /* 0x000e620000002100 */
[----:B------:R-:W-:Y:S02]  /*48d20*/  SEL R190, R190, RZ, !P0 ;  /* 0x000000ffbebe7207 */ /* 0x000fe40004000000 */
[----:B------:R-:W4:Y:S02]  /*48d30*/  LDL.LU R5, [R1+0x8] ;  /* 0x0000080001057983 */ /* 0x000f240000300800 */
[----:B------:R-:W-:-:S02]  /*48d40*/  ISETP.NE.U32.AND P2, PT, R190, RZ, PT ;  /* 0x000000ffbe00720c */ /* 0x000fc40003f45070 */
[----:B------:R-:W-:-:S04]  /*48d50*/  SEL R190, RZ, 0x4, P1 ;  /* 0x00000004ffbe7807 */ /* 0x000fc80000800000 */
[----:B------:R-:W-:Y:S01]  /*48d60*/  SEL R190, R190, RZ, !P0 ;  /* 0x000000ffbebe7207 */ /* 0x000fe20004000000 */
[----:B------:R-:W-:-:S03]  /*48d70*/  IMAD.MOV.U32 R191, RZ, RZ, R186 ;  /* 0x000000ffffbf7224 */ /* 0x000fc600078e00ba */
[----:B------:R-:W-:Y:S01]  /*48d80*/  ISETP.NE.U32.AND P1, PT, R190, RZ, PT ;  /* 0x000000ffbe00720c */ /* 0x000fe20003f25070 */
[----:B------:R-:W-:-:S05]  /*48d90*/  IMAD.MOV.U32 R190, RZ, RZ, R185 ;  /* 0x000000ffffbe7224 */ /* 0x000fca00078e00b9 */
[----:B------:R1:W-:Y:S02]  /*48da0*/  LDGSTS.E [R188+0x2000], desc[UR18][R190.64], P2 ;  /* 0x02000000bebc7fae */ /* 0x0003e40009121852 */
[--C-:B-1----:R-:W-:Y:S02]  /*48db0*/  SHF.R.U32.HI R3, RZ, 0x6, R0.reuse ;  /* 0x00000006ff037819 */ /* 0x102fe40000011600 */
[----:B------:R-:W-:Y:S02]  /*48dc0*/  SHF.R.U32.HI R0, RZ, 0x6, R0 ;  /* 0x00000006ff007819 */ /* 0x000fe40000011600 */
[----:B------:R-:W-:Y:S01]  /*48dd0*/  SGXT.U32 R3, R3, 0x1 ;  /* 0x000000010303781a */ /* 0x000fe20000000000 */
[----:B------:R-:W-:Y:S02]  /*48de0*/  IMAD.MOV.U32 R190, RZ, RZ, R189 ;  /* 0x000000ffffbe7224 */ /* 0x000fe400078e00bd */
[----:B------:R-:W-:Y:S01]  /*48df0*/  IMAD.MOV.U32 R191, RZ, RZ, R187 ;  /* 0x000000ffffbf7224 */ /* 0x000fe200078e00bb */
[----:B------:R-:W-:-:S02]  /*48e00*/  LOP3.LUT R3, R3, 0x54, RZ, 0xfc, !PT ;  /* 0x0000005403037812 */ /* 0x000fc400078efcff */
[----:B------:R-:W-:Y:S02]  /*48e10*/  SGXT.U32 R0, R0, 0x1 ;  /* 0x000000010000781a */ /* 0x000fe40000000000 */
[----:B------:R1:W-:Y:S01]  /*48e20*/  LDGSTS.E [R188+0x2008], desc[UR18][R190.64], P1 ;  /* 0x02008000bebc7fae */ /* 0x0003e20008921852 */
[----:B------:R-:W-:Y:S02]  /*48e30*/  ISETP.GE.AND P1, PT, R3, UR5, PT ;  /* 0x0000000503007c0c */ /* 0x000fe4000bf26270 */
[----:B------:R-:W-:Y:S02]  /*48e40*/  LOP3.LUT R0, R0, 0x56, RZ, 0xfc, !PT ;  /* 0x0000005600007812 */ /* 0x000fe400078efcff */
[----:B-1----:R-:W-:Y:S02]  /*48e50*/  SEL R190, RZ, 0x4, P1 ;  /* 0x00000004ffbe7807 */ /* 0x002fe40000800000 */
[----:B------:R-:W-:Y:S02]  /*48e60*/  ISETP.GE.AND P1, PT, R0, UR5, PT ;  /* 0x0000000500007c0c */ /* 0x000fe4000bf26270 */
[----:B------:R-:W3:Y:S01]  /*48e70*/  LDL R0, [R1+0xcc0] ;  /* 0x000cc00001007983 */ /* 0x000ee20000100800 */
[----:B------:R-:W1:Y:S01]  /*48e80*/  S2R R3, SR_TID.X ;  /* 0x0000000000037919 */ /* 0x000e620000002100 */
        /* <DEDUP_REMOVED lines=24> */
[----:B------:R-:W1:Y:S01]  /*49010*/  S2R R3, SR_TID.X ;  /* 0x0000000000037919 */ /* 0x000e620000002100 */
[----:B------:R-:W-:-:S04]  /*49020*/  SEL R190, R190, RZ, !P0 ;  /* 0x000000ffbebe7207 */ /* 0x000fc80004000000 */
[----:B------:R-:W-:Y:S02]  /*49030*/  ISETP.NE.U32.AND P2, PT, R190, RZ, PT ;  /* 0x000000ffbe00720c */ /* 0x000fe40003f45070 */
[----:B------:R-:W-:-:S04]  /*49040*/  SEL R190, RZ, 0x4, P1 ;  /* 0x00000004ffbe7807 */ /* 0x000fc80000800000 */
[----:B------:R-:W-:-:S04]  /*49050*/  SEL R190, R190, RZ, !P0 ;  /* 0x000000ffbebe7207 */ /* 0x000fc80004000000 */
[----:B------:R-:W-:Y:S02]  /*49060*/  ISETP.NE.U32.AND P1, PT, R190, RZ, PT ;  /* 0x000000ffbe00720c */ /* 0x000fe40003f25070 */
[----:B--2---:R-:W-:-:S04]  /*49070*/  IADD3 R2, P3, R2, UR20, RZ ;  /* 0x0000001402027c10 */ /* 0x004fc8000ff7e0ff */
[----:B------:R-:W-:Y:S01]  /*49080*/  IADD3.X R252, R252, UR15, RZ, P3, !PT ;  /* 0x0000000ffcfc7c10 */ /* 0x000fe20009ffe4ff */
[----:B------:R1:W-:Y:S01]  /*49090*/  STL [R1], R2 ;  /* 0x0000000201007387 */ /* 0x0003e20000100800 */
[----:B------:R-:W-:-:S03]  /*490a0*/  IMAD.MOV.U32 R190, RZ, RZ, R2 ;  /* 0x000000ffffbe7224 */ /* 0x000fc600078e0002 */
[----:B------:R-:W-:Y:S01]  /*490b0*/  IMAD.MOV.U32 R191, RZ, RZ, R252 ;  /* 0x000000ffffbf7224 */ /* 0x000fe200078e00fc */
[----:B----4-:R-:W-:-:S04]  /*490c0*/  IADD3 R5, P4, R5, UR20, RZ ;  /* 0x0000001405057c10 */ /* 0x010fc8000ff9e0ff */
[----:B------:R2:W-:Y:S01]  /*490d0*/  LDGSTS.E [R188+0x6000], desc[UR18][R190.64], P2 ;  /* 0x06000000bebc7fae */ /* 0x0005e20009121852 */
[----:B-1----:R-:W-:Y:S02]  /*490e0*/  SHF.R.U32.HI R2, RZ, 0x6, R3 ;  /* 0x00000006ff027819 */ /* 0x002fe40000011603 */
[----:B---3--:R-:W-:Y:S02]  /*490f0*/  IADD3.X R6, R6, UR15, RZ, P4, !PT ;  /* 0x0000000f06067c10 */ /* 0x008fe4000a7fe4ff */
[----:B------:R-:W-:-:S04]  /*49100*/  SGXT.U32 R2, R2, 0x1 ;  /* 0x000000010202781a */ /* 0x000fc80000000000 */
[----:B------:R-:W-:Y:S01]  /*49110*/  LOP3.LUT R2, R2, 0x1a, RZ, 0xfc, !PT ;  /* 0x0000001a02027812 */ /* 0x000fe200078efcff */
[----:B--2---:R-:W-:Y:S02]  /*49120*/  IMAD.MOV.U32 R190, RZ, RZ, R5 ;  /* 0x000000ffffbe7224 */ /* 0x004fe400078e0005 */
[----:B------:R-:W-:Y:S01]  /*49130*/  IMAD.MOV.U32 R191, RZ, RZ, R6 ;  /* 0x000000ffffbf7224 */ /* 0x000fe200078e0006 */
[----:B------:R-:W-:-:S04]  /*49140*/  ISETP.GE.AND P2, PT, R2, UR5, PT ;  /* 0x0000000502007c0c */ /* 0x000fc8000bf46270 */
[----:B------:R1:W-:Y:S02]  /*49150*/  LDGSTS.E [R188+0x6008], desc[UR18][R190.64], P1 ;  /* 0x06008000bebc7fae */ /* 0x0003e40008921852 */
[----:B-1----:R-:W-:-:S04]  /*49160*/  SEL R188, RZ, 0x4, P2 ;  /* 0x00000004ffbc7807 */ /* 0x002fc80001000000 */
[----:B------:R-:W-:-:S04]  /*49170*/  SEL R188, R188, RZ, !P0 ;  /* 0x000000ffbcbc7207 */ /* 0x000fc80004000000 */
[----:B------:R-:W-:Y:S01]  /*49180*/  ISETP.NE.U32.AND P2, PT, R188, RZ, PT ;  /* 0x000000ffbc00720c */ /* 0x000fe20003f45070 */
[----:B------:R-:W-:Y:S01]  /*49190*/  IMAD.U32 R188, RZ, RZ, UR6 ;  /* 0x00000006ffbc7e24 */ /* 0x000fe2000f8e00ff */
[----:B------:R-:W-:-:S04]  /*491a0*/  SHF.R.U32.HI R3, RZ, 0x6, R3 ;  /* 0x00000006ff037819 */ /* 0x000fc80000011603 */
[----:B------:R-:W-:Y:S02]  /*491b0*/  SGXT.U32 R3, R3, 0x1 ;  /* 0x000000010303781a */ /* 0x000fe40000000000 */
[----:B------:R-:W-:Y:S02]  /*491c0*/  IADD3 R188, R0, 0x100000, R188 ;  /* 0x0010000000bc7810 */ /* 0x000fe40007ffe0bc */
[----:B------:R-:W1:Y:S01]  /*491d0*/  S2R R0, SR_TID.X ;  /* 0x0000000000007919 */ /* 0x000e620000002100 */
        /* <DEDUP_REMOVED lines=10> */
[----:B------:R-:W-:-:S05]  /*49280*/  IADD3.X R160, R160, UR15, RZ, P4, !PT ;  /* 0x0000000fa0a07c10 */ /* 0x000fca000a7fe4ff */
[----:B------:R2:W-:Y:S01]  /*49290*/  LDGSTS.E [R188], desc[UR18][R190.64], P1 ;  /* 0x00000000bebc7fae */ /* 0x0005e20008921852 */
[--C-:B-1----:R-:W-:Y:S02]  /*492a0*/  SHF.R.U32.HI R2, RZ, 0x6, R0.reuse ;  /* 0x00000006ff027819 */ /* 0x102fe40000011600 */
[----:B------:R-:W-:Y:S02]  /*492b0*/  SHF.R.U32.HI R0, RZ, 0x6, R0 ;  /* 0x00000006ff007819 */ /* 0x000fe40000011600 */
[----:B------:R-:W-:Y:S02]  /*492c0*/  SGXT.U32 R2, R2, 0x1 ;  /* 0x000000010202781a */ /* 0x000fe40000000000 */
[----:B------:R-:W-:Y:S02]  /*492d0*/  SGXT.U32 R0, R0, 0x1 ;  /* 0x000000010000781a */ /* 0x000fe40000000000 */
[----:B------:R-:W-:Y:S01]  /*492e0*/  LOP3.LUT R2, R2, 0x38, RZ, 0xfc, !PT ;  /* 0x0000003802027812 */ /* 0x000fe200078efcff */
[----:B--2---:R-:W-:-:S02]  /*492f0*/  IMAD.MOV.U32 R190, RZ, RZ, R159 ;  /* 0x000000ffffbe7224 */ /* 0x004fc400078e009f */
[----:B------:R-:W-:Y:S01]  /*49300*/  IMAD.MOV.U32 R191, RZ, RZ, R160 ;  /* 0x000000ffffbf7224 */ /* 0x000fe200078e00a0 */
[----:B------:R-:W-:Y:S02]  /*49310*/  LOP3.LUT R0, R0, 0x3a, RZ, 0xfc, !PT ;  /* 0x0000003a00007812 */ /* 0x000fe400078efcff */
[----:B------:R-:W-:Y:S02]  /*49320*/  ISETP.GE.AND P1, PT, R2, UR5, PT ;  /* 0x0000000502007c0c */ /* 0x000fe4000bf26270 */
[----:B------:R1:W-:Y:S02]  /*49330*/  LDGSTS.E [R188+0x8], desc[UR18][R190.64], P2 ;  /* 0x00008000bebc7fae */ /* 0x0003e40009121852 */
[----:B-1----:R-:W-:Y:S02]  /*49340*/  SEL R190, RZ, 0x4, P1 ;  /* 0x00000004ffbe7807 */ /* 0x002fe40000800000 */
[----:B------:R-:W-:Y:S02]  /*49350*/  ISETP.GE.AND P1, PT, R0, UR5, PT ;  /* 0x0000000500007c0c */ /* 0x000fe4000bf26270 */
[----:B------:R-:W1:Y:S01]  /*49360*/  S2R R0, SR_TID.X ;  /* 0x0000000000007919 */ /* 0x000e620000002100 */
[----:B------:R-:W-:-:S02]  /*49370*/  SEL R190, R190, RZ, !P0 ;  /* 0x000000ffbebe7207 */ /* 0x000fc40004000000 */
[----:B------:R-:W-:Y:S02]  /*49380*/  IADD3 R193, P3, R193, UR20, RZ ;  /* 0x00000014c1c17c10 */ /* 0x000fe4000ff7e0ff */
[----:B------:R-:W-:Y:S02]  /*49390*/  ISETP.NE.U32.AND P2, PT, R190, RZ, PT ;  /* 0x000000ffbe00720c */ /* 0x000fe40003f45070 */
[----:B------:R-:W-:Y:S02]  /*493a0*/  SEL R190, RZ, 0x4, P1 ;  /* 0x00000004ffbe7807 */ /* 0x000fe40000800000 */
[----:B------:R-:W-:Y:S02]  /*493b0*/  IADD3.X R192, R192, UR15, RZ, P3, !PT ;  /* 0x0000000fc0c07c10 */ /* 0x000fe40009ffe4ff */
[----:B-1----:R-:W-:Y:S02]  /*493c0*/  SHF.R.U32.HI R2, RZ, 0x6, R0 ;  /* 0x00000006ff027819 */ /* 0x002fe40000011600 */
[----:B------:R-:W1:Y:S01]  /*493d0*/  S2R R0, SR_TID.X ;  /* 0x0000000000007919 */ /* 0x000e620000002100 */
[----:B------:R-:W-:-:S02]  /*493e0*/  SEL R190, R190, RZ, !P0 ;  /* 0x000000ffbebe7207 */ /* 0x000fc40004000000 */
[----:B------:R-:W-:Y:S02]  /*493f0*/  IADD3 R195, P4, R195, UR20, RZ ;  /* 0x00000014c3c37c10 */ /* 0x000fe4000ff9e0ff */
[----:B------:R-:W-:Y:S01]  /*49400*/  ISETP.NE.U32.AND P1, PT, R190, RZ, PT ;  /* 0x000000ffbe00720c */ /* 0x000fe20003f25070 */
[----:B------:R-:W-:Y:S01]  /*49410*/  IMAD.MOV.U32 R190, RZ, RZ, R193 ;  /* 0x000000ffffbe7224 */ /* 0x000fe200078e00c1 */
[----:B------:R-:W-:Y:S01]  /*49420*/  IADD3.X R194, R194, UR15, RZ, P4, !PT ;  /* 0x0000000fc2c27c10 */ /* 0x000fe2000a7fe4ff */
[----:B------:R-:W-:Y:S01]  /*49430*/  IMAD.MOV.U32 R191, RZ, RZ, R192 ;  /* 0x000000ffffbf7224 */ /* 0x000fe200078e00c0 */
[----:B------:R-:W-:-:S04]  /*49440*/  SGXT.U32 R2, R2, 0x1 ;  /* 0x000000010202781a */ /* 0x000fc80000000000 */
[----:B------:R2:W-:Y:S01]  /*49450*/  LDGSTS.E [R188+0x2000], desc[UR18][R190.64], P2 ;  /* 0x02000000bebc7fae */ /* 0x0005e20009121852 */
[----:B------:R-:W-:-:S03]  /*49460*/  LOP3.LUT R2, R2, 0x58, RZ, 0xfc, !PT ;  /* 0x0000005802027812 */ /* 0x000fc600078efcff */
[----:B------:R-:W-:Y:S01]  /*49470*/  STL [R1+0x8], R5 ;  /* 0x0000080501007387 */ /* 0x000fe20000100800 */
[----:B--2---:R-:W-:Y:S02]  /*49480*/  IMAD.MOV.U32 R190, RZ, RZ, R195 ;  /* 0x000000ffffbe7224 */ /* 0x004fe400078e00c3 */
[----:B------:R-:W-:Y:S01]  /*49490*/  IMAD.MOV.U32 R191, RZ, RZ, R194 ;  /* 0x000000ffffbf7224 */ /* 0x000fe200078e00c2 */
[----:B-1----:R-:W-:Y:S01]  /*494a0*/  SHF.R.U32.HI R0, RZ, 0x6, R0 ;  /* 0x00000006ff007819 */ /* 0x002fe20000011600 */
[----:B------:R1:W-:Y:S03]  /*494b0*/  STL [R1+0x4], R6 ;  /* 0x0000040601007387 */ /* 0x0003e60000100800 */
[----:B------:R-:W-:Y:S01]  /*494c0*/  SGXT.U32 R0, R0, 0x1 ;  /* 0x000000010000781a */ /* 0x000fe20000000000 */
[----:B------:R2:W-:Y:S01]  /*494d0*/  LDGSTS.E [R188+0x2008], desc[UR18][R190.64], P1 ;  /* 0x02008000bebc7fae */ /* 0x0005e20008921852 */
[----:B------:R-:W-:-:S02]  /*494e0*/  ISETP.GE.AND P1, PT, R2, UR5, PT ;  /* 0x0000000502007c0c */ /* 0x000fc4000bf26270 */
[----:B------:R-:W-:Y:S01]  /*494f0*/  LOP3.LUT R0, R0, 0x5a, RZ, 0xfc, !PT ;  /* 0x0000005a00007812 */ /* 0x000fe200078efcff */
[----:B------:R-:W3:Y:S04]  /*49500*/  LDL.LU R3, [R1+0xc] ;  /* 0x00000c0001037983 */ /* 0x000ee80000300800 */
[----:B------:R-:W4:Y:S01]  /*49510*/  LDL.LU R2, [R1+0x10] ;  /* 0x0000100001027983 */ /* 0x000f220000300800 */
[----:B--2---:R-:W-:-:S03]  /*49520*/  SEL R190, RZ, 0x4, P1 ;  /* 0x00000004ffbe7807 */ /* 0x004fc60000800000 */
[----:B-1----:R-:W2:Y:S01]  /*49530*/  LDL.LU R6, [R1+0x14] ;  /* 0x0000140001067983 */ /* 0x002ea20000300800 */
[----:B------:R-:W-:Y:S02]  /*49540*/  ISETP.GE.AND P1, PT, R0, UR5, PT ;  /* 0x0000000500007c0c */ /* 0x000fe4000bf26270 */
[----:B------:R-:W1:Y:S01]  /*49550*/  S2R R0, SR_TID.X ;  /* 0x0000000000007919 */ /* 0x000e620000002100 */
[----:B------:R-:W-:Y:S01]  /*49560*/  SEL R190, R190, RZ, !P0 ;  /* 0x000000ffbebe7207 */ /* 0x000fe20004000000 */
[----:B------:R-:W2:Y:S03]  /*49570*/  LDL.LU R5, [R1+0x18] ;  /* 0x0000180001057983 */ /* 0x000ea60000300800 */
[----:B------:R-:W-:Y:S02]  /*49580*/  ISETP.NE.U32.AND P2, PT, R190, RZ, PT ;  /* 0x000000ffbe00720c */ /* 0x000fe40003f45070 */
[----:B------:R-:W-:-:S02]  /*49590*/  SEL R190, RZ, 0x4, P1 ;  /* 0x00000004ffbe7807 */ /* 0x000fc40000800000 */
[----:B------:R-:W-:Y:S02]  /*495a0*/  IADD3 R225, P3, R225, UR20, RZ ;  /* 0x00000014e1e17c10 */ /* 0x000fe4000ff7e0ff */
[----:B------:R-:W-:Y:S02]  /*495b0*/  SEL R190, R190, RZ, !P0 ;  /* 0x000000ffbebe7207 */ /* 0x000fe40004000000 */
[----:B------:R-:W-:Y:S02]  /*495c0*/  IADD3.X R224, R224, UR15, RZ, P3, !PT ;  /* 0x0000000fe0e07c10 */ /* 0x000fe40009ffe4ff */
[----:B------:R-:W-:Y:S02]  /*495d0*/  IADD3 R227, P4, R227, UR20, RZ ;  /* 0x00000014e3e37c10 */ /* 0x000fe4000ff9e0ff */
[----:B-1----:R-:W-:Y:S02]  /*495e0*/  SHF.R.U32.HI R7, RZ, 0x6, R0 ;  /* 0x00000006ff077819 */ /* 0x002fe40000011600 */
[----:B------:R-:W1:Y:S01]  /*495f0*/  S2R R0, SR_TID.X ;  /* 0x0000000000007919 */ /* 0x000e620000002100 */
[----:B------:R-:W-:Y:S01]  /*49600*/  ISETP.NE.U32.AND P1, PT, R190, RZ, PT ;  /* 0x000000ffbe00720c */ /* 0x000fe20003f25070 */
[----:B------:R-:W-:Y:S01]  /*49610*/  IMAD.MOV.U32 R190, RZ, RZ, R225 ;  /* 0x000000ffffbe7224 */ /* 0x000fe200078e00e1 */
[----:B------:R-:W-:Y:S01]  /*49620*/  IADD3.X R226, R226, UR15, RZ, P4, !PT ;  /* 0x0000000fe2e27c10 */ /* 0x000fe2000a7fe4ff */
[----:B------:R-:W-:Y:S01]  /*49630*/  IMAD.MOV.U32 R191, RZ, RZ, R224 ;  /* 0x000000ffffbf7224 */ /* 0x000fe200078e00e0 */
[----:B------:R-:W-:-:S04]  /*49640*/  SGXT.U32 R7, R7, 0x1 ;  /* 0x000000010707781a */ /* 0x000fc80000000000 */
[----:B------:R1:W-:Y:S01]  /*49650*/  LDGSTS.E [R188+0x4000], desc[UR18][R190.64], P2 ;  /* 0x04000000bebc7fae */ /* 0x0003e20009121852 */
[----:B------:R-:W-:Y:S01]  /*49660*/  LOP3.LUT R7, R7, 0x78, RZ, 0xfc, !PT ;  /* 0x0000007807077812 */ /* 0x000fe200078efcff */
[----:B-1----:R-:W-:Y:S02]  /*49670*/  IMAD.MOV.U32 R190, RZ, RZ, R227 ;  /* 0x000000ffffbe7224 */ /* 0x002fe400078e00e3 */
[----:B------:R-:W-:-:S05]  /*49680*/  IMAD.MOV.U32 R191, RZ, RZ, R226 ;  /* 0x000000ffffbf7224 */ /* 0x000fca00078e00e2 */
[----:B------:R1:W-:Y:S01]  /*49690*/  LDGSTS.E [R188+0x4008], desc[UR18][R190.64], P1 ;  /* 0x04008000bebc7fae */ /* 0x0003e20008921852 */
[----:B------:R-:W-:Y:S02]  /*496a0*/  ISETP.GE.AND P1, PT, R7, UR5, PT ;  /* 0x0000000507007c0c */ /* 0x000fe4000bf26270 */
[----:B------:R-:W-:Y:S02]  /*496b0*/  SHF.R.U32.HI R7, RZ, 0x6, R0 ;  /* 0x00000006ff077819 */ /* 0x000fe40000011600 */
[----:B------:R-:W2:Y:S02]  /*496c0*/  LDL R0, [R1+0xcbc] ;  /* 0x000cbc0001007983 */ /* 0x000ea40000100800 */
[----:B------:R-:W-:Y:S02]  /*496d0*/  SGXT.U32 R7, R7, 0x1 ;  /* 0x000000010707781a */ /* 0x000fe40000000000 */
[----:B-1----:R-:W-:Y:S02]  /*496e0*/  SEL R190, RZ, 0x4, P1 ;  /* 0x00000004ffbe7807 */ /* 0x002fe40000800000 */
[----:B------:R-:W-:-:S02]  /*496f0*/  LOP3.LUT R7, R7, 0x7a, RZ, 0xfc, !PT ;  /* 0x0000007a07077812 */ /* 0x000fc400078efcff */
[----:B------:R-:W-:Y:S02]  /*49700*/  SEL R190, R190, RZ, !P0 ;  /* 0x000000ffbebe7207 */ /* 0x000fe40004000000 */
[----:B------:R-:W-:Y:S02]  /*49710*/  ISETP.GE.AND P1, PT, R7, UR5, PT ;  /* 0x0000000507007c0c */ /* 0x000fe4000bf26270 */
[----:B------:R-:W-:Y:S02]  /*49720*/  ISETP.NE.U32.AND P2, PT, R190, RZ, PT ;  /* 0x000000ffbe00720c */ /* 0x000fe40003f45070 */
[----:B------:R-:W-:-:S04]  /*49730*/  SEL R190, RZ, 0x4, P1 ;  /* 0x00000004ffbe7807 */ /* 0x000fc80000800000 */
[----:B------:R-:W-:-:S04]  /*49740*/  SEL R190, R190, RZ, !P0 ;  /* 0x000000ffbebe7207 */ /* 0x000fc80004000000 */
[----:B------:R-:W-:Y:S02]  /*49750*/  ISETP.NE.U32.AND P1, PT, R190, RZ, PT ;  /* 0x000000ffbe00720c */ /* 0x000fe40003f25070 */
[----:B----4-:R-:W-:-:S04]  /*49760*/  IADD3 R2, P3, R2, UR20, RZ ;  /* 0x0000001402027c10 */ /* 0x010fc8000ff7e0ff */
[----:B---3--:R-:W-:Y:S01]  /*49770*/  IADD3.X R3, R3, UR15, RZ, P3, !PT ;  /* 0x0000000f03037c10 */ /* 0x008fe20009ffe4ff */
[----:B------:R-:W-:Y:S04]  /*49780*/  STL [R1+0x10], R2 ;  /* 0x0000100201007387 */ /* 0x000fe80000100800 */
[----:B------:R1:W-:Y:S01]  /*49790*/  STL [R1+0xc], R3 ;  /* 0x00000c0301007387 */ /* 0x0003e20000100800 */
[----:B------:R-:W-:Y:S02]  /*497a0*/  IMAD.MOV.U32 R191, RZ, RZ, R3 ;  /* 0x000000ffffbf7224 */ /* 0x000fe400078e0003 */
[----:B-1----:R-:W1:Y:S01]  /*497b0*/  S2R R3, SR_TID.X ;  /* 0x0000000000037919 */ /* 0x002e620000002100 */
[----:B------:R-:W-:Y:S01]  /*497c0*/  IMAD.MOV.U32 R190, RZ, RZ, R2 ;  /* 0x000000ffffbe7224 */ /* 0x000fe200078e0002 */
[----:B--2---:R-:W-:-:S04]  /*497d0*/  IADD3 R5, P4, R5, UR20, RZ ;  /* 0x0000001405057c10 */ /* 0x004fc8000ff9e0ff */
[----:B------:R-:W-:Y:S01]  /*497e0*/  IADD3.X R6, R6, UR15, RZ, P4, !PT ;  /* 0x0000000f06067c10 */ /* 0x000fe2000a7fe4ff */
[----:B------:R2:W-:Y:S02]  /*497f0*/  LDGSTS.E [R188+0x6000], desc[UR18][R190.64], P2 ;  /* 0x06000000bebc7fae */ /* 0x0005e40009121852 */
[----:B--2---:R-:W-:Y:S02]  /*49800*/  IMAD.MOV.U32 R190, RZ, RZ, R5 ;  /* 0x000000ffffbe7224 */ /* 0x004fe400078e0005 */
[----:B------:R-:W-:-:S05]  /*49810*/  IMAD.MOV.U32 R191, RZ, RZ, R6 ;  /* 0x000000ffffbf7224 */ /* 0x000fca00078e0006 */
[----:B------:R2:W-:Y:S01]  /*49820*/  LDGSTS.E [R188+0x6008], desc[UR18][R190.64], P1 ;  /* 0x06008000bebc7fae */ /* 0x0005e20008921852 */
[----:B-1----:R-:W-:-:S04]  /*49830*/  SHF.R.U32.HI R2, RZ, 0x6, R3 ;  /* 0x00000006ff027819 */ /* 0x002fc80000011603 */
[----:B------:R-:W-:-:S04]  /*49840*/  SGXT.U32 R2, R2, 0x1 ;  /* 0x000000010202781a */ /* 0x000fc80000000000 */
[----:B------:R-:W-:-:S04]  /*49850*/  LOP3.LUT R2, R2, 0x1e, RZ, 0xfc, !PT ;  /* 0x0000001e02027812 */ /* 0x000fc800078efcff */
[----:B------:R-:W-:-:S04]  /*49860*/  ISETP.GE.AND P2, PT, R2, UR5, PT ;  /* 0x0000000502007c0c */ /* 0x000fc8000bf46270 */
[----:B--2---:R-:W-:-:S04]  /*49870*/  SEL R188, RZ, 0x4, P2 ;  /* 0x00000004ffbc7807 */ /* 0x004fc80001000000 */
[----:B------:R-:W-:-:S04]  /*49880*/  SEL R188, R188, RZ, !P0 ;  /* 0x000000ffbcbc7207 */ /* 0x000fc80004000000 */
[----:B------:R-:W-:Y:S01]  /*49890*/  ISETP.NE.U32.AND P2, PT, R188, RZ, PT ;  /* 0x000000ffbc00720c */ /* 0x000fe20003f45070 */
[----:B------:R-:W-:-:S05]  /*498a0*/  IMAD.U32 R188, RZ, RZ, UR6 ;  /* 0x00000006ffbc7e24 */ /* 0x000fca000f8e00ff */
[----:B------:R-:W-:Y:S02]  /*498b0*/  IADD3 R188, R0, 0x100000, R188 ;  /* 0x0010000000bc7810 */ /* 0x000fe40007ffe0bc */
[----:B------:R-:W1:Y:S01]  /*498c0*/  S2R R0, SR_TID.X ;  /* 0x0000000000007919 */ /* 0x000e620000002100 */
        /* <DEDUP_REMOVED lines=9> */
[----:B------:R-:W-:Y:S02]  /*49960*/  IADD3 R163, P4, R163, UR20, RZ ;  /* 0x00000014a3a37c10 */ /* 0x000fe4000ff9e0ff */
[--C-:B-1----:R-:W-:Y:S01]  /*49970*/  SHF.R.U32.HI R2, RZ, 0x6, R0.reuse ;  /* 0x00000006ff027819 */ /* 0x102fe20000011600 */
[----:B------:R-:W-:Y:S01]  /*49980*/  IMAD.MOV.U32 R190, RZ, RZ, R161 ;  /* 0x000000ffffbe7224 */ /* 0x000fe200078e00a1 */
[----:B------:R-:W-:Y:S01]  /*49990*/  SHF.R.U32.HI R0, RZ, 0x6, R0 ;  /* 0x00000006ff007819 */ /* 0x000fe20000011600 */
[----:B------:R-:W-:Y:S01]  /*499a0*/  IMAD.MOV.U32 R191, RZ, RZ, R162 ;  /* 0x000000ffffbf7224 */ /* 0x000fe200078e00a2 */
[----:B------:R-:W-:-:S02]  /*499b0*/  SGXT.U32 R2, R2, 0x1 ;  /* 0x000000010202781a */ /* 0x000fc40000000000 */
[----:B------:R-:W-:Y:S02]  /*499c0*/  IADD3.X R164, R164, UR15, RZ, P4, !PT ;  /* 0x0000000fa4a47c10 */ /* 0x000fe4000a7fe4ff */
[----:B------:R-:W-:Y:S01]  /*499d0*/  LOP3.LUT R2, R2, 0x3c, RZ, 0xfc, !PT ;  /* 0x0000003c02027812 */ /* 0x000fe200078efcff */
[----:B------:R1:W-:Y:S01]  /*499e0*/  LDGSTS.E [R188], desc[UR18][R190.64], P1 ;  /* 0x00000000bebc7fae */ /* 0x0003e20008921852 */
[----:B------:R-:W-:Y:S02]  /*499f0*/  SGXT.U32 R0, R0, 0x1 ;  /* 0x000000010000781a */ /* 0x000fe40000000000 */
[----:B------:R-:W-:Y:S02]  /*49a00*/  ISETP.GE.AND P1, PT, R2, UR5, PT ;  /* 0x0000000502007c0c */ /* 0x000fe4000bf26270 */
[----:B------:R-:W-:Y:S01]  /*49a10*/  LOP3.LUT R0, R0, 0x3e, RZ, 0xfc, !PT ;  /* 0x0000003e00007812 */ /* 0x000fe200078efcff */
[----:B-1----:R-:W-:Y:S02]  /*49a20*/  IMAD.MOV.U32 R190, RZ, RZ, R163 ;  /* 0x000000ffffbe7224 */ /* 0x002fe400078e00a3 */
[----:B------:R-:W-:-:S05]  /*49a30*/  IMAD.MOV.U32 R191, RZ, RZ, R164 ;  /* 0x000000ffffbf7224 */ /* 0x000fca00078e00a4 */
[----:B------:R1:W-:Y:S02]  /*49a40*/  LDGSTS.E [R188+0x8], desc[UR18][R190.64], P2 ;  /* 0x00008000bebc7fae */ /* 0x0003e40009121852 */
[----:B-1----:R-:W-:Y:S02]  /*49a50*/  SEL R190, RZ, 0x4, P1 ;  /* 0x00000004ffbe7807 */ /* 0x002fe40000800000 */
[----:B------:R-:W-:Y:S02]  /*49a60*/  ISETP.GE.AND P1, PT, R0, UR5, PT ;  /* 0x0000000500007c0c */ /* 0x000fe4000bf26270 */
[----:B------:R-:W1:Y:S01]  /*49a70*/  S2R R0, SR_TID.X ;  /* 0x0000000000007919 */ /* 0x000e620000002100 */
[----:B------:R-:W-:Y:S02]  /*49a80*/  SEL R190, R190, RZ, !P0 ;  /* 0x000000ffbebe7207 */ /* 0x000fe40004000000 */
[----:B------:R-:W-:Y:S02]  /*49a90*/  IADD3 R197, P3, R197, UR20, RZ ;  /* 0x00000014c5c57c10 */ /* 0x000fe4000ff7e0ff */
[----:B------:R-:W-:-:S02]  /*49aa0*/  ISETP.NE.U32.AND P2, PT, R190, RZ, PT ;  /* 0x000000ffbe00720c */ /* 0x000fc40003f45070 */
[----:B------:R-:W-:Y:S02]  /*49ab0*/  SEL R190, RZ, 0x4, P1 ;  /* 0x00000004ffbe7807 */ /* 0x000fe40000800000 */
[----:B------:R-:W-:Y:S02]  /*49ac0*/  IADD3.X R196, R196, UR15, RZ, P3, !PT ;  /* 0x0000000fc4c47c10 */ /* 0x000fe40009ffe4ff */
[----:B------:R-:W-:Y:S02]  /*49ad0*/  SEL R190, R190, RZ, !P0 ;  /* 0x000000ffbebe7207 */ /* 0x000fe40004000000 */
[----:B------:R-:W-:Y:S02]  /*49ae0*/  IADD3 R199, P4, R199, UR20, RZ ;  /* 0x00000014c7c77c10 */ /* 0x000fe4000ff9e0ff */
[----:B------:R-:W-:Y:S01]  /*49af0*/  ISETP.NE.U32.AND P1, PT, R190, RZ, PT ;  /* 0x000000ffbe00720c */ /* 0x000fe20003f25070 */
[----:B------:R-:W-:Y:S01]  /*49b00*/  IMAD.MOV.U32 R190, RZ, RZ, R197 ;  /* 0x000000ffffbe7224 */ /* 0x000fe200078e00c5 */
[----:B------:R-:W-:Y:S01]  /*49b10*/  IADD3.X R198, R198, UR15, RZ, P4, !PT ;  /* 0x0000000fc6c67c10 */ /* 0x000fe2000a7fe4ff */
[----:B------:R-:W-:-:S05]  /*49b20*/  IMAD.MOV.U32 R191, RZ, RZ, R196 ;  /* 0x000000ffffbf7224 */ /* 0x000fca00078e00c4 */
[----:B------:R2:W-:Y:S01]  /*49b30*/  LDGSTS.E [R188+0x2000], desc[UR18][R190.64], P2 ;  /* 0x02000000bebc7fae */ /* 0x0005e20009121852 */
[----:B-1----:R-:W-:-:S04]  /*49b40*/  SHF.R.U32.HI R2, RZ, 0x6, R0 ;  /* 0x00000006ff027819 */ /* 0x002fc80000011600 */
[----:B------:R-:W-:Y:S01]  /*49b50*/  SGXT.U32 R2, R2, 0x1 ;  /* 0x000000010202781a */ /* 0x000fe20000000000 */
[----:B--2---:R-:W-:Y:S02]  /*49b60*/  IMAD.MOV.U32 R190, RZ, RZ, R199 ;  /* 0x000000ffffbe7224 */ /* 0x004fe400078e00c7 */
[----:B------:R-:W-:Y:S01]  /*49b70*/  IMAD.MOV.U32 R191, RZ, RZ, R198 ;  /* 0x000000ffffbf7224 */ /* 0x000fe200078e00c6 */
[----:B------:R-:W-:Y:S01]  /*49b80*/  LOP3.LUT R2, R2, 0x5c, RZ, 0xfc, !PT ;  /* 0x0000005c02027812 */ /* 0x000fe200078efcff */
[----:B------:R1:W-:Y:S04]  /*49b90*/  STL [R1+0x18], R5 ;  /* 0x0000180501007387 */ /* 0x0003e80000100800 */
[----:B------:R2:W-:Y:S04]  /*49ba0*/  STL [R1+0x14], R6 ;  /* 0x0000140601007387 */ /* 0x0005e80000100800 */
[----:B------:R3:W-:Y:S01]  /*49bb0*/  LDGSTS.E [R188+0x2008], desc[UR18][R190.64], P1 ;  /* 0x02008000bebc7fae */ /* 0x0007e20008921852 */
[----:B------:R-:W-:-:S03]  /*49bc0*/  ISETP.GE.AND P1, PT, R2, UR5, PT ;  /* 0x0000000502007c0c */ /* 0x000fc6000bf26270 */
[----:B------:R-:W4:Y:S04]  /*49bd0*/  LDL.LU R3, [R1+0x1c] ;  /* 0x00001c0001037983 */ /* 0x000f280000300800 */
[----:B------:R-:W4:Y:S04]  /*49be0*/  LDL.LU R2, [R1+0x20] ;  /* 0x0000200001027983 */ /* 0x000f280000300800 */
[----:B------:R-:W4:Y:S04]  /*49bf0*/  LDL.LU R8, [R1+0x24] ;  /* 0x0000240001087983 */ /* 0x000f280000300800 */
[----:B-1----:R-:W4:Y:S01]  /*49c00*/  LDL.LU R5, [R1+0x28] ;  /* 0x0000280001057983 */ /* 0x002f220000300800 */
[----:B------:R-:W-:-:S04]  /*49c10*/  SHF.R.U32.HI R0, RZ, 0x6, R0 ;  /* 0x00000006ff007819 */ /* 0x000fc80000011600 */
[----:B------:R-:W-:-:S04]  /*49c20*/  SGXT.U32 R0, R0, 0x1 ;  /* 0x000000010000781a */ /* 0x000fc80000000000 */
[----:B------:R-:W-:Y:S02]  /*49c30*/  LOP3.LUT R0, R0, 0x5e, RZ, 0xfc, !PT ;  /* 0x0000005e00007812 */ /* 0x000fe400078efcff */
[----:B---3--:R-:W-:Y:S02]  /*49c40*/  SEL R190, RZ, 0x4, P1 ;  /* 0x00000004ffbe7807 */ /* 0x008fe40000800000 */
[----:B------:R-:W-:Y:S02]  /*49c50*/  ISETP.GE.AND P1, PT, R0, UR5, PT ;  /* 0x0000000500007c0c */ /* 0x000fe4000bf26270 */
[----:B------:R-:W2:Y:S01]  /*49c60*/  S2R R0, SR_TID.X ;  /* 0x0000000000007919 */ /* 0x000ea20000002100 */
        /* <DEDUP_REMOVED lines=12> */
[--C-:B--2---:R-:W-:Y:S02]  /*49d30*/  SHF.R.U32.HI R6, RZ, 0x6, R0.reuse ;  /* 0x00000006ff067819 */ /* 0x104fe40000011600 */
[----:B------:R-:W-:Y:S02]  /*49d40*/  SHF.R.U32.HI R0, RZ, 0x6, R0 ;  /* 0x00000006ff007819 */ /* 0x000fe40000011600 */
[----:B------:R-:W-:Y:S01]  /*49d50*/  SGXT.U32 R6, R6, 0x1 ;  /* 0x000000010606781a */ /* 0x000fe20000000000 */
[----:B-1----:R-:W-:Y:S02]  /*49d60*/  IMAD.MOV.U32 R190, RZ, RZ, R231 ;  /* 0x000000ffffbe7224 */ /* 0x002fe400078e00e7 */
[----:B------:R-:W-:Y:S01]  /*49d70*/  IMAD.MOV.U32 R191, RZ, RZ, R230 ;  /* 0x000000ffffbf7224 */ /* 0x000fe200078e00e6 */
[----:B------:R-:W-:Y:S02]  /*49d80*/  LOP3.LUT R6, R6, 0x7c, RZ, 0xfc, !PT ;  /* 0x0000007c06067812 */ /* 0x000fe400078efcff */
[----:B------:R-:W-:-:S02]  /*49d90*/  SGXT.U32 R0, R0, 0x1 ;  /* 0x000000010000781a */ /* 0x000fc40000000000 */
[----:B------:R1:W-:Y:S01]  /*49da0*/  LDGSTS.E [R188+0x4008], desc[UR18][R190.64], P1 ;  /* 0x04008000bebc7fae */ /* 0x0003e20008921852 */
[----:B------:R-:W-:Y:S02]  /*49db0*/  ISETP.GE.AND P1, PT, R6, UR5, PT ;  /* 0x0000000506007c0c */ /* 0x000fe4000bf26270 */
[----:B------:R-:W-:Y:S02]  /*49dc0*/  LOP3.LUT R0, R0, 0x7e, RZ, 0xfc, !PT ;  /* 0x0000007e00007812 */ /* 0x000fe400078efcff */
[----:B-1----:R-:W-:Y:S02]  /*49dd0*/  SEL R190, RZ, 0x4, P1 ;  /* 0x00000004ffbe7807 */ /* 0x002fe40000800000 */
[----:B------:R-:W-:Y:S02]  /*49de0*/  ISETP.GE.AND P1, PT, R0, UR5, PT ;  /* 0x0000000500007c0c */ /* 0x000fe4000bf26270 */
[----:B------:R-:W2:Y:S04]  /*49df0*/  LDL.LU R0, [R1+0x30] ;  /* 0x0000300001007983 */ /* 0x000ea80000300800 */
[----:B------:R-:W3:Y:S01]  /*49e00*/  LDL.LU R6, [R1+0x70] ;  /* 0x0000700001067983 */ /* 0x000ee20000300800 */
[----:B----4-:R-:W-:-:S04]  /*49e10*/  IADD3 R2, P3, R2, UR20, RZ ;  /* 0x0000001402027c10 */ /* 0x010fc8000ff7e0ff */
[----:B------:R-:W-:Y:S02]  /*49e20*/  IADD3.X R3, R3, UR15, RZ, P3, !PT ;  /* 0x0000000f03037c10 */ /* 0x000fe40009ffe4ff */
[----:B------:R-:W-:Y:S01]  /*49e30*/  IADD3 R5, P4, R5, UR20, RZ ;  /* 0x0000001405057c10 */ /* 0x000fe2000ff9e0ff */
[----:B------:R-:W-:Y:S03]  /*49e40*/  STL [R1+0x20], R2 ;  /* 0x0000200201007387 */ /* 0x000fe60000100800 */
[----:B------:R-:W-:Y:S01]  /*49e50*/  IADD3.X R8, R8, UR15, RZ, P4, !PT ;  /* 0x0000000f08087c10 */ /* 0x000fe2000a7fe4ff */
[----:B------:R1:W-:Y:S01]  /*49e60*/  STL [R1+0x1c], R3 ;  /* 0x00001c0301007387 */ /* 0x0003e20000100800 */
[----:B------:R-:W-:-:S03]  /*49e70*/  IMAD.MOV.U32 R191, RZ, RZ, R3 ;  /* 0x000000ffffbf7224 */ /* 0x000fc600078e0003 */
[----:B------:R-:W-:Y:S04]  /*49e80*/  STL [R1+0x28], R5 ;  /* 0x0000280501007387 */ /* 0x000fe80000100800 */
[----:B-1----:R-:W4:Y:S04]  /*49e90*/  LDL.LU R3, [R1+0x2c] ;  /* 0x00002c0001037983 */ /* 0x002f280000300800 */
[----:B------:R1:W-:Y:S04]  /*49ea0*/  STL [R1+0x24], R8 ;  /* 0x0000240801007387 */ /* 0x0003e80000100800 */
[----:B------:R-:W4:Y:S01]  /*49eb0*/  LDL.LU R7, [R1+0x6c] ;  /* 0x00006c0001077983 */ /* 0x000f220000300800 */
[----:B------:R-:W-:-:S04]  /*49ec0*/  SEL R190, R190, RZ, !P0 ;  /* 0x000000ffbebe7207 */ /* 0x000fc80004000000 */
[----:B------:R-:W-:Y:S02]  /*49ed0*/  ISETP.NE.U32.AND P2, PT, R190, RZ, PT ;  /* 0x000000ffbe00720c */ /* 0x000fe40003f45070 */
[----:B------:R-:W-:-:S04]  /*49ee0*/  SEL R190, RZ, 0x4, P1 ;  /* 0x00000004ffbe7807 */ /* 0x000fc80000800000 */
[----:B------:R-:W-:-:S04]  /*49ef0*/  SEL R190, R190, RZ, !P0 ;  /* 0x000000ffbebe7207 */ /* 0x000fc80004000000 */
[----:B------:R-:W-:Y:S01]  /*49f00*/  ISETP.NE.U32.AND P1, PT, R190, RZ, PT ;  /* 0x000000ffbe00720c */ /* 0x000fe20003f25070 */
[----:B------:R-:W-:Y:S02]  /*49f10*/  IMAD.MOV.U32 R190, RZ, RZ, R2 ;  /* 0x000000ffffbe7224 */ /* 0x000fe400078e0002 */
[----:B------:R-:W2:Y:S03]  /*49f20*/  S2R R2, SR_TID.X ;  /* 0x0000000000027919 */ /* 0x000ea60000002100 */
[----:B------:R1:W-:Y:S02]  /*49f30*/  LDGSTS.E [R188+0x6000], desc[UR18][R190.64], P2 ;  /* 0x06000000bebc7fae */ /* 0x0003e40009121852 */
[----:B-1----:R-:W-:Y:S02]  /*49f40*/  IMAD.MOV.U32 R190, RZ, RZ, R5 ;  /* 0x000000ffffbe7224 */ /* 0x002fe400078e0005 */
[----:B------:R-:W-:-:S02]  /*49f50*/  IMAD.MOV.U32 R191, RZ, RZ, R8 ;  /* 0x000000ffffbf7224 */ /* 0x000fc400078e0008 */
[----:B------:R-:W4:Y:S04]  /*49f60*/  LDL.LU R8, [R1+0xac] ;  /* 0x0000ac0001087983 */ /* 0x000f280000300800 */
[----:B------:R1:W-:Y:S04]  /*49f70*/  LDGSTS.E [R188+0x6008], desc[UR18][R190.64], P1 ;  /* 0x06008000bebc7fae */ /* 0x0003e80008921852 */
[----:B------:R-:W0:Y:S01]  /*49f80*/  LDGDEPBAR ;  /* 0x00000000000079af */ /* 0x000e220000000000 */
[----:B--2---:R-:W-:-:S04]  /*49f90*/  LOP3.LUT R2, R2, 0x7f, RZ, 0xc0, !PT ;  /* 0x0000007f02027812 */ /* 0x004fc800078ec0ff */
[----:B------:R-:W-:Y:S02]  /*49fa0*/  ISETP.GE.AND P1, PT, R2, UR5, PT ;  /* 0x0000000502007c0c */ /* 0x000fe4000bf26270 */
[----:B------:R-:W2:Y:S04]  /*49fb0*/  LDL.LU R2, [R1+0xb0] ;  /* 0x0000b00001027983 */ /* 0x000ea80000300800 */
[----:B------:R-:W2:Y:S04]  /*49fc0*/  LDL.LU R166, [R1+0xec] ;  /* 0x0000ec0001a67983 */ /* 0x000ea80000300800 */
[----:B------:R-:W2:Y:S01]  /*49fd0*/  LDL.LU R5, [R1+0xf0] ;  /* 0x0000f00001057983 */ /* 0x000ea20000300800 */
[----:B-1----:R-:W-:-:S04]  /*49fe0*/  SEL R188, RZ, 0x4, P1 ;  /* 0x00000004ffbc7807 */ /* 0x002fc80000800000 */
[----:B------:R-:W-:Y:S02]  /*49ff0*/  SEL R188, R188, RZ, !P0 ;  /* 0x000000ffbcbc7207 */ /* 0x000fe40004000000 */
[----:B------:R-:W-:Y:S02]  /*4a000*/  IADD3 R0, P1, R0, UR21, RZ ;  /* 0x0000001500007c10 */ /* 0x000fe4000ff3e0ff */
[----:B------:R-:W-:Y:S01]  /*4a010*/  ISETP.NE.U32.AND P0, PT, R188, RZ, PT ;  /* 0x000000ffbc00720c */ /* 0x000fe20003f05070 */
[----:B------:R-:W-:Y:S01]  /*4a020*/  ULEA UR5, UR14, UR7, 0x11 ;  /* 0x000000070e057291 */ /* 0x000fe2000f8e883f */
[----:B---3--:R-:W-:Y:S01]  /*4a030*/  IADD3 R6, P2, R6, UR21, RZ ;  /* 0x0000001506067c10 */ /* 0x008fe2000ff5e0ff */
[----:B------:R1:W-:Y:S01]  /*4a040*/  STL [R1+0x30], R0 ;  /* 0x0000300001007387 */ /* 0x0003e20000100800 */
[----:B------:R-:W-:-:S03]  /*4a050*/  IMAD.MOV.U32 R190, RZ, RZ, R0 ;  /* 0x000000ffffbe7224 */ /* 0x000fc600078e0000 */
[----:B------:R-:W-:Y:S01]  /*4a060*/  VIADD R188, R4, UR5 ;  /* 0x0000000504bc7c36 */ /* 0x000fe20008000000 */
[----:B----4-:R-:W-:-:S05]  /*4a070*/  IADD3.X R3, R3, UR16, RZ, P1, !PT ;  /* 0x0000001003037c10 */ /* 0x010fca0008ffe4ff */
[----:B------:R3:W-:Y:S01]  /*4a080*/  STL [R1+0x2c], R3 ;  /* 0x00002c0301007387 */ /* 0x0007e20000100800 */
[----:B------:R-:W-:Y:S01]  /*4a090*/  IADD3.X R7, R7, UR16, RZ, P2, !PT ;  /* 0x0000001007077c10 */ /* 0x000fe200097fe4ff */
[----:B------:R-:W-:Y:S02]  /*4a0a0*/  IMAD.MOV.U32 R191, RZ, RZ, R3 ;  /* 0x000000ffffbf7224 */ /* 0x000fe400078e0003 */
[----:B------:R4:W-:Y:S04]  /*4a0b0*/  STL [R1+0x70], R6 ;  /* 0x0000700601007387 */ /* 0x0009e80000100800 */
[----:B------:R4:W-:Y:S04]  /*4a0c0*/  STL [R1+0x6c], R7 ;  /* 0x00006c0701007387 */ /* 0x0009e80000100800 */
[----:B-1----:R-:W2:Y:S04]  /*4a0d0*/  LDL.LU R0, [R1+0x130] ;  /* 0x0001300001007983 */ /* 0x002ea80000300800 */
[----:B------:R1:W-:Y:S04]  /*4a0e0*/  LDGSTS.E [R188], desc[UR18][R190.64], P0 ;  /* 0x00000000bebc7fae */ /* 0x0003e80008121852 */
[----:B---3--:R-:W3:Y:S01]  /*4a0f0*/  LDL.LU R3, [R1+0x170] ;  /* 0x0001700001037983 */ /* 0x008ee20000300800 */
[----:B-1----:R-:W-:-:S03]  /*4a100*/  IMAD.MOV.U32 R190, RZ, RZ, R6 ;  /* 0x000000ffffbe7224 */ /* 0x002fc600078e0006 */
[----:B----4-:R-:W4:Y:S01]  /*4a110*/  LDL.LU R6, [R1+0x12c] ;  /* 0x00012c0001067983 */ /* 0x010f220000300800 */
[----:B------:R-:W-:-:S03]  /*4a120*/  IMAD.MOV.U32 R191, RZ, RZ, R7 ;  /* 0x000000ffffbf7224 */ /* 0x000fc600078e0007 */
[----:B------:R-:W4:Y:S04]  /*4a130*/  LDL.LU R7, [R1+0x16c] ;  /* 0x00016c0001077983 */ /* 0x000f280000300800 */
[----:B------:R1:W-:Y:S01]  /*4a140*/  LDGSTS.E [R188+0x400], desc[UR18][R190.64], P0 ;  /* 0x00400000bebc7fae */ /* 0x0003e20008121852 */
[----:B--2---:R-:W-:-:S04]  /*4a150*/  IADD3 R2, P1, R2, UR21, RZ ;  /* 0x0000001502027c10 */ /* 0x004fc8000ff3e0ff */
[----:B------:R-:W-:Y:S02]  /*4a160*/  IADD3.X R8, R8, UR16, RZ, P1, !PT ;  /* 0x0000001008087c10 */ /* 0x000fe40008ffe4ff */
[----:B------:R-:W-:Y:S01]  /*4a170*/  IADD3 R5, P2, R5, UR21, RZ ;  /* 0x0000001505057c10 */ /* 0x000fe2000ff5e0ff */
[----:B------:R2:W-:Y:S01]  /*4a180*/  STL [R1+0xb0], R2 ;  /* 0x0000b00201007387 */ /* 0x0005e20000100800 */
[----:B-1----:R-:W-:Y:S02]  /*4a190*/  IMAD.MOV.U32 R190, RZ, RZ, R2 ;  /* 0x000000ffffbe7224 */ /* 0x002fe400078e0002 */
[----:B------:R-:W-:Y:S01]  /*4a1a0*/  IADD3.X R166, R166, UR16, RZ, P2, !PT ;  /* 0x00000010a6a67c10 */ /* 0x000fe200097fe4ff */
[----:B------:R-:W-:Y:S01]  /*4a1b0*/  IMAD.MOV.U32 R191, RZ, RZ, R8 ;  /* 0x000000ffffbf7224 */ /* 0x000fe200078e0008 */
[----:B------:R1:W-:Y:S04]  /*4a1c0*/  STL [R1+0xac], R8 ;  /* 0x0000ac0801007387 */ /* 0x0003e80000100800 */
[----:B------:R1:W-:Y:S04]  /*4a1d0*/  STL [R1+0xf0], R5 ;  /* 0x0000f00501007387 */ /* 0x0003e80000100800 */
[----:B--2---:R-:W2:Y:S04]  /*4a1e0*/  LDL.LU R2, [R1+0x1b0] ;  /* 0x0001b00001027983 */ /* 0x004ea80000300800 */
[----:B------:R1:W-:Y:S04]  /*4a1f0*/  STL [R1+0xec], R166 ;  /* 0x0000eca601007387 */ /* 0x0003e80000100800 */
[----:B------:R1:W-:Y:S04]  /*4a200*/  LDGSTS.E [R188+0x800], desc[UR18][R190.64], P0 ;  /* 0x00800000bebc7fae */ /* 0x0003e80008121852 */
[----:B-1----:R-:W2:Y:S01]  /*4a210*/  LDL.LU R8, [R1+0x1f0] ;  /* 0x0001f00001087983 */ /* 0x002ea20000300800 */
[----:B------:R-:W-:-:S03]  /*4a220*/  IMAD.MOV.U32 R190, RZ, RZ, R5 ;  /* 0x000000ffffbe7224 */ /* 0x000fc600078e0005 */
[----:B------:R-:W2:Y:S01]  /*4a230*/  LDL.LU R5, [R1+0x1ac] ;  /* 0x0001ac0001057983 */ /* 0x000ea20000300800 */
[----:B------:R-:W-:-:S03]  /*4a240*/  IMAD.MOV.U32 R191, RZ, RZ, R166 ;  /* 0x000000ffffbf7224 */ /* 0x000fc600078e00a6 */
[----:B------:R-:W2:Y:S04]  /*4a250*/  LDL.LU R166, [R1+0x1ec] ;  /* 0x0001ec0001a67983 */ /* 0x000ea80000300800 */
[----:B------:R1:W-:Y:S01]  /*4a260*/  LDGSTS.E [R188+0xc00], desc[UR18][R190.64], P0 ;  /* 0x00c00000bebc7fae */ /* 0x0003e20008121852 */
[----:B------:R-:W-:Y:S02]  /*4a270*/  IADD3 R0, P1, R0, UR21, RZ ;  /* 0x0000001500007c10 */ /* 0x000fe4000ff3e0ff */
[----:B---3--:R-:W-:-:S03]  /*4a280*/  IADD3 R3, P2, R3, UR21, RZ ;  /* 0x0000001503037c10 */ /* 0x008fc6000ff5e0ff */
[----:B------:R3:W-:Y:S01]  /*4a290*/  STL [R1+0x130], R0 ;  /* 0x0001300001007387 */ /* 0x0007e20000100800 */
[----:B-1----:R-:W-:Y:S01]  /*4a2a0*/  IMAD.MOV.U32 R190, RZ, RZ, R0 ;  /* 0x000000ffffbe7224 */ /* 0x002fe200078e0000 */
[----:B----4-:R-:W-:Y:S02]  /*4a2b0*/  IADD3.X R6, R6, UR16, RZ, P1, !PT ;  /* 0x0000001006067c10 */ /* 0x010fe40008ffe4ff */
[----:B------:R-:W-:-:S03]  /*4a2c0*/  IADD3.X R7, R7, UR16, RZ, P2, !PT ;  /* 0x0000001007077c10 */ /* 0x000fc600097fe4ff */
[----:B------:R-:W-:Y:S01]  /*4a2d0*/  IMAD.MOV.U32 R191, RZ, RZ, R6 ;  /* 0x000000ffffbf7224 */ /* 0x000fe200078e0006 */
[----:B------:R1:W-:Y:S04]  /*4a2e0*/  STL [R1+0x12c], R6 ;  /* 0x00012c0601007387 */ /* 0x0003e80000100800 */
[----:B------:R4:W-:Y:S04]  /*4a2f0*/  STL [R1+0x170], R3 ;  /* 0x0001700301007387 */ /* 0x0009e80000100800 */
[----:B---3--:R-:W3:Y:S04]  /*4a300*/  LDL.LU R0, [R1+0x230] ;  /* 0x0002300001007983 */ /* 0x008ee80000300800 */
[----:B------:R4:W-:Y:S04]  /*4a310*/  STL [R1+0x16c], R7 ;  /* 0x00016c0701007387 */ /* 0x0009e80000100800 */
[----:B------:R4:W-:Y:S04]  /*4a320*/  LDGSTS.E [R188+0x1000], desc[UR18][R190.64], P0 ;  /* 0x01000000bebc7fae */ /* 0x0009e80008121852 */
[----:B-1----:R-:W3:Y:S01]  /*4a330*/  LDL.LU R6, [R1+0x270] ;  /* 0x0002700001067983 */ /* 0x002ee20000300800 */
[----:B----4-:R-:W-:-:S03]  /*4a340*/  IMAD.MOV.U32 R190, RZ, RZ, R3 ;  /* 0x000000ffffbe7224 */ /* 0x010fc600078e0003 */
[----:B------:R-:W4:Y:S01]  /*4a350*/  LDL.LU R3, [R1+0x22c] ;  /* 0x00022c0001037983 */ /* 0x000f220000300800 */
[----:B------:R-:W-:-:S03]  /*4a360*/  IMAD.MOV.U32 R191, RZ, RZ, R7 ;  /* 0x000000ffffbf7224 */ /* 0x000fc600078e0007 */
[----:B------:R-:W4:Y:S04]  /*4a370*/  LDL.LU R7, [R1+0x26c] ;  /* 0x00026c0001077983 */ /* 0x000f280000300800 */
[----:B------:R1:W-:Y:S01]  /*4a380*/  LDGSTS.E [R188+0x1400], desc[UR18][R190.64], P0 ;  /* 0x01400000bebc7fae */ /* 0x0003e20008121852 */
[----:B--2---:R-:W-:-:S05]  /*4a390*/  IADD3 R2, P1, R2, UR21, RZ ;  /* 0x0000001502027c10 */ /* 0x004fca000ff3e0ff */
[----:B------:R2:W-:Y:S01]  /*4a3a0*/  STL [R1+0x1b0], R2 ;  /* 0x0001b00201007387 */ /* 0x0005e20000100800 */
[----:B-1----:R-:W-:Y:S01]  /*4a3b0*/  IMAD.MOV.U32 R190, RZ, RZ, R2 ;  /* 0x000000ffffbe7224 */ /* 0x002fe200078e0002 */
[----:B------:R-:W-:Y:S02]  /*4a3c0*/  IADD3 R8, P2, R8, UR21, RZ ;  /* 0x0000001508087c10 */ /* 0x000fe4000ff5e0ff */
[----:B------:R-:W-:Y:S02]  /*4a3d0*/  IADD3.X R5, R5, UR16, RZ, P1, !PT ;  /* 0x0000001005057c10 */ /* 0x000fe40008ffe4ff */
[----:B------:R-:W-:-:S03]  /*4a3e0*/  IADD3.X R166, R166, UR16, RZ, P2, !PT ;  /* 0x00000010a6a67c10 */ /* 0x000fc600097fe4ff */
        /* <DEDUP_REMOVED lines=12> */
[----:B---3--:R-:W-:-:S05]  /*4a4b0*/  IADD3 R0, P1, R0, UR21, RZ ;  /* 0x0000001500007c10 */ /* 0x008fca000ff3e0ff */
[----:B------:R3:W-:Y:S01]  /*4a4c0*/  STL [R1+0x230], R0 ;  /* 0x0002300001007387 */ /* 0x0007e20000100800 */
[----:B-1----:R-:W-:Y:S01]  /*4a4d0*/  IMAD.MOV.U32 R190, RZ, RZ, R0 ;  /* 0x000000ffffbe7224 */ /* 0x002fe200078e0000 */
[----:B------:R-:W-:Y:S02]  /*4a4e0*/  IADD3 R6, P2, R6, UR21, RZ ;  /* 0x0000001506067c10 */ /* 0x000fe4000ff5e0ff */
        /* <DEDUP_REMOVED lines=159> */
[----:B------:R-:W-:Y:S01]  /*4aee0*/  STL [R1+0x6b0], R2 ;  /* 0x0006b00201007387 */ /* 0x000fe20000100800 */
[----:B-1----:R-:W-:Y:S01]  /*4aef0*/  IMAD.MOV.U32 R190, RZ, RZ, R2 ;  /* 0x000000ffffbe7224 */ /* 0x002fe200078e0002 */
[----:B------:R-:W-:Y:S02]  /*4af00*/  IADD3 R5, P2, R5, UR21, RZ ;  /* 0x0000001505057c10 */ /* 0x000fe4000ff5e0ff */
[----:B------:R-:W-:Y:S02]  /*4af10*/  IADD3.X R8, R8, UR16, RZ, P1, !PT ;  /* 0x0000001008087c10 */ /* 0x000fe40008ffe4ff */
[----:B------:R-:W-:-:S03]  /*4af20*/  IADD3.X R166, R166, UR16, RZ, P2, !PT ;  /* 0x00000010a6a67c10 */ /* 0x000fc600097fe4ff */
[----:B------:R-:W-:Y:S01]  /*4af30*/  IMAD.MOV.U32 R191, RZ, RZ, R8 ;  /* 0x000000ffffbf7224 */ /* 0x000fe200078e0008 */
[----:B------:R1:W-:Y:S04]  /*4af40*/  STL [R1+0x6ac], R8 ;  /* 0x0006ac0801007387 */ /* 0x0003e80000100800 */
[----:B------:R-:W-:Y:S04]  /*4af50*/  STL [R1+0x6f0], R5 ;  /* 0x0006f00501007387 */ /* 0x000fe80000100800 */
[----:B------:R2:W-:Y:S04]  /*4af60*/  LDGSTS.E [R188+0x6800], desc[UR18][R190.64], P0 ;  /* 0x06800000bebc7fae */ /* 0x0005e80008121852 */
[----:B-1----:R-:W4:Y:S04]  /*4af70*/  LDL.LU R8, [R1+0x7b0] ;  /* 0x0007b00001087983 */ /* 0x002f280000300800 */
[----:B------:R1:W-:Y:S04]  /*4af80*/  STL [R1+0x6ec], R166 ;  /* 0x0006eca601007387 */ /* 0x0003e80000100800 */
[----:B------:R-:W4:Y:S01]  /*4af90*/  LDL.LU R2, [R1+0x7f0] ;  /* 0x0007f00001027983 */ /* 0x000f220000300800 */
[----:B--2---:R-:W-:-:S03]  /*4afa0*/  IMAD.MOV.U32 R191, RZ, RZ, R166 ;  /* 0x000000ffffbf7224 */ /* 0x004fc600078e00a6 */
[----:B-1----:R-:W2:Y:S01]  /*4afb0*/  LDL.LU R166, [R1+0x7ac] ;  /* 0x0007ac0001a67983 */ /* 0x002ea20000300800 */
        /* <DEDUP_REMOVED lines=14> */
[----:B-1----:R-:W3:Y:S04]  /*4b0a0*/  LDL.LU R6, [R1+0x78] ;  /* 0x0000780001067983 */ /* 0x002ee80000300800 */
[----:B------:R1:W-:Y:S02]  /*4b0b0*/  LDGSTS.E [R188+0x7000], desc[UR18][R190.64], P0 ;  /* 0x07000000bebc7fae */ /* 0x0003e40008121852 */
[----:B-1----:R-:W-:-:S02]  /*4b0c0*/  IMAD.MOV.U32 R190, RZ, RZ, R3 ;  /* 0x000000ffffbe7224 */ /* 0x002fc400078e0003 */
[----:B----4-:R-:W4:Y:S01]  /*4b0d0*/  LDL.LU R3, [R1+0x34] ;  /* 0x0000340001037983 */ /* 0x010f220000300800 */
[----:B------:R-:W-:-:S03]  /*4b0e0*/  IMAD.MOV.U32 R191, RZ, RZ, R7 ;  /* 0x000000ffffbf7224 */ /* 0x000fc600078e0007 */
[----:B------:R-:W4:Y:S04]  /*4b0f0*/  LDL.LU R7, [R1+0x74] ;  /* 0x0000740001077983 */ /* 0x000f280000300800 */
[----:B------:R1:W-:Y:S01]  /*4b100*/  LDGSTS.E [R188+0x7400], desc[UR18][R190.64], P0 ;  /* 0x07400000bebc7fae */ /* 0x0003e20008121852 */
[----:B------:R-:W-:Y:S02]  /*4b110*/  IADD3 R8, P1, R8, UR21, RZ ;  /* 0x0000001508087c10 */ /* 0x000fe4000ff3e0ff */
[----:B------:R-:W-:-:S03]  /*4b120*/  IADD3 R2, P2, R2, UR21, RZ ;  /* 0x0000001502027c10 */ /* 0x000fc6000ff5e0ff */
[----:B-1----:R-:W-:Y:S01]  /*4b130*/  IMAD.MOV.U32 R190, RZ, RZ, R8 ;  /* 0x000000ffffbe7224 */ /* 0x002fe200078e0008 */
[----:B--2---:R-:W-:Y:S01]  /*4b140*/  IADD3.X R166, R166, UR16, RZ, P1, !PT ;  /* 0x00000010a6a67c10 */ /* 0x004fe20008ffe4ff */
[----:B------:R1:W-:Y:S01]  /*4b150*/  STL [R1+0x7b0], R8 ;  /* 0x0007b00801007387 */ /* 0x0003e20000100800 */
[----:B------:R-:W-:-:S03]  /*4b160*/  IADD3.X R5, R5, UR16, RZ, P2, !PT ;  /* 0x0000001005057c10 */ /* 0x000fc600097fe4ff */
[----:B------:R-:W-:Y:S01]  /*4b170*/  IMAD.MOV.U32 R191, RZ, RZ, R166 ;  /* 0x000000ffffbf7224 */ /* 0x000fe200078e00a6 */
[----:B------:R-:W-:Y:S04]  /*4b180*/  STL [R1+0x7ac], R166 ;  /* 0x0007aca601007387 */ /* 0x000fe80000100800 */
[----:B------:R2:W-:Y:S04]  /*4b190*/  STL [R1+0x7f0], R2 ;  /* 0x0007f00201007387 */ /* 0x0005e80000100800 */
[----:B------:R2:W-:Y:S04]  /*4b1a0*/  LDGSTS.E [R188+0x7800], desc[UR18][R190.64], P0 ;  /* 0x07800000bebc7fae */ /* 0x0005e80008121852 */
[----:B------:R2:W-:Y:S04]  /*4b1b0*/  STL [R1+0x7ec], R5 ;  /* 0x0007ec0501007387 */ /* 0x0005e80000100800 */
[----:B-1----:R-:W4:Y:S01]  /*4b1c0*/  LDL.LU R8, [R1+0xb4] ;  /* 0x0000b40001087983 */ /* 0x002f220000300800 */
[----:B--2---:R-:W-:-:S03]  /*4b1d0*/  IMAD.MOV.U32 R190, RZ, RZ, R2 ;  /* 0x000000ffffbe7224 */ /* 0x004fc600078e0002 */
[----:B------:R-:W2:Y:S01]  /*4b1e0*/  LDL.LU R2, [R1+0xb8] ;  /* 0x0000b80001027983 */ /* 0x000ea20000300800 */
[----:B------:R-:W-:-:S03]  /*4b1f0*/  IMAD.MOV.U32 R191, RZ, RZ, R5 ;  /* 0x000000ffffbf7224 */ /* 0x000fc600078e0005 */
[----:B------:R-:W2:Y:S04]  /*4b200*/  LDL.LU R166, [R1+0xf4] ;  /* 0x0000f40001a67983 */ /* 0x000ea80000300800 */
[----:B------:R-:W2:Y:S04]  /*4b210*/  LDL.LU R5, [R1+0xf8] ;  /* 0x0000f80001057983 */ /* 0x000ea80000300800 */
[----:B------:R1:W-:Y:S02]  /*4b220*/  LDGSTS.E [R188+0x7c00], desc[UR18][R190.64], P0 ;  /* 0x07c00000bebc7fae */ /* 0x0003e40008121852 */
[----:B-1----:R-:W-:-:S05]  /*4b230*/  LOP3.LUT R191, R4, 0x10, RZ, 0x3c, !PT ;  /* 0x0000001004bf7812 */ /* 0x002fca00078e3cff */
[----:B------:R-:W-:Y:S01]  /*4b240*/  VIADD R188, R191, UR5 ;  /* 0x00000005bfbc7c36 */ /* 0x000fe20008000000 */
[----:B---3--:R-:W-:Y:S02]  /*4b250*/  IADD3 R0, P1, R0, UR21, RZ ;  /* 0x0000001500007c10 */ /* 0x008fe4000ff3e0ff */
[----:B------:R-:W-:-:S03]  /*4b260*/  IADD3 R6, P2, R6, UR21, RZ ;  /* 0x0000001506067c10 */ /* 0x000fc6000ff5e0ff */
[----:B------:R1:W-:Y:S01]  /*4b270*/  STL [R1+0x38], R0 ;  /* 0x0000380001007387 */ /* 0x0003e20000100800 */
[----:B------:R-:W-:Y:S01]  /*4b280*/  IMAD.MOV.U32 R190, RZ, RZ, R0 ;  /* 0x000000ffffbe7224 */ /* 0x000fe200078e0000 */
[----:B----4-:R-:W-:Y:S02]  /*4b290*/  IADD3.X R3, R3, UR16, RZ, P1, !PT ;  /* 0x0000001003037c10 */ /* 0x010fe40008ffe4ff */
[----:B------:R-:W-:-:S03]  /*4b2a0*/  IADD3.X R7, R7, UR16, RZ, P2, !PT ;  /* 0x0000001007077c10 */ /* 0x000fc600097fe4ff */
[----:B------:R3:W-:Y:S01]  /*4b2b0*/  STL [R1+0x34], R3 ;  /* 0x0000340301007387 */ /* 0x0007e20000100800 */
[----:B------:R-:W-:-:S03]  /*4b2c0*/  IMAD.MOV.U32 R191, RZ, RZ, R3 ;  /* 0x000000ffffbf7224 */ /* 0x000fc600078e0003 */
[----:B------:R4:W-:Y:S04]  /*4b2d0*/  STL [R1+0x78], R6 ;  /* 0x0000780601007387 */ /* 0x0009e80000100800 */
[----:B------:R4:W-:Y:S04]  /*4b2e0*/  STL [R1+0x74], R7 ;  /* 0x0000740701007387 */ /* 0x0009e80000100800 */
[----:B-1----:R-:W2:Y:S04]  /*4b2f0*/  LDL.LU R0, [R1+0x138] ;  /* 0x0001380001007983 */ /* 0x002ea80000300800 */
[----:B------:R1:W-:Y:S04]  /*4b300*/  LDGSTS.E [R188+0x80], desc[UR18][R190.64], P0 ;  /* 0x00080000bebc7fae */ /* 0x0003e80008121852 */
        /* <DEDUP_REMOVED lines=40> */
[----:B------:R-:W4:Y:S01]  /*4b590*/  LDL.LU R7, [R1+0x274] ;  /* 0x0002740001077983 */ /* 0x000f220000300800 */
[----:B--2---:R-:W-:-:S03]  /*4b5a0*/  IADD3 R2, P1, R2, UR21, RZ ;  /* 0x0000001502027c10 */ /* 0x004fc6000ff3e0ff */
[----:B------:R1:W-:Y:S04]  /*4b5b0*/  LDGSTS.E [R188+0x1480], desc[UR18][R190.64], P0 ;  /* 0x01480000bebc7fae */ /* 0x0003e80008121852 */
[----:B------:R2:W-:Y:S01]  /*4b5c0*/  STL [R1+0x1b8], R2 ;  /* 0x0001b80201007387 */ /* 0x0005e20000100800 */
[----:B------:R-:W-:Y:S01]  /*4b5d0*/  IADD3 R8, P2, R8, UR21, RZ ;  /* 0x0000001508087c10 */ /* 0x000fe2000ff5e0ff */
[----:B-1----:R-:W-:Y:S01]  /*4b5e0*/  IMAD.MOV.U32 R190, RZ, RZ, R2 ;  /* 0x000000ffffbe7224 */ /* 0x002fe200078e0002 */
        /* <DEDUP_REMOVED lines=177> */
[----:B------:R-:W-:Y:S01]  /*4c100*/  STL [R1+0x6b8], R2 ;  /* 0x0006b80201007387 */ /* 0x000fe20000100800 */
[----:B------:R-:W-:Y:S01]  /*4c110*/  IADD3 R5, P2, R5, UR21, RZ ;  /* 0x0000001505057c10 */ /* 0x000fe2000ff5e0ff */
[----:B-1----:R-:W-:Y:S01]  /*4c120*/  IMAD.MOV.U32 R190, RZ, RZ, R2 ;  /* 0x000000ffffbe7224 */ /* 0x002fe200078e0002 */
        /* <DEDUP_REMOVED lines=30> */
[----:B------:R-:W4:Y:S01]  /*4c310*/  LDL.LU R7, [R1+0x7c] ;  /* 0x00007c0001077983 */ /* 0x000f220000300800 */
[----:B------:R-:W-:-:S03]  /*4c320*/  IADD3 R8, P1, R8, UR21, RZ ;  /* 0x0000001508087c10 */ /* 0x000fc6000ff3e0ff */
[----:B------:R1:W-:Y:S01]  /*4c330*/  LDGSTS.E [R188+0x7480], desc[UR18][R190.64], P0 ;  /* 0x07480000bebc7fae */ /* 0x0003e20008121852 */
[----:B------:R-:W-:Y:S02]  /*4c340*/  IADD3 R2, P2, R2, UR21, RZ ;  /* 0x0000001502027c10 */ /* 0x000fe4000ff5e0ff */
[----:B--2---:R-:W-:Y:S01]  /*4c350*/  IADD3.X R166, R166, UR16, RZ, P1, !PT ;  /* 0x00000010a6a67c10 */ /* 0x004fe20008ffe4ff */
[----:B-1----:R-:W-:Y:S01]  /*4c360*/  IMAD.MOV.U32 R190, RZ, RZ, R8 ;  /* 0x000000ffffbe7224 */ /* 0x002fe200078e0008 */
[----:B------:R1:W-:Y:S01]  /*4c370*/  STL [R1+0x7b8], R8 ;  /* 0x0007b80801007387 */ /* 0x0003e20000100800 */
[----:B------:R-:W-:Y:S02]  /*4c380*/  IADD3.X R5, R5, UR16, RZ, P2, !PT ;  /* 0x0000001005057c10 */ /* 0x000fe400097fe4ff */
        /* <DEDUP_REMOVED lines=68> */
[----:B------:R1:W-:Y:S01]  /*4c7d0*/  LDGSTS.E [R188+0x1500], desc[UR18][R190.64], P0 ;  /* 0x01500000bebc7fae */ /* 0x0003e20008121852 */
[----:B------:R-:W-:-:S03]  /*4c7e0*/  IADD3 R8, P2, R8, UR21, RZ ;  /* 0x0000001508087c10 */ /* 0x000fc6000ff5e0ff */
[----:B------:R2:W-:Y:S01]  /*4c7f0*/  STL [R1+0x1c0], R2 ;  /* 0x0001c00201007387 */ /* 0x0005e20000100800 */
[----:B------:R-:W-:Y:S01]  /*4c800*/  IADD3.X R5, R5, UR16, RZ, P1, !PT ;  /* 0x0000001005057c10 */ /* 0x000fe20008ffe4ff */
[----:B-1----:R-:W-:Y:S01]  /*4c810*/  IMAD.MOV.U32 R190, RZ, RZ, R2 ;  /* 0x000000ffffbe7224 */ /* 0x002fe200078e0002 */
        /* <DEDUP_REMOVED lines=177> */
[----:B------:R-:W-:Y:S01]  /*4d330*/  STL [R1+0x6c0], R2 ;  /* 0x0006c00201007387 */ /* 0x000fe20000100800 */
[----:B------:R-:W-:Y:S01]  /*4d340*/  IADD3.X R8, R8, UR16, RZ, P1, !PT ;  /* 0x0000001008087c10 */ /* 0x000fe20008ffe4ff */
[----:B-1----:R-:W-:Y:S01]  /*4d350*/  IMAD.MOV.U32 R190, RZ, RZ, R2 ;  /* 0x000000ffffbe7224 */ /* 0x002fe200078e0002 */
        /* <DEDUP_REMOVED lines=30> */
[----:B------:R-:W-:Y:S02]  /*4d540*/  IADD3 R8, P1, R8, UR21, RZ ;  /* 0x0000001508087c10 */ /* 0x000fe4000ff3e0ff */
[----:B------:R-:W-:Y:S01]  /*4d550*/  IADD3 R2, P2, R2, UR21, RZ ;  /* 0x0000001502027c10 */ /* 0x000fe2000ff5e0ff */
[----:B------:R1:W-:Y:S01]  /*4d560*/  LDGSTS.E [R188+0x7500], desc[UR18][R190.64], P0 ;  /* 0x07500000bebc7fae */ /* 0x0003e20008121852 */
[----:B--2---:R-:W-:-:S03]  /*4d570*/  IADD3.X R166, R166, UR16, RZ, P1, !PT ;  /* 0x00000010a6a67c10 */ /* 0x004fc60008ffe4ff */
[----:B------:R2:W-:Y:S01]  /*4d580*/  STL [R1+0x7c0], R8 ;  /* 0x0007c00801007387 */ /* 0x0005e20000100800 */
[----:B------:R-:W-:Y:S01]  /*4d590*/  IADD3.X R5, R5, UR16, RZ, P2, !PT ;  /* 0x0000001005057c10 */ /* 0x000fe200097fe4ff */
[----:B-1----:R-:W-:Y:S02]  /*4d5a0*/  IMAD.MOV.U32 R190, RZ, RZ, R8 ;  /* 0x000000ffffbe7224 */ /* 0x002fe400078e0008 */
[----:B------:R-:W-:Y:S01]  /*4d5b0*/  IMAD.MOV.U32 R191, RZ, RZ, R166 ;  /* 0x000000ffffbf7224 */ /* 0x000fe200078e00a6 */
[----:B------:R-:W-:Y:S04]  /*4d5c0*/  STL [R1+0x7bc], R166 ;  /* 0x0007bca601007387 */ /* 0x000fe80000100800 */
[----:B------:R1:W-:Y:S04]  /*4d5d0*/  STL [R1+0x800], R2 ;  /* 0x0008000201007387 */ /* 0x0003e80000100800 */
[----:B------:R1:W-:Y:S04]  /*4d5e0*/  LDGSTS.E [R188+0x7900], desc[UR18][R190.64], P0 ;  /* 0x07900000bebc7fae */ /* 0x0003e80008121852 */
[----:B------:R1:W-:Y:S04]  /*4d5f0*/  STL [R1+0x7fc], R5 ;  /* 0x0007fc0501007387 */ /* 0x0003e80000100800 */
[----:B--2---:R-:W2:Y:S01]  /*4d600*/  LDL.LU R8, [R1+0xc4] ;  /* 0x0000c40001087983 */ /* 0x004ea20000300800 */
[----:B-1----:R-:W-:-:S03]  /*4d610*/  IMAD.MOV.U32 R190, RZ, RZ, R2 ;  /* 0x000000ffffbe7224 */ /* 0x002fc600078e0002 */
        /* <DEDUP_REMOVED lines=281> */
[----:B------:R-:W-:-:S03]  /*4e7b0*/  IADD3.X R5, R5, UR16, RZ, P2, !PT ;  /* 0x0000001005057c10 */ /* 0x000fc600097fe4ff */
[----:B------:R-:W-:Y:S01]  /*4e7c0*/  STL [R1+0x7c4], R166 ;  /* 0x0007c4a601007387 */ /* 0x000fe20000100800 */
[----:B-1----:R-:W-:Y:S02]  /*4e7d0*/  IMAD.MOV.U32 R190, RZ, RZ, R8 ;  /* 0x000000ffffbe7224 */ /* 0x002fe400078e0008 */
[----:B------:R-:W-:Y:S01]  /*4e7e0*/  IMAD.MOV.U32 R191, RZ, RZ, R166 ;  /* 0x000000ffffbf7224 */ /* 0x000fe200078e00a6 */
        /* <DEDUP_REMOVED lines=28> */
[----:B------:R-:W4:Y:S01]  /*4e9b0*/  LDL.LU R7, [R1+0x18c] ;  /* 0x00018c0001077983 */ /* 0x000f220000300800 */
[----:B--2---:R-:W-:-:S03]  /*4e9c0*/  IADD3 R2, P1, R2, UR21, RZ ;  /* 0x0000001502027c10 */ /* 0x004fc6000ff3e0ff */
[----:B------:R1:W-:Y:S01]  /*4e9d0*/  LDGSTS.E [R188+0x600], desc[UR18][R190.64], P0 ;  /* 0x00600000bebc7fae */ /* 0x0003e20008121852 */
[----:B------:R-:W-:Y:S02]  /*4e9e0*/  IADD3.X R8, R8, UR16, RZ, P1, !PT ;  /* 0x0000001008087c10 */ /* 0x000fe40008ffe4ff */
[----:B------:R-:W-:Y:S01]  /*4e9f0*/  IADD3 R5, P2, R5, UR21, RZ ;  /* 0x0000001505057c10 */ /* 0x000fe2000ff5e0ff */
[----:B------:R2:W-:Y:S03]  /*4ea00*/  STL [R1+0xd0], R2 ;  /* 0x0000d00201007387 */ /* 0x0005e60000100800 */
[----:B------:R-:W-:Y:S01]  /*4ea10*/  IADD3.X R166, R166, UR16, RZ, P2, !PT ;  /* 0x00000010a6a67c10 */ /* 0x000fe200097fe4ff */
[----:B------:R2:W-:Y:S01]  /*4ea20*/  STL [R1+0xcc], R8 ;  /* 0x0000cc0801007387 */ /* 0x0005e20000100800 */
[----:B-1----:R-:W-:Y:S02]  /*4ea30*/  IMAD.MOV.U32 R190, RZ, RZ, R2 ;  /* 0x000000ffffbe7224 */ /* 0x002fe400078e0002 */
[----:B------:R-:W-:Y:S01]  /*4ea40*/  IMAD.MOV.U32 R191, RZ, RZ, R8 ;  /* 0x000000ffffbf7224 */ /* 0x000fe200078e0008 */
[----:B------:R1:W-:Y:S04]  /*4ea50*/  STL [R1+0x110], R5 ;  /* 0x0001100501007387 */ /* 0x0003e80000100800 */
[----:B--2---:R-:W2:Y:S04]  /*4ea60*/  LDL.LU R2, [R1+0x1d0] ;  /* 0x0001d00001027983 */ /* 0x004ea80000300800 */
[----:B------:R1:W-:Y:S04]  /*4ea70*/  STL [R1+0x10c], R166 ;  /* 0x00010ca601007387 */ /* 0x0003e80000100800 */
[----:B------:R1:W-:Y:S04]  /*4ea80*/  LDGSTS.E [R188+0xa00], desc[UR18][R190.64], P0 ;  /* 0x00a00000bebc7fae */ /* 0x0003e80008121852 */
[----:B------:R-:W2:Y:S01]  /*4ea90*/  LDL.LU R8, [R1+0x210] ;  /* 0x0002100001087983 */ /* 0x000ea20000300800 */
[----:B-1----:R-:W-:-:S03]  /*4eaa0*/  IMAD.MOV.U32 R190, RZ, RZ, R5 ;  /* 0x000000ffffbe7224 */ /* 0x002fc600078e0005 */
        /* <DEDUP_REMOVED lines=21> */
[----:B--2---:R-:W-:Y:S02]  /*4ec00*/  IADD3 R2, P1, R2, UR21, RZ ;  /* 0x0000001502027c10 */ /* 0x004fe4000ff3e0ff */
[----:B------:R-:W-:Y:S01]  /*4ec10*/  IADD3 R8, P2, R8, UR21, RZ ;  /* 0x0000001508087c10 */ /* 0x000fe2000ff5e0ff */
[----:B------:R1:W-:Y:S01]  /*4ec20*/  LDGSTS.E [R188+0x1600], desc[UR18][R190.64], P0 ;  /* 0x01600000bebc7fae */ /* 0x0003e20008121852 */
[----:B------:R-:W-:-:S03]  /*4ec30*/  IADD3.X R5, R5, UR16, RZ, P1, !PT ;  /* 0x0000001005057c10 */ /* 0x000fc60008ffe4ff */
[----:B------:R2:W-:Y:S01]  /*4ec40*/  STL [R1+0x1d0], R2 ;  /* 0x0001d00201007387 */ /* 0x0005e20000100800 */
[----:B------:R-:W-:-:S03]  /*4ec50*/  IADD3.X R166, R166, UR16, RZ, P2, !PT ;  /* 0x00000010a6a67c10 */ /* 0x000fc600097fe4ff */
        /* <DEDUP_REMOVED lines=178> */
[----:B------:R-:W-:Y:S01]  /*4f780*/  STL [R1+0x6d0], R2 ;  /* 0x0006d00201007387 */ /* 0x000fe20000100800 */
[----:B------:R-:W-:-:S03]  /*4f790*/  IADD3.X R166, R166, UR16, RZ, P2, !PT ;  /* 0x00000010a6a67c10 */ /* 0x000fc600097fe4ff */
[----:B------:R2:W-:Y:S01]  /*4f7a0*/  STL [R1+0x6cc], R8 ;  /* 0x0006cc0801007387 */ /* 0x0005e20000100800 */
[----:B-1----:R-:W-:Y:S02]  /*4f7b0*/  IMAD.MOV.U32 R190, RZ, RZ, R2 ;  /* 0x000000ffffbe7224 */ /* 0x002fe400078e0002 */
[----:B------:R-:W-:Y:S01]  /*4f7c0*/  IMAD.MOV.U32 R191, RZ, RZ, R8 ;  /* 0x000000ffffbf7224 */ /* 0x000fe200078e0008 */
[----:B------:R-:W-:Y:S04]  /*4f7d0*/  STL [R1+0x710], R5 ;  /* 0x0007100501007387 */ /* 0x000fe80000100800 */
[----:B------:R1:W-:Y:S04]  /*4f7e0*/  LDGSTS.E [R188+0x6a00], desc[UR18][R190.64], P0 ;  /* 0x06a00000bebc7fae */ /* 0x0003e80008121852 */
[----:B--2---:R-:W2:Y:S04]  /*4f7f0*/  LDL.LU R8, [R1+0x7d0] ;  /* 0x0007d00001087983 */ /* 0x004ea80000300800 */
[----:B------:R1:W-:Y:S04]  /*4f800*/  STL [R1+0x70c], R166 ;  /* 0x00070ca601007387 */ /* 0x0003e80000100800 */
        /* <DEDUP_REMOVED lines=23> */
[----:B--2---:R-:W-:Y:S02]  /*4f980*/  IADD3 R8, P1, R8, UR21, RZ ;  /* 0x0000001508087c10 */ /* 0x004fe4000ff3e0ff */
[----:B------:R-:W-:Y:S01]  /*4f990*/  IADD3 R2, P2, R2, UR21, RZ ;  /* 0x0000001502027c10 */ /* 0x000fe2000ff5e0ff */
[----:B------:R1:W-:Y:S01]  /*4f9a0*/  LDGSTS.E [R188+0x7600], desc[UR18][R190.64], P0 ;  /* 0x07600000bebc7fae */ /* 0x0003e20008121852 */
[----:B------:R-:W-:Y:S02]  /*4f9b0*/  IADD3.X R166, R166, UR16, RZ, P1, !PT ;  /* 0x00000010a6a67c10 */ /* 0x000fe40008ffe4ff */
[----:B------:R-:W-:Y:S01]  /*4f9c0*/  IADD3.X R5, R5, UR16, RZ, P2, !PT ;  /* 0x0000001005057c10 */ /* 0x000fe200097fe4ff */
[----:B------:R2:W-:Y:S04]  /*4f9d0*/  STL [R1+0x7d0], R8 ;  /* 0x0007d00801007387 */ /* 0x0005e80000100800 */
[----:B------:R-:W-:Y:S01]  /*4f9e0*/  STL [R1+0x7cc], R166 ;  /* 0x0007cca601007387 */ /* 0x000fe20000100800 */
[----:B-1----:R-:W-:-:S02]  /*4f9f0*/  IMAD.MOV.U32 R190, RZ, RZ, R8 ;  /* 0x000000ffffbe7224 */ /* 0x002fc400078e0008 */
        /* <DEDUP_REMOVED lines=577> */
[----:B------:R-:W-:Y:S01]  /*51e10*/  STL [R1+0x7e0], R8 ;  /* 0x0007e00801007387 */ /* 0x000fe20000100800 */
[----:B-1----:R-:W-:Y:S02]  /*51e20*/  IMAD.MOV.U32 R190, RZ, RZ, R8 ;  /* 0x000000ffffbe7224 */ /* 0x002fe400078e0008 */
[----:B------:R-:W-:Y:S01]  /*51e30*/  IMAD.MOV.U32 R191, RZ, RZ, R166 ;  /* 0x000000ffffbf7224 */ /* 0x000fe200078e00a6 */
[----:B------:R-:W-:Y:S04]  /*51e40*/  STL [R1+0x7dc], R166 ;  /* 0x0007dca601007387 */ /* 0x000fe80000100800 */
[----:B------:R1:W-:Y:S04]  /*51e50*/  LDGSTS.E [R188+0x7b00], desc[UR18][R190.64], P0 ;  /* 0x07b00000bebc7fae */ /* 0x0003e80008121852 */
[----:B------:R-:W-:Y:S04]  /*51e60*/  STL [R1+0x820], R2 ;  /* 0x0008200201007387 */ /* 0x000fe80000100800 */
[----:B------:R2:W-:Y:S01]  /*51e70*/  STL [R1+0x81c], R5 ;  /* 0x00081c0501007387 */ /* 0x0005e20000100800 */
[----:B-1----:R-:W-:-:S02]  /*51e80*/  IMAD.MOV.U32 R190, RZ, RZ, R2 ;  /* 0x000000ffffbe7224 */ /* 0x002fc400078e0002 */
[----:B------:R-:W-:Y:S02]  /*51e90*/  IMAD.MOV.U32 R191, RZ, RZ, R5 ;  /* 0x000000ffffbf7224 */ /* 0x000fe400078e0005 */
[----:B--2---:R-:W2:Y:S04]  /*51ea0*/  LDL.LU R5, [R1+0xe4] ;  /* 0x0000e40001057983 */ /* 0x004ea80000300800 */
[----:B------:R-:W2:Y:S04]  /*51eb0*/  LDL.LU R2, [R1+0xe8] ;  /* 0x0000e80001027983 */ /* 0x000ea80000300800 */
[----:B------:R1:W-:Y:S04]  /*51ec0*/  LDGSTS.E [R188+0x7f00], desc[UR18][R190.64], P0 ;  /* 0x07f00000bebc7fae */ /* 0x0003e80008121852 */
[----:B------:R-:W2:Y:S04]  /*51ed0*/  LDL.LU R166, [R1+0x124] ;  /* 0x0001240001a67983 */ /* 0x000ea80000300800 */
[----:B------:R-:W2:Y:S01]  /*51ee0*/  LDL.LU R8, [R1+0x128] ;  /* 0x0001280001087983 */ /* 0x000ea20000300800 */
        /* <DEDUP_REMOVED lines=21> */
[----:B------:R-:W-:Y:S01]  /*52040*/  IADD3.X R5, R5, UR16, RZ, P1, !PT ;  /* 0x0000001005057c10 */ /* 0x000fe20008ffe4ff */
[----:B------:R2:W-:Y:S01]  /*52050*/  STL [R1+0xe8], R2 ;  /* 0x0000e80201007387 */ /* 0x0005e20000100800 */
[----:B-1----:R-:W-:Y:S01]  /*52060*/  IMAD.MOV.U32 R190, RZ, RZ, R2 ;  /* 0x000000ffffbe7224 */ /* 0x002fe200078e0002 */
[----:B------:R-:W-:Y:S02]  /*52070*/  IADD3 R8, P2, R8, UR21, RZ ;  /* 0x0000001508087c10 */ /* 0x000fe4000ff5e0ff */
[----:B------:R-:W-:Y:S01]  /*52080*/  IMAD.MOV.U32 R191, RZ, RZ, R5 ;  /* 0x000000ffffbf7224 */ /* 0x000fe200078e0005 */
[----:B------:R1:W-:Y:S01]  /*52090*/  STL [R1+0xe4], R5 ;  /* 0x0000e40501007387 */ /* 0x0003e20000100800 */
[----:B------:R-:W-:-:S03]  /*520a0*/  IADD3.X R166, R166, UR16, RZ, P2, !PT ;  /* 0x00000010a6a67c10 */ /* 0x000fc600097fe4ff */
[----:B------:R1:W-:Y:S04]  /*520b0*/  STL [R1+0x128], R8 ;  /* 0x0001280801007387 */ /* 0x0003e80000100800 */
[----:B--2---:R-:W2:Y:S04]  /*520c0*/  LDL.LU R2, [R1+0x1e8] ;  /* 0x0001e80001027983 */ /* 0x004ea80000300800 */
[----:B------:R1:W-:Y:S04]  /*520d0*/  STL [R1+0x124], R166 ;  /* 0x000124a601007387 */ /* 0x0003e80000100800 */
[----:B------:R1:W-:Y:S04]  /*520e0*/  LDGSTS.E [R188+0xb80], desc[UR18][R190.64], P0 ;  /* 0x00b80000bebc7fae */ /* 0x0003e80008121852 */
[----:B-1----:R-:W2:Y:S01]  /*520f0*/  LDL.LU R5, [R1+0x228] ;  /* 0x0002280001057983 */ /* 0x002ea20000300800 */
[----:B------:R-:W-:-:S02]  /*52100*/  IMAD.MOV.U32 R190, RZ, RZ, R8 ;  /* 0x000000ffffbe7224 */ /* 0x000fc400078e0008 */
[----:B------:R-:W-:Y:S01]  /*52110*/  IMAD.MOV.U32 R191, RZ, RZ, R166 ;  /* 0x000000ffffbf7224 */ /* 0x000fe200078e00a6 */
[----:B------:R-:W2:Y:S04]  /*52120*/  LDL.LU R8, [R1+0x1e4] ;  /* 0x0001e40001087983 */ /* 0x000ea80000300800 */
[----:B------:R-:W2:Y:S04]  /*52130*/  LDL.LU R166, [R1+0x224] ;  /* 0x0002240001a67983 */ /* 0x000ea80000300800 */
[----:B------:R1:W-:Y:S01]  /*52140*/  LDGSTS.E [R188+0xf80], desc[UR18][R190.64], P0 ;  /* 0x00f80000bebc7fae */ /* 0x0003e20008121852 */
[----:B------:R-:W-:-:S02]  /*52150*/  IADD3 R0, P1, R0, UR21, RZ ;  /* 0x0000001500007c10 */ /* 0x000fc4000ff3e0ff */
        /* <DEDUP_REMOVED lines=126> */
[----:B------:R-:W-:Y:S01]  /*52940*/  IADD3 R8, P2, R8, UR21, RZ ;  /* 0x0000001508087c10 */ /* 0x000fe2000ff5e0ff */
[----:B-1----:R-:W-:Y:S01]  /*52950*/  IMAD.MOV.U32 R190, RZ, RZ, R2 ;  /* 0x000000ffffbe7224 */ /* 0x002fe200078e0002 */
[----:B------:R-:W-:Y:S02]  /*52960*/  IADD3.X R5, R5, UR16, RZ, P1, !PT ;  /* 0x0000001005057c10 */ /* 0x000fe40008ffe4ff */
[----:B------:R-:W-:-:S03]  /*52970*/  IADD3.X R166, R166, UR16, RZ, P2, !PT ;  /* 0x00000010a6a67c10 */ /* 0x000fc600097fe4ff */
[----:B------:R-:W-:Y:S01]  /*52980*/  IMAD.MOV.U32 R191, RZ, RZ, R5 ;  /* 0x000000ffffbf7224 */ /* 0x000fe200078e0005 */
[----:B------:R-:W-:Y:S04]  /*52990*/  STL [R1+0x4e8], R2 ;  /* 0x0004e80201007387 */ /* 0x000fe80000100800 */
[----:B------:R1:W-:Y:S04]  /*529a0*/  LDGSTS.E [R188+0x4b80], desc[UR18][R190.64], P0 ;  /* 0x04b80000bebc7fae */ /* 0x0003e80008121852 */
[----:B------:R2:W-:Y:S04]  /*529b0*/  STL [R1+0x4e4], R5 ;  /* 0x0004e40501007387 */ /* 0x0005e80000100800 */
[----:B------:R-:W-:Y:S01]  /*529c0*/  STL [R1+0x528], R8 ;  /* 0x0005280801007387 */ /* 0x000fe20000100800 */
[----:B-1----:R-:W-:-:S02]  /*529d0*/  IMAD.MOV.U32 R190, RZ, RZ, R8 ;  /* 0x000000ffffbe7224 */ /* 0x002fc400078e0008 */
[----:B------:R-:W-:Y:S01]  /*529e0*/  IMAD.MOV.U32 R191, RZ, RZ, R166 ;  /* 0x000000ffffbf7224 */ /* 0x000fe200078e00a6 */
[----:B--2---:R-:W2:Y:S04]  /*529f0*/  LDL.LU R5, [R1+0x5e8] ;  /* 0x0005e80001057983 */ /* 0x004ea80000300800 */
[----:B------:R1:W-:Y:S04]  /*52a00*/  LDGSTS.E [R188+0x4f80], desc[UR18][R190.64], P0 ;  /* 0x04f80000bebc7fae */ /* 0x0003e80008121852 */
[----:B------:R1:W-:Y:S04]  /*52a10*/  STL [R1+0x524], R166 ;  /* 0x000524a601007387 */ /* 0x0003e80000100800 */
[----:B------:R-:W2:Y:S04]  /*52a20*/  LDL.LU R2, [R1+0x628] ;  /* 0x0006280001027983 */ /* 0x000ea80000300800 */
[----:B-1----:R-:W5:Y:S04]  /*52a30*/  LDL.LU R166, [R1+0xcf0] ;  /* 0x000cf00001a67983 */ /* 0x002f680000300800 */
[----:B------:R-:W2:Y:S01]  /*52a40*/  LDL.LU R8, [R1+0x624] ;  /* 0x0006240001087983 */ /* 0x000ea20000300800 */
[----:B---3--:R-:W-:-:S05]  /*52a50*/  IADD3 R0, P1, R0, UR21, RZ ;  /* 0x0000001500007c10 */ /* 0x008fca000ff3e0ff */
[----:B------:R-:W-:Y:S01]  /*52a60*/  IMAD.MOV.U32 R190, RZ, RZ, R0 ;  /* 0x000000ffffbe7224 */ /* 0x000fe200078e0000 */
[----:B------:R-:W-:Y:S01]  /*52a70*/  IADD3 R3, P2, R3, UR21, RZ ;  /* 0x0000001503037c10 */ /* 0x000fe2000ff5e0ff */
[----:B------:R-:W-:Y:S01]  /*52a80*/  STL [R1+0x568], R0 ;  /* 0x0005680001007387 */ /* 0x000fe20000100800 */
[----:B----4-:R-:W-:Y:S02]  /*52a90*/  IADD3.X R6, R6, UR16, RZ, P1, !PT ;  /* 0x0000001006067c10 */ /* 0x010fe40008ffe4ff */
[----:B------:R-:W-:-:S03]  /*52aa0*/  IADD3.X R7, R7, UR16, RZ, P2, !PT ;  /* 0x0000001007077c10 */ /* 0x000fc600097fe4ff */
[----:B------:R-:W-:Y:S01]  /*52ab0*/  IMAD.MOV.U32 R191, RZ, RZ, R6 ;  /* 0x000000ffffbf7224 */ /* 0x000fe200078e0006 */
[----:B------:R1:W-:Y:S04]  /*52ac0*/  STL [R1+0x564], R6 ;  /* 0x0005640601007387 */ /* 0x0003e80000100800 */
[----:B------:R3:W-:Y:S04]  /*52ad0*/  LDGSTS.E [R188+0x5380], desc[UR18][R190.64], P0 ;  /* 0x05380000bebc7fae */ /* 0x0007e80008121852 */
[----:B------:R-:W-:Y:S04]  /*52ae0*/  STL [R1+0x5a8], R3 ;  /* 0x0005a80301007387 */ /* 0x000fe80000100800 */
[----:B-1----:R-:W4:Y:S01]  /*52af0*/  LDL.LU R6, [R1+0x668] ;  /* 0x0006680001067983 */ /* 0x002f220000300800 */
[----:B---3--:R-:W-:-:S02]  /*52b00*/  IMAD.MOV.U32 R190, RZ, RZ, R3 ;  /* 0x000000ffffbe7224 */ /* 0x008fc400078e0003 */
[----:B------:R-:W-:Y:S01]  /*52b10*/  IMAD.MOV.U32 R191, RZ, RZ, R7 ;  /* 0x000000ffffbf7224 */ /* 0x000fe200078e0007 */
[----:B------:R1:W-:Y:S04]  /*52b20*/  STL [R1+0x5a4], R7 ;  /* 0x0005a40701007387 */ /* 0x0003e80000100800 */
[----:B------:R-:W3:Y:S04]  /*52b30*/  LDL.LU R0, [R1+0x6a8] ;  /* 0x0006a80001007983 */ /* 0x000ee80000300800 */
[----:B------:R2:W-:Y:S04]  /*52b40*/  LDGSTS.E [R188+0x5780], desc[UR18][R190.64], P0 ;  /* 0x05780000bebc7fae */ /* 0x0005e80008121852 */
[----:B-1----:R-:W5:Y:S04]  /*52b50*/  LDL.LU R7, [R1+0xcec] ;  /* 0x000cec0001077983 */ /* 0x002f680000300800 */
[----:B------:R-:W3:Y:S04]  /*52b60*/  LDL.LU R3, [R1+0x6a4] ;  /* 0x0006a40001037983 */ /* 0x000ee80000300800 */
[----:B------:R-:W4:Y:S01]  /*52b70*/  LDL.LU R191, [R1+0x5e4] ;  /* 0x0005e40001bf7983 */ /* 0x000f220000300800 */
[----:B--2---:R-:W-:-:S05]  /*52b80*/  IADD3 R5, P1, R5, UR21, RZ ;  /* 0x0000001505057c10 */ /* 0x004fca000ff3e0ff */
[----:B------:R-:W-:Y:S01]  /*52b90*/  IMAD.MOV.U32 R190, RZ, RZ, R5 ;  /* 0x000000ffffbe7224 */ /* 0x000fe200078e0005 */
[----:B------:R-:W-:Y:S01]  /*52ba0*/  IADD3 R2, P2, R2, UR21, RZ ;  /* 0x0000001502027c10 */ /* 0x000fe2000ff5e0ff */
[----:B------:R1:W-:Y:S03]  /*52bb0*/  STL [R1+0x5e8], R5 ;  /* 0x0005e80501007387 */ /* 0x0003e60000100800 */
[----:B------:R-:W-:Y:S02]  /*52bc0*/  IADD3.X R8, R8, UR16, RZ, P2, !PT ;  /* 0x0000001008087c10 */ /* 0x000fe400097fe4ff */
[----:B----4-:R-:W-:-:S05]  /*52bd0*/  IADD3.X R191, R191, UR16, RZ, P1, !PT ;  /* 0x00000010bfbf7c10 */ /* 0x010fca0008ffe4ff */
[----:B------:R2:W-:Y:S04]  /*52be0*/  STL [R1+0x5e4], R191 ;  /* 0x0005e4bf01007387 */ /* 0x0005e80000100800 */
[----:B------:R4:W-:Y:S04]  /*52bf0*/  LDGSTS.E [R188+0x5b80], desc[UR18][R190.64], P0 ;  /* 0x05b80000bebc7fae */ /* 0x0009e80008121852 */
[----:B------:R-:W-:Y:S04]  /*52c00*/  STL [R1+0x628], R2 ;  /* 0x0006280201007387 */ /* 0x000fe80000100800 */
[----:B-1----:R-:W3:Y:S01]  /*52c10*/  LDL.LU R5, [R1+0x728] ;  /* 0x0007280001057983 */ /* 0x002ee20000300800 */
[----:B----4-:R-:W-:-:S02]  /*52c20*/  IMAD.MOV.U32 R190, RZ, RZ, R2 ;  /* 0x000000ffffbe7224 */ /* 0x010fc400078e0002 */
[----:B--2---:R-:W-:Y:S01]  /*52c30*/  IMAD.MOV.U32 R191, RZ, RZ, R8 ;  /* 0x000000ffffbf7224 */ /* 0x004fe200078e0008 */
[----:B------:R1:W-:Y:S04]  /*52c40*/  STL [R1+0x624], R8 ;  /* 0x0006240801007387 */ /* 0x0003e80000100800 */
[----:B------:R2:W-:Y:S04]  /*52c50*/  LDGSTS.E [R188+0x5f80], desc[UR18][R190.64], P0 ;  /* 0x05f80000bebc7fae */ /* 0x0005e80008121852 */
[----:B-1----:R-:W4:Y:S04]  /*52c60*/  LDL.LU R8, [R1+0x724] ;  /* 0x0007240001087983 */ /* 0x002f280000300800 */
[----:B------:R-:W4:Y:S04]  /*52c70*/  LDL.LU R2, [R1+0x7a8] ;  /* 0x0007a80001027983 */ /* 0x000f280000300800 */
[----:B------:R-:W4:Y:S01]  /*52c80*/  LDL.LU R191, [R1+0x664] ;  /* 0x0006640001bf7983 */ /* 0x000f220000300800 */
[----:B------:R-:W-:-:S02]  /*52c90*/  IADD3 R6, P1, R6, UR21, RZ ;  /* 0x0000001506067c10 */ /* 0x000fc4000ff3e0ff */
[----:B---3--:R-:W-:-:S03]  /*52ca0*/  IADD3 R0, P2, R0, UR21, RZ ;  /* 0x0000001500007c10 */ /* 0x008fc6000ff5e0ff */
[----:B--2---:R-:W-:Y:S01]  /*52cb0*/  IMAD.MOV.U32 R190, RZ, RZ, R6 ;  /* 0x000000ffffbe7224 */ /* 0x004fe200078e0006 */
[----:B------:R-:W-:Y:S01]  /*52cc0*/  IADD3.X R3, R3, UR16, RZ, P2, !PT ;  /* 0x0000001003037c10 */ /* 0x000fe200097fe4ff */
[----:B------:R1:W-:Y:S01]  /*52cd0*/  STL [R1+0x668], R6 ;  /* 0x0006680601007387 */ /* 0x0003e20000100800 */
[----:B----4-:R-:W-:-:S05]  /*52ce0*/  IADD3.X R191, R191, UR16, RZ, P1, !PT ;  /* 0x00000010bfbf7c10 */ /* 0x010fca0008ffe4ff */
[----:B------:R2:W-:Y:S04]  /*52cf0*/  STL [R1+0x664], R191 ;  /* 0x000664bf01007387 */ /* 0x0005e80000100800 */
[----:B------:R3:W-:Y:S04]  /*52d00*/  LDGSTS.E [R188+0x6380], desc[UR18][R190.64], P0 ;  /* 0x06380000bebc7fae */ /* 0x0007e80008121852 */
[----:B------:R4:W-:Y:S04]  /*52d10*/  STL [R1+0x6a8], R0 ;  /* 0x0006a80001007387 */ /* 0x0009e80000100800 */
[----:B-1----:R-:W4:Y:S01]  /*52d20*/  LDL.LU R6, [R1+0x7a4] ;  /* 0x0007a40001067983 */ /* 0x002f220000300800 */
[----:B---3--:R-:W-:-:S02]  /*52d30*/  IMAD.MOV.U32 R190, RZ, RZ, R0 ;  /* 0x000000ffffbe7224 */ /* 0x008fc400078e0000 */
[----:B--2---:R-:W-:Y:S01]  /*52d40*/  IMAD.MOV.U32 R191, RZ, RZ, R3 ;  /* 0x000000ffffbf7224 */ /* 0x004fe200078e0003 */
[----:B------:R1:W-:Y:S04]  /*52d50*/  STL [R1+0x6a4], R3 ;  /* 0x0006a40301007387 */ /* 0x0003e80000100800 */
[----:B----4-:R-:W2:Y:S04]  /*52d60*/  LDL.LU R0, [R1+0x824] ;  /* 0x0008240001007983 */ /* 0x010ea80000300800 */
[----:B------:R3:W-:Y:S04]  /*52d70*/  LDGSTS.E [R188+0x6780], desc[UR18][R190.64], P0 ;  /* 0x06780000bebc7fae */ /* 0x0007e80008121852 */
[----:B-1----:R-:W4:Y:S04]  /*52d80*/  LDL.LU R3, [R1+0x828] ;  /* 0x0008280001037983 */ /* 0x002f280000300800 */
[----:B------:R-:W2:Y:S04]  /*52d90*/  LDL.LU R190, [R1+0x6e4] ;  /* 0x0006e40001be7983 */ /* 0x000ea80000300800 */
[----:B------:R-:W3:Y:S01]  /*52da0*/  LDL.LU R191, [R1+0x6e8] ;  /* 0x0006e80001bf7983 */ /* 0x000ee20000300800 */
[----:B------:R-:W-:-:S04]  /*52db0*/  IADD3 R5, P2, R5, UR21, RZ ;  /* 0x0000001505057c10 */ /* 0x000fc8000ff5e0ff */
[----:B------:R-:W-:Y:S02]  /*52dc0*/  IADD3.X R8, R8, UR16, RZ, P2, !PT ;  /* 0x0000001008087c10 */ /* 0x000fe400097fe4ff */
[----:B---3--:R-:W-:-:S04]  /*52dd0*/  IADD3 R191, P1, R191, UR21, RZ ;  /* 0x00000015bfbf7c10 */ /* 0x008fc8000ff3e0ff */
[----:B--2---:R-:W-:Y:S01]  /*52de0*/  IADD3.X R190, R190, UR16, RZ, P1, !PT ;  /* 0x00000010bebe7c10 */ /* 0x004fe20008ffe4ff */
[----:B------:R1:W-:Y:S04]  /*52df0*/  STL [R1+0x6e8], R191 ;  /* 0x0006e8bf01007387 */ /* 0x0003e80000100800 */
[----:B------:R2:W-:Y:S01]  /*52e00*/  STL [R1+0x6e4], R190 ;  /* 0x0006e4be01007387 */ /* 0x0005e20000100800 */
[----:B-1----:R-:W-:-:S04]  /*52e10*/  LOP3.LUT R191, R191, R190, RZ, 0x3c, !PT ;  /* 0x000000bebfbf7212 */ /* 0x002fc800078e3cff */
[----:B--2---:R-:W-:-:S04]  /*52e20*/  LOP3.LUT R190, R191, R190, RZ, 0x3c, !PT ;  /* 0x000000bebfbe7212 */ /* 0x004fc800078e3cff */
[----:B------:R-:W-:Y:S01]  /*52e30*/  LOP3.LUT R191, R191, R190, RZ, 0x3c, !PT ;  /* 0x000000bebfbf7212 */ /* 0x000fe200078e3cff */
[----:B------:R-:W-:Y:S04]  /*52e40*/  STL [R1+0x728], R5 ;  /* 0x0007280501007387 */ /* 0x000fe80000100800 */
[----:B------:R1:W-:Y:S04]  /*52e50*/  LDGSTS.E [R188+0x6b80], desc[UR18][R190.64], P0 ;  /* 0x06b80000bebc7fae */ /* 0x0003e80008121852 */
[----:B------:R2:W-:Y:S01]  /*52e60*/  STL [R1+0x724], R8 ;  /* 0x0007240801007387 */ /* 0x0005e20000100800 */
[----:B-1----:R-:W-:-:S02]  /*52e70*/  IMAD.MOV.U32 R190, RZ, RZ, R5 ;  /* 0x000000ffffbe7224 */ /* 0x002fc400078e0005 */
[----:B------:R-:W-:Y:S02]  /*52e80*/  IMAD.MOV.U32 R191, RZ, RZ, R8 ;  /* 0x000000ffffbf7224 */ /* 0x000fe400078e0008 */
[----:B--2---:R-:W5:Y:S04]  /*52e90*/  LDL.LU R8, [R1+0xce8] ;  /* 0x000ce80001087983 */ /* 0x004f680000300800 */
[----:B------:R-:W5:Y:S04]  /*52ea0*/  LDL.LU R5, [R1+0xce4] ;  /* 0x000ce40001057983 */ /* 0x000f680000300800 */
[----:B------:R1:W-:Y:S04]  /*52eb0*/  LDGSTS.E [R188+0x6f80], desc[UR18][R190.64], P0 ;  /* 0x06f80000bebc7fae */ /* 0x0003e80008121852 */
[----:B------:R-:W2:Y:S04]  /*52ec0*/  LDL.LU R190, [R1+0x764] ;  /* 0x0007640001be7983 */ /* 0x000ea80000300800 */
[----:B------:R-:W1:Y:S01]  /*52ed0*/  LDL.LU R191, [R1+0x768] ;  /* 0x0007680001bf7983 */ /* 0x000e620000300800 */
[----:B------:R-:W-:-:S04]  /*52ee0*/  IADD3 R2, P2, R2, UR21, RZ ;  /* 0x0000001502027c10 */ /* 0x000fc8000ff5e0ff */
[----:B------:R-:W-:Y:S02]  /*52ef0*/  IADD3.X R6, R6, UR16, RZ, P2, !PT ;  /* 0x0000001006067c10 */ /* 0x000fe400097fe4ff */
[----:B-1----:R-:W-:-:S04]  /*52f00*/  IADD3 R191, P1, R191, UR21, RZ ;  /* 0x00000015bfbf7c10 */ /* 0x002fc8000ff3e0ff */
        /* <DEDUP_REMOVED lines=16> */
[----:B----4-:R-:W-:-:S04]  /*53010*/  IADD3 R3, P2, R3, UR21, RZ ;  /* 0x0000001503037c10 */ /* 0x010fc8000ff5e0ff */
        /* <DEDUP_REMOVED lines=11> */
[----:B-1----:R-:W-:-:S03]  /*530d0*/  IMAD.MOV.U32 R191, RZ, RZ, R0 ;  /* 0x000000ffffbf7224 */ /* 0x002fc600078e0000 */
[----:B--2---:R-:W5:Y:S01]  /*530e0*/  LDL.LU R0, [R1+0xcd8] ;  /* 0x000cd80001007983 */ /* 0x004f620000300800 */
[----:B------:R-:W-:-:S05]  /*530f0*/  IMAD.MOV.U32 R190, RZ, RZ, R3 ;  /* 0x000000ffffbe7224 */ /* 0x000fca00078e0003 */
[----:B------:R1:W-:Y:S01]  /*53100*/  LDGSTS.E [R188+0x7f80], desc[UR18][R190.64], P0 ;  /* 0x07f80000bebc7fae */ /* 0x0003e20008121852 */
[----:B------:R-:W2:Y:S01]  /*53110*/  S2R R3, SR_TID.X ;  /* 0x0000000000037919 */ /* 0x000ea20000002100 */
[----:B------:R-:W-:Y:S02]  /*53120*/  UIADD3 UR4, UR4, 0x1, URZ ;  /* 0x0000000104047890 */ /* 0x000fe4000fffe03f */
[----:B------:R-:W0:Y:S01]  /*53130*/  LDGDEPBAR ;  /* 0x00000000000079af */ /* 0x000e220000000000 */
[----:B-1----:R-:W1:Y:S02]  /*53140*/  LDC R191, c[0x0][0x230] ;  /* 0x00008c00ffbf7b82 */ /* 0x002e640000000800 */
[----:B-1----:R-:W-:-:S05]  /*53150*/  VIADD R190, R191, 0x7f ;  /* 0x0000007fbfbe7836 */ /* 0x002fca0000000000 */
[----:B------:R-:W-:-:S04]  /*53160*/  SHF.R.S32.HI R191, RZ, 0x1f, R190 ;  /* 0x0000001fffbf7819 */ /* 0x000fc800000114be */
[----:B------:R-:W-:-:S04]  /*53170*/  LEA.HI R191, R191, R190, RZ, 0x7 ;  /* 0x000000bebfbf7211 */ /* 0x000fc800078f38ff */
[----:B------:R-:W-:-:S04]  /*53180*/  SHF.R.S32.HI R191, RZ, 0x7, R191 ;  /* 0x00000007ffbf7819 */ /* 0x000fc800000114bf */
[----:B------:R-:W-:Y:S02]  /*53190*/  ISETP.NE.U32.AND P0, PT, R191, UR4, PT ;  /* 0x00000004bf007c0c */ /* 0x000fe4000bf05070 */
[----:B--2---:R-:W-:-:S04]  /*531a0*/  SHF.R.U32.HI R3, RZ, 0x6, R3 ;  /* 0x00000006ff037819 */ /* 0x004fc80000011603 */
[----:B------:R-:W-:-:S07]  /*531b0*/  SGXT.U32 R3, R3, 0x1 ;  /* 0x000000010303781a */ /* 0x000fce0000000000 */
[----:B------:R-:W-:Y:S05]  /*531c0*/  @P0 BRA `(.L_x_1) ;  /* 0xffffff3000880947 */ /* 0x000fea000383ffff */
.L_x_0:
[----:B-----5:R-:W1:Y:S01]  /*531d0*/  S2R R5, SR_TID.X ;  /* 0x0000000000057919 */ /* 0x020e620000002100 */
[C-C-:B------:R-:W-:Y:S01]  /*531e0*/  LOP3.LUT R197, R0.reuse, 0xee, R3.reuse, 0xfe, !PT ;  /* 0x000000ee00c57812 */ /* 0x140fe200078efe03 */
[----:B------:R-:W-:Y:S01]  /*531f0*/  ULDC UR4, c[0x0][0x22c] ;  /* 0x00008b0000047ab9 */ /* 0x000fe20000000800 */
[C---:B------:R-:W-:Y:S01]  /*53200*/  LOP3.LUT R161, R0.reuse, R3, RZ, 0xfc, !PT ;  /* 0x0000000300a17212 */ /* 0x040fe200078efcff */
[----:B------:R-:W-:Y:S01]  /*53210*/  ULDC UR5, c[0x0][0x22c] ;  /* 0x00008b0000057ab9 */ /* 0x000fe20000000800 */
[C-C-:B------:R-:W-:Y:S02]  /*53220*/  LOP3.LUT R155, R0.reuse, 0x4, R3.reuse, 0xfe, !PT ;  /* 0x00000004009b7812 */ /* 0x140fe400078efe03 */
[C-C-:B------:R-:W-:Y:S02]  /*53230*/  LOP3.LUT R159, R0.reuse, 0x6, R3.reuse, 0xfe, !PT ;  /* 0x00000006009f7812 */ /* 0x140fe400078efe03 */
[C-C-:B------:R-:W-:Y:S02]  /*53240*/  LOP3.LUT R158, R0.reuse, 0x8, R3.reuse, 0xfe, !PT ;  /* 0x00000008009e7812 */ /* 0x140fe400078efe03 */
[----:B------:R-:W-:-:S02]  /*53250*/  LOP3.LUT R157, R0, 0xa, R3, 0xfe, !PT ;  /* 0x0000000a009d7812 */ /* 0x000fc400078efe03 */
[C-C-:B------:R-:W-:Y:S02]  /*53260*/  LOP3.LUT R156, R0.reuse, 0xc, R3.reuse, 0xfe, !PT ;  /* 0x0000000c009c7812 */ /* 0x140fe400078efe03 */
[C-C-:B------:R-:W-:Y:S02]  /*53270*/  LOP3.LUT R154, R0.reuse, 0xe, R3.reuse, 0xfe, !PT ;  /* 0x0000000e009a7812 */ /* 0x140fe400078efe03 */
[C-C-:B------:R-:W-:Y:S02]  /*53280*/  LOP3.LUT R153, R0.reuse, 0x10, R3.reuse, 0xfe, !PT ;  /* 0x0000001000997812 */ /* 0x140fe400078efe03 */
[C-C-:B------:R-:W-:Y:S02]  /*53290*/  LOP3.LUT R152, R0.reuse, 0x12, R3.reuse, 0xfe, !PT ;  /* 0x0000001200987812 */ /* 0x140fe400078efe03 */
[C-C-:B------:R-:W-:Y:S02]  /*532a0*/  LOP3.LUT R23, R0.reuse, 0x14, R3.reuse, 0xfe, !PT ;  /* 0x0000001400177812 */ /* 0x140fe400078efe03 */
[----:B------:R-:W-:-:S02]  /*532b0*/  LOP3.LUT R22, R0, 0x16, R3, 0xfe, !PT ;  /* 0x0000001600167812 */ /* 0x000fc400078efe03 */
[C-C-:B------:R-:W-:Y:S02]  /*532c0*/  LOP3.LUT R21, R0.reuse, 0x18, R3.reuse, 0xfe, !PT ;  /* 0x0000001800157812 */ /* 0x140fe400078efe03 */
[C-C-:B------:R-:W-:Y:S02]  /*532d0*/  LOP3.LUT R20, R0.reuse, 0x1a, R3.reuse, 0xfe, !PT ;  /* 0x0000001a00147812 */ /* 0x140fe400078efe03 */
[C-C-:B------:R-:W-:Y:S02]  /*532e0*/  LOP3.LUT R19, R0.reuse, 0x1c, R3.reuse, 0xfe, !PT ;  /* 0x0000001c00137812 */ /* 0x140fe400078efe03 */
[C-C-:B------:R-:W-:Y:S01]  /*532f0*/  LOP3.LUT R18, R0.reuse, 0x1e, R3.reuse, 0xfe, !PT ;  /* 0x0000001e00127812 */ /* 0x140fe200078efe03 */
[C---:B-1----:R-:W-:Y:S01]  /*53300*/  IMAD.SHL.U32 R4, R5.reuse, 0x80, RZ ;  /* 0x0000008005047824 */ /* 0x042fe200078e00ff */
[C-C-:B------:R-:W-:Y:S01]  /*53310*/  LOP3.LUT R17, R0.reuse, 0x20, R3.reuse, 0xfe, !PT ;  /* 0x0000002000117812 */ /* 0x140fe200078efe03 */
[C---:B------:R-:W-:Y:S01]  /*53320*/  IMAD.SHL.U32 R2, R5.reuse, 0x8, RZ ;  /* 0x0000000805027824 */ /* 0x040fe200078e00ff */
[----:B------:R-:W-:Y:S01]  /*53330*/  LOP3.LUT R16, R0, 0x22, R3, 0xfe, !PT ;  /* 0x0000002200107812 */ /* 0x000fe200078efe03 */
[----:B------:R-:W-:Y:S01]  /*53340*/  IMAD.SHL.U32 R249, R5, 0x10, RZ ;  /* 0x0000001005f97824 */ /* 0x000fe200078e00ff */
[----:B------:R-:W-:-:S02]  /*53350*/  LOP3.LUT R217, R4, 0x400, RZ, 0xc0, !PT ;  /* 0x0000040004d97812 */ /* 0x000fc400078ec0ff */
[--C-:B------:R-:W-:Y:S02]  /*53360*/  LOP3.LUT R4, R0, 0xfe, R3.reuse, 0xfe, !PT ;  /* 0x000000fe00047812 */ /* 0x100fe400078efe03 */
[----:B------:R-:W-:Y:S02]  /*53370*/  LOP3.LUT R2, R2, 0x380, RZ, 0xc0, !PT ;  /* 0x0000038002027812 */ /* 0x000fe400078ec0ff */
[----:B------:R-:W-:Y:S01]  /*53380*/  LOP3.LUT R15, R0, 0x24, R3, 0xfe, !PT ;  /* 0x00000024000f7812 */ /* 0x000fe200078efe03 */
[----:B------:R-:W-:Y:S01]  /*53390*/  STL [R1+0x1c], R4 ;  /* 0x00001c0401007387 */ /* 0x000fe20000100800 */
[----:B------:R-:W-:Y:S02]  /*533a0*/  IADD3 R217, R2, UR7, R217 ;  /* 0x0000000702d97c10 */ /* 0x000fe4000fffe0d9 */
[C-C-:B------:R-:W-:Y:S01]  /*533b0*/  LOP3.LUT R2, R0.reuse, 0x2, R3.reuse, 0xfe, !PT ;  /* 0x0000000200027812 */ /* 0x140fe200078efe03 */
[----:B------:R1:W-:Y:S01]  /*533c0*/  STL [R1], R197 ;  /* 0x000000c501007387 */ /* 0x0003e20000100800 */
[----:B------:R-:W-:-:S02]  /*533d0*/  LOP3.LUT R14, R0, 0x26, R3, 0xfe, !PT ;  /* 0x00000026000e7812 */ /* 0x000fc400078efe03 */
[C-C-:B------:R-:W-:Y:S02]  /*533e0*/  LOP3.LUT R13, R0.reuse, 0x28, R3.reuse, 0xfe, !PT ;  /* 0x00000028000d7812 */ /* 0x140fe400078efe03 */
[C-C-:B------:R-:W-:Y:S02]  /*533f0*/  LOP3.LUT R12, R0.reuse, 0x2a, R3.reuse, 0xfe, !PT ;  /* 0x0000002a000c7812 */ /* 0x140fe400078efe03 */
[C-C-:B------:R-:W-:Y:S02]  /*53400*/  LOP3.LUT R11, R0.reuse, 0x2c, R3.reuse, 0xfe, !PT ;  /* 0x0000002c000b7812 */ /* 0x140fe400078efe03 */
[C-C-:B------:R-:W-:Y:S02]  /*53410*/  LOP3.LUT R10, R0.reuse, 0x2e, R3.reuse, 0xfe, !PT ;  /* 0x0000002e000a7812 */ /* 0x140fe400078efe03 */
[C-C-:B-1----:R-:W-:Y:S02]  /*53420*/  LOP3.LUT R197, R0.reuse, 0xf0, R3.reuse, 0xfe, !PT ;  /* 0x000000f000c57812 */ /* 0x142fe400078efe03 */
[----:B------:R-:W-:-:S02]  /*53430*/  LOP3.LUT R9, R0, 0x30, R3, 0xfe, !PT ;  /* 0x0000003000097812 */ /* 0x000fc400078efe03 */
[C-C-:B------:R-:W-:Y:S01]  /*53440*/  LOP3.LUT R8, R0.reuse, 0x32, R3.reuse, 0xfe, !PT ;  /* 0x0000003200087812 */ /* 0x140fe200078efe03 */
[----:B------:R1:W-:Y:S01]  /*53450*/  STL [R1+0x4], R197 ;  /* 0x000004c501007387 */ /* 0x0003e20000100800 */
[C-C-:B------:R-:W-:Y:S02]  /*53460*/  LOP3.LUT R7, R0.reuse, 0x34, R3.reuse, 0xfe, !PT ;  /* 0x0000003400077812 */ /* 0x140fe400078efe03 */
[C-C-:B------:R-:W-:Y:S02]  /*53470*/  LOP3.LUT R6, R0.reuse, 0x36, R3.reuse, 0xfe, !PT ;  /* 0x0000003600067812 */ /* 0x140fe400078efe03 */
[C-C-:B------:R-:W-:Y:S02]  /*53480*/  LOP3.LUT R5, R0.reuse, 0x38, R3.reuse, 0xfe, !PT ;  /* 0x0000003800057812 */ /* 0x140fe400078efe03 */
[C-C-:B------:R-:W-:Y:S02]  /*53490*/  LOP3.LUT R4, R0.reuse, 0x3a, R3.reuse, 0xfe, !PT ;  /* 0x0000003a00047812 */ /* 0x140fe400078efe03 */
[----:B------:R-:W-:-:S02]  /*534a0*/  LOP3.LUT R160, R0, 0x3c, R3, 0xfe, !PT ;  /* 0x0000003c00a07812 */ /* 0x000fc400078efe03 */
[C-C-:B-1----:R-:W-:Y:S02]  /*534b0*/  LOP3.LUT R197, R0.reuse, 0xf2, R3.reuse, 0xfe, !PT ;  /* 0x000000f200c57812 */ /* 0x142fe400078efe03 */
[C-C-:B------:R-:W-:Y:S02]  /*534c0*/  LOP3.LUT R162, R0.reuse, 0x3e, R3.reuse, 0xfe, !PT ;  /* 0x0000003e00a27812 */ /* 0x140fe400078efe03 */
[C-C-:B------:R-:W-:Y:S01]  /*534d0*/  LOP3.LUT R163, R0.reuse, 0x40, R3.reuse, 0xfe, !PT ;  /* 0x0000004000a37812 */ /* 0x140fe200078efe03 */
[----:B------:R1:W-:Y:S01]  /*534e0*/  STL [R1+0x8], R197 ;  /* 0x000008c501007387 */ /* 0x0003e20000100800 */
[C-C-:B------:R-:W-:Y:S02]  /*534f0*/  LOP3.LUT R164, R0.reuse, 0x42, R3.reuse, 0xfe, !PT ;  /* 0x0000004200a47812 */ /* 0x140fe400078efe03 */
[C-C-:B------:R-:W-:Y:S02]  /*53500*/  LOP3.LUT R165, R0.reuse, 0x44, R3.reuse, 0xfe, !PT ;  /* 0x0000004400a57812 */ /* 0x140fe400078efe03 */
[----:B------:R-:W-:-:S02]  /*53510*/  LOP3.LUT R166, R0, 0x46, R3, 0xfe, !PT ;  /* 0x0000004600a67812 */ /* 0x000fc400078efe03 */
[C-C-:B------:R-:W-:Y:S02]  /*53520*/  LOP3.LUT R167, R0.reuse, 0x48, R3.reuse, 0xfe, !PT ;  /* 0x0000004800a77812 */ /* 0x140fe400078efe03 */
[C-C-:B------:R-:W-:Y:S02]  /*53530*/  LOP3.LUT R168, R0.reuse, 0x4a, R3.reuse, 0xfe, !PT ;  /* 0x0000004a00a87812 */ /* 0x140fe400078efe03 */
[C-C-:B-1----:R-:W-:Y:S02]  /*53540*/  LOP3.LUT R197, R0.reuse, 0xf4, R3.reuse, 0xfe, !PT ;  /* 0x000000f400c57812 */ /* 0x142fe400078efe03 */
[C-C-:B------:R-:W-:Y:S02]  /*53550*/  LOP3.LUT R169, R0.reuse, 0x4c, R3.reuse, 0xfe, !PT ;  /* 0x0000004c00a97812 */ /* 0x140fe400078efe03 */
[C-C-:B------:R-:W-:Y:S01]  /*53560*/  LOP3.LUT R170, R0.reuse, 0x4e, R3.reuse, 0xfe, !PT ;  /* 0x0000004e00aa7812 */ /* 0x140fe200078efe03 */
[----:B------:R1:W-:Y:S01]  /*53570*/  STL [R1+0xc], R197 ;  /* 0x00000cc501007387 */ /* 0x0003e20000100800 */
        /* <DEDUP_REMOVED lines=85> */
[----:B-1----:R-:W-:Y:S02]  /*53ad0*/  LOP3.LUT R197, R0, 0xfc, R3, 0xfe, !PT ;  /* 0x000000fc00c57812 */ /* 0x002fe400078efe03 */
[----:B------:R-:W2:Y:S01]  /*53ae0*/  LDL.LU R0, [R1+0xbb8] ;  /* 0x000bb80001007983 */ /* 0x000ea20000300800 */
[----:B------:R-:W-:Y:S02]  /*53af0*/  WARPGROUP.DEPBAR.LE gsb0, 0x0 ;  /* 0x00008000000079c5 */ /* 0x000fe40000010000 */
[----:B------:R-:W-:-:S04]  /*53b00*/  DEPBAR.LE SB0, 0x0 ;  /* 0x000080000000791a */ /* 0x000fc80000000000 */
[----:B------:R-:W2:Y:S01]  /*53b10*/  LDL.LU R3, [R1+0xbbc] ;  /* 0x000bbc0001037983 */ /* 0x000ea20000300800 */
[----:B------:R-:W-:Y:S01]  /*53b20*/  LOP3.LUT R249, R249, 0x70, RZ, 0xc0, !PT ;  /* 0x00000070f9f97812 */ /* 0x000fe200078ec0ff */
[----:B------:R-:W-:Y:S01]  /*53b30*/  BAR.SYNC.DEFER_BLOCKING 0x0 ;  /* 0x0000000000007b1d */ /* 0x000fe20000010000 */
[----:B--2---:R-:W-:-:S03]  /*53b40*/  ISETP.GE.AND P0, PT, R3, R0, PT ;  /* 0x000000000300720c */ /* 0x004fc60003f06270 */
[----:B------:R-:W-:Y:S02]  /*53b50*/  IMAD.IADD R0, R249, 0x1, R217 ;  /* 0x00000001f9007824 */ /* 0x000fe400078e02d9 */
[----:B------:R-:W1:Y:S03]  /*53b60*/  S2R R217, SR_TID.X ;  /* 0x0000000000d97919 */ /* 0x000e660000002100 */
[----:B------:R-:W-:Y:S01]  /*53b70*/  STSM.16.M88.4 [R0], R24 ;  /* 0x0000001800007844 */ /* 0x000fe20000000200 */
[----:B------:R-:W-:Y:S01]  /*53b80*/  BAR.SYNC.DEFER_BLOCKING 0x0 ;  /* 0x0000000000007b1d */ /* 0x000fe20000010000 */
[----:B------:R-:W-:Y:S02]  /*53b90*/  ISETP.LT.AND P3, PT, R196, UR4, !P0 ;  /* 0x00000004c4007c0c */ /* 0x000fe4000c761270 */
[----:B------:R-:W-:-:S05]  /*53ba0*/  ISETP.LT.AND P2, PT, R209, UR5, !P0 ;  /* 0x00000005d1007c0c */ /* 0x000fca000c741270 */
[----:B------:R-:W2:Y:S01]  /*53bb0*/  LDC R209, c[0x0][0x248] ;  /* 0x00009200ffd17b82 */ /* 0x000ea20000000800 */
[----:B------:R-:W-:Y:S01]  /*53bc0*/  ULDC UR4, c[0x0][0x244] ;  /* 0x0000910000047ab9 */ /* 0x000fe20000000800 */
[----:B-1----:R-:W-:-:S04]  /*53bd0*/  LOP3.LUT R217, R217, 0x7f, RZ, 0xc0, !PT ;  /* 0x0000007fd9d97812 */ /* 0x002fc800078ec0ff */
[----:B------:R-:W-:Y:S01]  /*53be0*/  LEA R196, R217, UR7, 0x4 ;  /* 0x00000007d9c47c11 */ /* 0x000fe2000f8e20ff */
[----:B------:R-:W-:Y:S01]  /*53bf0*/  IMAD R249, R3, UR4, RZ ;  /* 0x0000000403f97c24 */ /* 0x000fe2000f8e02ff */
[----:B------:R-:W-:-:S03]  /*53c00*/  ULDC.64 UR6, c[0x0][0x220] ;  /* 0x0000880000067ab9 */ /* 0x000fc60000000a00 */
[----:B------:R-:W1:Y:S01]  /*53c10*/  LDS.128 R24, [R196] ;  /* 0x00000000c4187984 */ /* 0x000e620000000c00 */
[C---:B--2---:R-:W-:Y:S01]  /*53c20*/  IMAD R3, R161.reuse, R209, RZ ;  /* 0x000000d1a1037224 */ /* 0x044fe200078e02ff */
[----:B------:R-:W-:Y:S01]  /*53c30*/  BAR.SYNC.DEFER_BLOCKING 0x0 ;  /* 0x0000000000007b1d */ /* 0x000fe20000010000 */
[----:B------:R-:W-:-:S05]  /*53c40*/  ISETP.LT.AND P4, PT, R161, UR17, !P0 ;  /* 0x00000011a1007c0c */ /* 0x000fca000c781270 */
[----:B------:R-:W-:Y:S01]  /*53c50*/  ULDC UR4, c[0x0][0x22c] ;  /* 0x00008b0000047ab9 */ /* 0x000fe20000000800 */
[----:B------:R-:W-:Y:S01]  /*53c60*/  STSM.16.M88.4 [R0], R28 ;  /* 0x0000001c00007844 */ /* 0x000fe20000000200 */
[----:B------:R-:W-:Y:S06]  /*53c70*/  BAR.SYNC.DEFER_BLOCKING 0x0 ;  /* 0x0000000000007b1d */ /* 0x000fec0000010000 */
[----:B------:R-:W2:Y:S02]  /*53c80*/  LDS.128 R28, [R196] ;  /* 0x00000000c41c7984 */ /* 0x000ea40000000c00 */
[----:B------:R-:W-:Y:S06]  /*53c90*/  BAR.SYNC.DEFER_BLOCKING 0x0 ;  /* 0x0000000000007b1d */ /* 0x000fec0000010000 */
[----:B------:R-:W-:Y:S02]  /*53ca0*/  STSM.16.M88.4 [R0], R32 ;  /* 0x0000002000007844 */ /* 0x000fe40000000200 */
[----:B------:R-:W-:Y:S06]  /*53cb0*/  BAR.SYNC.DEFER_BLOCKING 0x0 ;  /* 0x0000000000007b1d */ /* 0x000fec0000010000 */
[----:B------:R-:W3:Y:S02]  /*53cc0*/  LDS.128 R32, [R196] ;  /* 0x00000000c4207984 */ /* 0x000ee40000000c00 */
[----:B------:R-:W-:Y:S06]  /*53cd0*/  BAR.SYNC.DEFER_BLOCKING 0x0 ;  /* 0x0000000000007b1d */ /* 0x000fec0000010000 */
[----:B------:R-:W-:Y:S02]  /*53ce0*/  STSM.16.M88.4 [R0], R36 ;  /* 0x0000002400007844 */ /* 0x000fe40000000200 */
[----:B------:R-:W-:Y:S06]  /*53cf0*/  BAR.SYNC.DEFER_BLOCKING 0x0 ;  /* 0x0000000000007b1d */ /* 0x000fec0000010000 */
[----:B------:R-:W4:Y:S02]  /*53d00*/  LDS.128 R36, [R196] ;  /* 0x00000000c4247984 */ /* 0x000f240000000c00 */
        /* <DEDUP_REMOVED lines=108> */
[----:B------:R-:W-:Y:S01]  /*543d0*/  BAR.SYNC.DEFER_BLOCKING 0x0 ;  /* 0x0000000000007b1d */ /* 0x000fe20000010000 */
[----:B------:R-:W-:-:S02]  /*543e0*/  LEA R217, P1, R249, UR6, 0x2 ;  /* 0x00000006f9d97c11 */ /* 0x000fc4000f8210ff */
[C---:B------:R-:W-:Y:S02]  /*543f0*/  ISETP.LT.AND P6, PT, R2.reuse, UR4, !P0 ;  /* 0x0000000402007c0c */ /* 0x040fe4000c7c1270 */
[----:B------:R-:W-:Y:S01]  /*54400*/  LEA.HI.X.SX32 R161, R249, UR7, 0x2, P1 ;  /* 0x00000007f9a17c11 */ /* 0x000fe200088f16ff */
[----:B------:R-:W-:Y:S01]  /*54410*/  IMAD R249, R2, R209, RZ ;  /* 0x000000d102f97224 */ /* 0x000fe200078e02ff */
[C---:B------:R-:W-:Y:S01]  /*54420*/  LEA R2, P1, R3.reuse, R217, 0x2 ;  /* 0x000000d903027211 */ /* 0x040fe200078210ff */
[----:B------:R-:W-:Y:S01]  /*54430*/  ULDC UR4, c[0x0][0x22c] ;  /* 0x00008b0000047ab9 */ /* 0x000fe20000000800 */
[----:B------:R1:W-:Y:S02]  /*54440*/  STSM.16.M88.4 [R0], R148 ;  /* 0x0000009400007844 */ /* 0x0003e40000000200 */
[----:B------:R-:W-:Y:S01]  /*54450*/  LEA.HI.X.SX32 R3, R3, R161, 0x2, P1 ;  /* 0x000000a103037211 */ /* 0x000fe200008f16ff */
[----:B------:R-:W-:Y:S01]  /*54460*/  BAR.SYNC.DEFER_BLOCKING 0x0 ;  /* 0x0000000000007b1d */ /* 0x000fe20000010000 */
[C---:B------:R-:W-:Y:S01]  /*54470*/  ISETP.LT.AND P1, PT, R155.reuse, UR4, !P0 ;  /* 0x000000049b007c0c */ /* 0x040fe2000c721270 */
[----:B------:R-:W-:-:S04]  /*54480*/  IMAD R155, R155, R209, RZ ;  /* 0x000000d19b9b7224 */ /* 0x000fc800078e02ff */
[----:B------:R-:W-:Y:S01]  /*54490*/  ULDC UR4, c[0x0][0x22c] ;  /* 0x00008b0000047ab9 */ /* 0x000fe20000000800 */
[----:B-1----:R-:W-:-:S04]  /*544a0*/  LEA R148, P5, R249, R217, 0x2 ;  /* 0x000000d9f9947211 */ /* 0x002fc800078a10ff */
[----:B------:R-:W-:Y:S02]  /*544b0*/  LEA.HI.X.SX32 R149, R249, R161, 0x2, P5 ;  /* 0x000000a1f9957211 */ /* 0x000fe400028f16ff */
[C---:B------:R-:W-:Y:S01]  /*544c0*/  ISETP.LT.AND P5, PT, R159.reuse, UR4, !P0 ;  /* 0x000000049f007c0c */ /* 0x040fe2000c7a1270 */
[-C--:B------:R-:W-:Y:S01]  /*544d0*/  IMAD R159, R159, R209.reuse, RZ ;  /* 0x000000d19f9f7224 */ /* 0x080fe200078e02ff */
[----:B------:R-:W-:Y:S01]  /*544e0*/  ULDC UR4, c[0x0][0x22c] ;  /* 0x00008b0000047ab9 */ /* 0x000fe20000000800 */
[----:B------:R-:W-:Y:S01]  /*544f0*/  IMAD R0, R153, R209, RZ ;  /* 0x000000d199007224 */ /* 0x000fe200078e02ff */
[----:B------:R-:W4:Y:S04]  /*54500*/  LDL.LU R249, [R1+0x10] ;  /* 0x0000100001f97983 */ /* 0x000f280000300800 */
[----:B------:R1:W-:Y:S04]  /*54510*/  @P4 STG.E desc[UR18][R2.64], R24 ;  /* 0x0000001802004986 */ /* 0x0003e8000c101912 */
[----:B------:R2:W-:Y:S01]  /*54520*/  @P6 STG.E desc[UR18][R148.64], R25 ;  /* 0x0000001994006986 */ /* 0x0005e2000c101912 */
[----:B-1----:R-:W-:-:S02]  /*54530*/  LEA R2, P4, R155, R217, 0x2 ;  /* 0x000000d99b027211 */ /* 0x002fc400078810ff */
[----:B------:R-:W-:Y:S02]  /*54540*/  LEA R24, P6, R159, R217, 0x2 ;  /* 0x000000d99f187211 */ /* 0x000fe400078c10ff */
[----:B------:R-:W-:Y:S02]  /*54550*/  LEA.HI.X.SX32 R3, R155, R161, 0x2, P4 ;  /* 0x000000a19b037211 */ /* 0x000fe400020f16ff */
[C---:B------:R-:W-:Y:S01]  /*54560*/  ISETP.LT.AND P4, PT, R158.reuse, UR4, !P0 ;  /* 0x000000049e007c0c */ /* 0x040fe2000c781270 */
[----:B------:R-:W-:Y:S01]  /*54570*/  IMAD R158, R158, R209, RZ ;  /* 0x000000d19e9e7224 */ /* 0x000fe200078e02ff */
[----:B------:R-:W-:Y:S01]  /*54580*/  ULDC UR4, c[0x0][0x22c] ;  /* 0x00008b0000047ab9 */ /* 0x000fe20000000800 */
[----:B--2---:R-:W-:Y:S01]  /*54590*/  LEA.HI.X.SX32 R25, R159, R161, 0x2, P6 ;  /* 0x000000a19f197211 */ /* 0x004fe200030f16ff */
[----:B------:R-:W2:Y:S01]  /*545a0*/  LDL.LU R155, [R1+0x4] ;  /* 0x00000400019b7983 */ /* 0x000ea20000300800 */
[C---:B------:R-:W-:Y:S01]  /*545b0*/  ISETP.LT.AND P6, PT, R157.reuse, UR4, !P0 ;  /* 0x000000049d007c0c */ /* 0x040fe2000c7c1270 */
[----:B------:R-:W-:Y:S01]  /*545c0*/  IMAD R157, R157, R209, RZ ;  /* 0x000000d19d9d7224 */ /* 0x000fe200078e02ff */
[----:B------:R-:W-:Y:S01]  /*545d0*/  ULDC UR4, c[0x0][0x22c] ;  /* 0x00008b0000047ab9 */ /* 0x000fe20000000800 */
[----:B------:R1:W-:Y:S04]  /*545e0*/  @P1 STG.E desc[UR18][R2.64], R26 ;  /* 0x0000001a02001986 */ /* 0x0003e8000c101912 */
[----:B------:R3:W-:Y:S04]  /*545f0*/  @P5 STG.E desc[UR18][R24.64], R27 ;  /* 0x0000001b18005986 */ /* 0x0007e8000c101912 */
[----:B------:R-:W2:Y:S01]  /*54600*/  LDL.LU R159, [R1] ;  /* 0x00000000019f7983 */ /* 0x000ea20000300800 */
[----:B-1----:R-:W-:-:S02]  /*54610*/  LEA R2, P1, R158, R217, 0x2 ;  /* 0x000000d99e027211 */ /* 0x002fc400078210ff */
[C---:B---3--:R-:W-:Y:S02]  /*54620*/  LEA R24, P5, R157.reuse, R217, 0x2 ;  /* 0x000000d99d187211 */ /* 0x048fe400078a10ff */
[----:B------:R-:W-:Y:S02]  /*54630*/  LEA.HI.X.SX32 R3, R158, R161, 0x2, P1 ;  /* 0x000000a19e037211 */ /* 0x000fe400008f16ff */
[C---:B------:R-:W-:Y:S01]  /*54640*/  ISETP.LT.AND P1, PT, R156.reuse, UR4, !P0 ;  /* 0x000000049c007c0c */ /* 0x040fe2000c721270 */
[----:B------:R-:W-:Y:S01]  /*54650*/  IMAD R156, R156, R209, RZ ;  /* 0x000000d19c9c7224 */ /* 0x000fe200078e02ff */
[----:B------:R-:W-:Y:S01]  /*54660*/  ULDC UR4, c[0x0][0x22c] ;  /* 0x00008b0000047ab9 */ /* 0x000fe20000000800 */
[----:B------:R-:W-:Y:S01]  /*54670*/  LEA.HI.X.SX32 R25, R157, R161, 0x2, P5 ;  /* 0x000000a19d197211 */ /* 0x000fe200028f16ff */
[-C--:B------:R-:W-:Y:S01]  /*54680*/  IMAD R26, R22, R209.reuse, RZ ;  /* 0x000000d1161a7224 */ /* 0x080fe200078e02ff */
[C---:B------:R-:W-:Y:S01]  /*54690*/  ISETP.LT.AND P5, PT, R154.reuse, UR4, !P0 ;  /* 0x000000049a007c0c */ /* 0x040fe2000c7a1270 */
[----:B------:R-:W-:Y:S01]  /*546a0*/  IMAD R154, R154, R209, RZ ;  /* 0x000000d19a9a7224 */ /* 0x000fe200078e02ff */
[----:B------:R1:W-:Y:S01]  /*546b0*/  @P4 STG.E desc[UR18][R2.64], R28 ;  /* 0x0000001c02004986 */ /* 0x0003e2000c101912 */
[----:B------:R-:W-:-:S03]  /*546c0*/  ULDC UR4, c[0x0][0x22c] ;  /* 0x00008b0000047ab9 */ /* 0x000fc60000000800 */
[----:B------:R3:W-:Y:S04]  /*546d0*/  @P6 STG.E desc[UR18][R24.64], R29 ;  /* 0x0000001d18006986 */ /* 0x0007e8000c101912 */
[----:B------:R-:W2:Y:S01]  /*546e0*/  LDL.LU R158, [R1+0xc] ;  /* 0x00000c00019e7983 */ /* 0x000ea20000300800 */
[----:B-1----:R-:W-:-:S03]  /*546f0*/  LEA R2, P4, R156, R217, 0x2 ;  /* 0x000000d99c027211 */ /* 0x002fc600078810ff */
[----:B------:R-:W2:Y:S01]  /*54700*/  LDL.LU R157, [R1+0x8] ;  /* 0x00000800019d7983 */ /* 0x000ea20000300800 */
[----:B---3--:R-:W-:Y:S02]  /*54710*/  LEA R24, P6, R154, R217, 0x2 ;  /* 0x000000d99a187211 */ /* 0x008fe400078c10ff */
[-C--:B------:R-:W-:Y:S02]  /*54720*/  LEA.HI.X.SX32 R3, R156, R161.reuse, 0x2, P4 ;  /* 0x000000a19c037211 */ /* 0x080fe400020f16ff */
[----:B------:R-:W-:Y:S01]  /*54730*/  ISETP.LT.AND P4, PT, R153, UR4, !P0 ;  /* 0x0000000499007c0c */ /* 0x000fe2000c781270 */
[----:B------:R-:W-:Y:S01]  /*54740*/  ULDC UR4, c[0x0][0x22c] ;  /* 0x00008b0000047ab9 */ /* 0x000fe20000000800 */
[----:B------:R-:W-:Y:S02]  /*54750*/  LEA.HI.X.SX32 R25, R154, R161, 0x2, P6 ;  /* 0x000000a19a197211 */ /* 0x000fe400030f16ff */
[C---:B------:R-:W-:Y:S01]  /*54760*/  ISETP.LT.AND P6, PT, R152.reuse, UR4, !P0 ;  /* 0x0000000498007c0c */ /* 0x040fe2000c7c1270 */
[----:B------:R-:W-:Y:S01]  /*54770*/  IMAD R152, R152, R209, RZ ;  /* 0x000000d198987224 */ /* 0x000fe200078e02ff */
[----:B------:R1:W-:Y:S01]  /*54780*/  @P1 STG.E desc[UR18][R2.64], R30 ;  /* 0x0000001e02001986 */ /* 0x0003e2000c101912 */
[----:B------:R-:W-:-:S03]  /*54790*/  ULDC UR4, c[0x0][0x22c] ;  /* 0x00008b0000047ab9 */ /* 0x000fc60000000800 */
[----:B------:R3:W-:Y:S01]  /*547a0*/  @P5 STG.E desc[UR18][R24.64], R31 ;  /* 0x0000001f18005986 */ /* 0x0007e2000c101912 */
[-C--:B-1----:R-:W-:Y:S02]  /*547b0*/  LEA R2, P1, R0, R217.reuse, 0x2 ;  /* 0x000000d900027211 */ /* 0x082fe400078210ff */
[----:B---3--:R-:W-:Y:S02]  /*547c0*/  LEA R24, P5, R152, R217, 0x2 ;  /* 0x000000d998187211 */ /* 0x008fe400078a10ff */
[----:B------:R-:W-:Y:S01]  /*547d0*/  LEA.HI.X.SX32 R3, R0, R161, 0x2, P1 ;  /* 0x000000a100037211 */ /* 0x000fe200008f16ff */
[C---:B------:R-:W-:Y:S01]  /*547e0*/  IMAD R0, R23.reuse, R209, RZ ;  /* 0x000000d117007224 */ /* 0x040fe200078e02ff */
[----:B------:R-:W-:Y:S01]  /*547f0*/  ISETP.LT.AND P1, PT, R23, UR4, !P0 ;  /* 0x0000000417007c0c */ /* 0x000fe2000c721270 */
[----:B------:R-:W-:Y:S01]  /*54800*/  ULDC UR4, c[0x0][0x22c] ;  /* 0x00008b0000047ab9 */ /* 0x000fe20000000800 */
[----:B------:R-:W-:Y:S01]  /*54810*/  LEA.HI.X.SX32 R25, R152, R161, 0x2, P5 ;  /* 0x000000a198197211 */ /* 0x000fe200028f16ff */
[----:B------:R1:W-:Y:S01]  /*54820*/  @P4 STG.E desc[UR18][R2.64], R32 ;  /* 0x0000002002004986 */ /* 0x0003e2000c101912 */
[----:B------:R-:W-:Y:S01]  /*54830*/  ISETP.LT.AND P5, PT, R22, UR4, !P0 ;  /* 0x0000000416007c0c */ /* 0x000fe2000c7a1270 */
[----:B------:R-:W-:-:S02]  /*54840*/  ULDC UR4, c[0x0][0x22c] ;  /* 0x00008b0000047ab9 */ /* 0x000fc40000000800 */
[----:B------:R-:W-:Y:S01]  /*54850*/  @P6 STG.E desc[UR18][R24.64], R33 ;  /* 0x0000002118006986 */ /* 0x000fe2000c101912 */
[-C--:B------:R-:W-:Y:S02]  /*54860*/  LEA R22, P6, R26, R217.reuse, 0x2 ;  /* 0x000000d91a167211 */ /* 0x080fe400078c10ff */
[----:B-1----:R-:W-:-:S04]  /*54870*/  LEA R2, P4, R0, R217, 0x2 ;  /* 0x000000d900027211 */ /* 0x002fc800078810ff */
[----:B------:R-:W-:Y:S01]  /*54880*/  LEA.HI.X.SX32 R3, R0, R161, 0x2, P4 ;  /* 0x000000a100037211 */ /* 0x000fe200020f16ff */
[C---:B------:R-:W-:Y:S01]  /*54890*/  IMAD R0, R21.reuse, R209, RZ ;  /* 0x000000d115007224 */ /* 0x040fe200078e02ff */
[----:B------:R-:W-:Y:S01]  /*548a0*/  ISETP.LT.AND P4, PT, R21, UR4, !P0 ;  /* 0x0000000415007c0c */ /* 0x000fe2000c781270 */
[----:B------:R-:W-:Y:S01]  /*548b0*/  ULDC UR4, c[0x0][0x22c] ;  /* 0x00008b0000047ab9 */ /* 0x000fe20000000800 */
[----:B------:R-:W-:Y:S01]  /*548c0*/  LEA.HI.X.SX32 R23, R26, R161, 0x2, P6 ;  /* 0x000000a11a177211 */ /* 0x000fe200030f16ff */
[C---:B------:R-:W-:Y:S01]  /*548d0*/  IMAD R26, R20.reuse, R209, RZ ;  /* 0x000000d1141a7224 */ /* 0x040fe200078e02ff */
[----:B------:R1:W-:Y:S01]  /*548e0*/  @P1 STG.E desc[UR18][R2.64], R34 ;  /* 0x0000002202001986 */ /* 0x0003e2000c101912 */
[----:B------:R-:W-:Y:S01]  /*548f0*/  ISETP.LT.AND P6, PT, R20, UR4, !P0 ;  /* 0x0000000414007c0c */ /* 0x000fe2000c7c1270 */
[----:B------:R-:W-:Y:S02]  /*54900*/  ULDC UR4, c[0x0][0x22c] ;  /* 0x00008b0000047ab9 */ /* 0x000fe40000000800 */
[----:B------:R-:W-:Y:S01]  /*54910*/  @P5 STG.E desc[UR18][R22.64], R35 ;  /* 0x0000002316005986 */ /* 0x000fe2000c101912 */
[----:B------:R-:W-:-:S02]  /*54920*/  LEA R20, P5, R26, R217, 0x2 ;  /* 0x000000d91a147211 */ /* 0x000fc400078a10ff */
[----:B-1----:R-:W-:-:S04]  /*54930*/  LEA R2, P1, R0, R217, 0x2 ;  /* 0x000000d900027211 */ /* 0x002fc800078210ff */
[----:B------:R-:W-:Y:S01]  /*54940*/  LEA.HI.X.SX32 R3, R0, R161, 0x2, P1 ;  /* 0x000000a100037211 */ /* 0x000fe200008f16ff */
[C---:B------:R-:W-:Y:S01]  /*54950*/  IMAD R0, R19.reuse, R209, RZ ;  /* 0x000000d113007224 */ /* 0x040fe200078e02ff */
[----:B------:R-:W-:Y:S01]  /*54960*/  ISETP.LT.AND P1, PT, R19, UR4, !P0 ;  /* 0x0000000413007c0c */ /* 0x000fe2000c721270 */
[----:B------:R-:W-:Y:S01]  /*54970*/  ULDC UR4, c[0x0][0x22c] ;  /* 0x00008b0000047ab9 */ /* 0x000fe20000000800 */
[----:B------:R-:W-:Y:S01]  /*54980*/  LEA.HI.X.SX32 R21, R26, R161, 0x2, P5 ;  /* 0x000000a11a157211 */ /* 0x000fe200028f16ff */
[C---:B------:R-:W-:Y:S01]  /*54990*/  IMAD R24, R18.reuse, R209, RZ ;  /* 0x000000d112187224 */ /* 0x040fe200078e02ff */
[----:B----4-:R1:W-:Y:S01]  /*549a0*/  @P4 STG.E desc[UR18][R2.64], R36 ;  /* 0x0000002402004986 */ /* 0x0103e2000c101912 */
        /* <DEDUP_REMOVED lines=26> */
[----:B------:R3:W-:Y:S01]  /*54b50*/  @P6 STG.E desc[UR18][R16.64], R41 ;  /* 0x0000002910006986 */ /* 0x0007e2000c101912 */
        /* <DEDUP_REMOVED lines=12> */
[----:B------:R-:W-:Y:S01]  /*54c20*/  LEA R12, P5, R18, R217, 0x2 ;  /* 0x000000d9120c7211 */ /* 0x000fe200078a10ff */
[----:B---3--:R-:W-:-:S02]  /*54c30*/  IMAD R16, R10, R209, RZ ;  /* 0x000000d10a107224 */ /* 0x008fc400078e02ff */
[----:B------:R-:W3:Y:S01]  /*54c40*/  LDS.128 R20, [R196] ;  /* 0x00000000c4147984 */ /* 0x000ee20000000c00 */
[----:B-1----:R-:W-:-:S04]  /*54c50*/  LEA R2, P1, R0, R217, 0x2 ;  /* 0x000000d900027211 */ /* 0x002fc800078210ff */
[----:B------:R-:W-:Y:S01]  /*54c60*/  LEA.HI.X.SX32 R3, R0, R161, 0x2, P1 ;  /* 0x000000a100037211 */ /* 0x000fe200008f16ff */
[C---:B------:R-:W-:Y:S01]  /*54c70*/  IMAD R0, R11.reuse, R209, RZ ;  /* 0x000000d10b007224 */ /* 0x040fe200078e02ff */
[----:B------:R-:W-:Y:S01]  /*54c80*/  ISETP.LT.AND P1, PT, R11, UR4, !P0 ;  /* 0x000000040b007c0c */ /* 0x000fe2000c721270 */
[----:B------:R-:W-:Y:S01]  /*54c90*/  ULDC UR4, c[0x0][0x22c] ;  /* 0x00008b0000047ab9 */ /* 0x000fe20000000800 */
[----:B------:R-:W-:Y:S01]  /*54ca0*/  LEA.HI.X.SX32 R13, R18, R161, 0x2, P5 ;  /* 0x000000a1120d7211 */ /* 0x000fe200028f16ff */
        /* <DEDUP_REMOVED lines=42> */
[----:B------:R-:W-:Y:S02]  /*54f50*/  LEA.HI.X.SX32 R3, R0, R161, 0x2, P1 ;  /* 0x000000a100037211 */ /* 0x000fe400008f16ff */
[C---:B------:R-:W-:Y:S01]  /*54f60*/  ISETP.LT.AND P1, PT, R160.reuse, UR4, !P0 ;  /* 0x00000004a0007c0c */ /* 0x040fe2000c721270 */
[----:B------:R-:W-:Y:S01]  /*54f70*/  IMAD R160, R160, R209, RZ ;  /* 0x000000d1a0a07224 */ /* 0x000fe200078e02ff */
[----:B------:R-:W-:Y:S01]  /*54f80*/  ULDC UR4, c[0x0][0x22c] ;  /* 0x00008b0000047ab9 */ /* 0x000fe20000000800 */
[----:B------:R-:W-:Y:S02]  /*54f90*/  LEA.HI.X.SX32 R5, R10, R161, 0x2, P5 ;  /* 0x000000a10a057211 */ /* 0x000fe400028f16ff */
[C---:B------:R-:W-:Y:S01]  /*54fa0*/  ISETP.LT.AND P5, PT, R162.reuse, UR4, !P0 ;  /* 0x00000004a2007c0c */ /* 0x040fe2000c7a1270 */
[----:B------:R-:W-:Y:S01]  /*54fb0*/  IMAD R162, R162, R209, RZ ;  /* 0x000000d1a2a27224 */ /* 0x000fe200078e02ff */
[----:B------:R1:W-:Y:S01]  /*54fc0*/  @P4 STG.E desc[UR18][R2.64], R52 ;  /* 0x0000003402004986 */ /* 0x0003e2000c101912 */
[----:B------:R-:W-:-:S03]  /*54fd0*/  ULDC UR4, c[0x0][0x22c] ;  /* 0x00008b0000047ab9 */ /* 0x000fc60000000800 */
[----:B------:R4:W-:Y:S01]  /*54fe0*/  @P6 STG.E desc[UR18][R4.64], R53 ;  /* 0x0000003504006986 */ /* 0x0009e2000c101912 */
[C---:B------:R-:W-:Y:S01]  /*54ff0*/  IMAD R0, R163.reuse, R209, RZ ;  /* 0x000000d1a3007224 */ /* 0x040fe200078e02ff */
[-C--:B-1----:R-:W-:Y:S02]  /*55000*/  LEA R2, P4, R160, R217.reuse, 0x2 ;  /* 0x000000d9a0027211 */ /* 0x082fe400078810ff */
[----:B----4-:R-:W-:Y:S02]  /*55010*/  LEA R4, P6, R162, R217, 0x2 ;  /* 0x000000d9a2047211 */ /* 0x010fe400078c10ff */
[-C--:B------:R-:W-:Y:S02]  /*55020*/  LEA.HI.X.SX32 R3, R160, R161.reuse, 0x2, P4 ;  /* 0x000000a1a0037211 */ /* 0x080fe400020f16ff */
[----:B------:R-:W-:Y:S01]  /*55030*/  ISETP.LT.AND P4, PT, R163, UR4, !P0 ;  /* 0x00000004a3007c0c */ /* 0x000fe2000c781270 */
[----:B------:R-:W-:Y:S01]  /*55040*/  ULDC UR4, c[0x0][0x22c] ;  /* 0x00008b0000047ab9 */ /* 0x000fe20000000800 */
[----:B------:R-:W-:-:S02]  /*55050*/  LEA.HI.X.SX32 R5, R162, R161, 0x2, P6 ;  /* 0x000000a1a2057211 */ /* 0x000fc400030f16ff */
[C---:B------:R-:W-:Y:S01]  /*55060*/  ISETP.LT.AND P6, PT, R164.reuse, UR4, !P0 ;  /* 0x00000004a4007c0c */ /* 0x040fe2000c7c1270 */
[----:B------:R-:W-:Y:S01]  /*55070*/  IMAD R164, R164, R209, RZ ;  /* 0x000000d1a4a47224 */ /* 0x000fe200078e02ff */
[----:B------:R1:W-:Y:S01]  /*55080*/  @P1 STG.E desc[UR18][R2.64], R54 ;  /* 0x0000003602001986 */ /* 0x0003e2000c101912 */
[----:B------:R-:W-:-:S03]  /*55090*/  ULDC UR4, c[0x0][0x22c] ;  /* 0x00008b0000047ab9 */ /* 0x000fc60000000800 */
[----:B------:R4:W-:Y:S01]  /*550a0*/  @P5 STG.E desc[UR18][R4.64], R55 ;  /* 0x0000003704005986 */ /* 0x0009e2000c101912 */
[-C--:B-1----:R-:W-:Y:S02]  /*550b0*/  LEA R2, P1, R0, R217.reuse, 0x2 ;  /* 0x000000d900027211 */ /* 0x082fe400078210ff */
[----:B----4-:R-:W-:Y:S02]  /*550c0*/  LEA R4, P5, R164, R217, 0x2 ;  /* 0x000000d9a4047211 */ /* 0x010fe400078a10ff */
[----:B------:R-:W-:Y:S01]  /*550d0*/  LEA.HI.X.SX32 R3, R0, R161, 0x2, P1 ;  /* 0x000000a100037211 */ /* 0x000fe200008f16ff */
[C---:B------:R-:W-:Y:S01]  /*550e0*/  IMAD R0, R165.reuse, R209, RZ ;  /* 0x000000d1a5007224 */ /* 0x040fe200078e02ff */
        /* <DEDUP_REMOVED lines=78> */
[----:B------:R-:W-:Y:S01]  /*555d0*/  LEA R6, P4, R0, R217, 0x2 ;  /* 0x000000d900067211 */ /* 0x000fe200078810ff */
[----:B------:R-:W-:-:S02]  /*555e0*/  ULDC UR4, c[0x0][0x22c] ;  /* 0x00008b0000047ab9 */ /* 0x000fc40000000800 */
[----:B------:R4:W-:Y:S01]  /*555f0*/  @P6 STG.E desc[UR18][R4.64], R69 ;  /* 0x0000004504006986 */ /* 0x0009e2000c101912 */
[----:B------:R-:W-:Y:S02]  /*55600*/  LEA R8, P6, R178, R217, 0x2 ;  /* 0x000000d9b2087211 */ /* 0x000fe400078c10ff */
        /* <DEDUP_REMOVED lines=8> */
[----:B-1----:R-:W-:Y:S01]  /*55690*/  LEA R2, P1, R0, R217, 0x2 ;  /* 0x000000d900027211 */ /* 0x002fe200078210ff */
[----:B------:R-:W-:-:S02]  /*556a0*/  ULDC UR4, c[0x0][0x22c] ;  /* 0x00008b0000047ab9 */ /* 0x000fc40000000800 */
[----:B------:R1:W-:Y:S01]  /*556b0*/  @P5 STG.E desc[UR18][R8.64], R71 ;  /* 0x0000004708005986 */ /* 0x0003e2000c101912 */
        /* <DEDUP_REMOVED lines=9> */
[----:B---3--:R-:W-:Y:S01]  /*55750*/  LEA R6, P4, R0, R217, 0x2 ;  /* 0x000000d900067211 */ /* 0x008fe200078810ff */
[----:B------:R-:W-:-:S02]  /*55760*/  ULDC UR4, c[0x0][0x22c] ;  /* 0x00008b0000047ab9 */ /* 0x000fc40000000800 */
[----:B------:R3:W-:Y:S01]  /*55770*/  @P6 STG.E desc[UR18][R4.64], R73 ;  /* 0x0000004904006986 */ /* 0x0007e2000c101912 */
[----:B-1----:R-:W-:Y:S02]  /*55780*/  LEA R8, P6, R182, R217, 0x2 ;  /* 0x000000d9b6087211 */ /* 0x002fe400078c10ff */
        /* <DEDUP_REMOVED lines=8> */
[----:B----4-:R-:W-:Y:S01]  /*55810*/  LEA R2, P1, R0, R217, 0x2 ;  /* 0x000000d900027211 */ /* 0x010fe200078210ff */
[----:B------:R-:W-:-:S02]  /*55820*/  ULDC UR4, c[0x0][0x22c] ;  /* 0x00008b0000047ab9 */ /* 0x000fc40000000800 */
[----:B------:R4:W-:Y:S01]  /*55830*/  @P5 STG.E desc[UR18][R8.64], R75 ;  /* 0x0000004b08005986 */ /* 0x0009e2000c101912 */
[----:B---3--:R-:W-:Y:S02]  /*55840*/  LEA R4, P5, R184, R217, 0x2 ;  /* 0x000000d9b8047211 */ /* 0x008fe400078a10ff */
        /* <DEDUP_REMOVED lines=52> */
[----:B------:R-:W-:Y:S01]  /*55b90*/  LEA.HI.X.SX32 R5, R192, R161, 0x2, P5 ;  /* 0x000000a1c0057211 */ /* 0x000fe200028f16ff */
[----:B------:R4:W-:Y:S01]  /*55ba0*/  @P4 STG.E desc[UR18][R2.64], R84 ;  /* 0x0000005402004986 */ /* 0x0009e2000c101912 */
[C---:B------:R-:W-:Y:S01]  /*55bb0*/  ISETP.LT.AND P5, PT, R194.reuse, UR4, !P0 ;  /* 0x00000004c2007c0c */ /* 0x040fe2000c7a1270 */
[----:B------:R-:W-:Y:S01]  /*55bc0*/  IMAD R194, R194, R209, RZ ;  /* 0x000000d1c2c27224 */ /* 0x000fe200078e02ff */
[----:B---3--:R-:W-:Y:S01]  /*55bd0*/  LEA R6, P4, R0, R217, 0x2 ;  /* 0x000000d900067211 */ /* 0x008fe200078810ff */
[----:B------:R3:W-:Y:S01]  /*55be0*/  @P6 STG.E desc[UR18][R4.64], R85 ;  /* 0x0000005504006986 */ /* 0x0007e2000c101912 */
[----:B------:R-:W-:-:S02]  /*55bf0*/  ULDC UR4, c[0x0][0x22c] ;  /* 0x00008b0000047ab9 */ /* 0x000fc40000000800 */
[----:B-1----:R-:W-:Y:S02]  /*55c00*/  LEA R8, P6, R194, R217, 0x2 ;  /* 0x000000d9c2087211 */ /* 0x002fe400078c10ff */
[----:B------:R-:W-:Y:S01]  /*55c10*/  LEA.HI.X.SX32 R7, R0, R161, 0x2, P4 ;  /* 0x000000a100077211 */ /* 0x000fe200020f16ff */
[C---:B------:R-:W-:Y:S01]  /*55c20*/  IMAD R0, R195.reuse, R209, RZ ;  /* 0x000000d1c3007224 */ /* 0x040fe200078e02ff */
[----:B------:R-:W-:Y:S01]  /*55c30*/  ISETP.LT.AND P4, PT, R195, UR4, !P0 ;  /* 0x00000004c3007c0c */ /* 0x000fe2000c781270 */
[----:B------:R-:W-:Y:S01]  /*55c40*/  ULDC UR4, c[0x0][0x22c] ;  /* 0x00008b0000047ab9 */ /* 0x000fe20000000800 */
[----:B------:R-:W-:Y:S01]  /*55c50*/  LEA.HI.X.SX32 R9, R194, R161, 0x2, P6 ;  /* 0x000000a1c2097211 */ /* 0x000fe200030f16ff */
[----:B------:R1:W-:Y:S01]  /*55c60*/  @P1 STG.E desc[UR18][R6.64], R86 ;  /* 0x0000005606001986 */ /* 0x0003e2000c101912 */
[----:B------:R-:W-:Y:S01]  /*55c70*/  IMAD R10, R209, 0x2, R0 ;  /* 0x00000002d10a7824 */ /* 0x000fe200078e0200 */
[-C--:B----4-:R-:W-:Y:S02]  /*55c80*/  LEA R2, P1, R0, R217.reuse, 0x2 ;  /* 0x000000d900027211 */ /* 0x090fe400078210ff */
[----:B------:R4:W-:Y:S02]  /*55c90*/  @P5 STG.E desc[UR18][R8.64], R87 ;  /* 0x0000005708005986 */ /* 0x0009e4000c101912 */
[----:B---3--:R-:W-:-:S02]  /*55ca0*/  LEA R4, P5, R10, R217, 0x2 ;  /* 0x000000d90a047211 */ /* 0x008fc400078a10ff */
[-C--:B------:R-:W-:Y:S01]  /*55cb0*/  LEA.HI.X.SX32 R3, R0, R161.reuse, 0x2, P1 ;  /* 0x000000a100037211 */ /* 0x080fe200008f16ff */
[C---:B------:R-:W-:Y:S01]  /*55cc0*/  IMAD R0, R209.reuse, 0x2, R10 ;  /* 0x00000002d1007824 */ /* 0x040fe200078e020a */
[----:B------:R-:W-:Y:S02]  /*55cd0*/  LEA.HI.X.SX32 R5, R10, R161, 0x2, P5 ;  /* 0x000000a10a057211 */ /* 0x000fe400028f16ff */
[----:B------:R-:W-:Y:S01]  /*55ce0*/  ISETP.LT.AND P6, PT, R198, UR4, !P0 ;  /* 0x00000004c6007c0c */ /* 0x000fe2000c7c1270 */
[----:B------:R3:W-:Y:S01]  /*55cf0*/  @P4 STG.E desc[UR18][R2.64], R88 ;  /* 0x0000005802004986 */ /* 0x0007e2000c101912 */
[----:B------:R-:W-:Y:S01]  /*55d00*/  IMAD R10, R209, 0x2, R0 ;  /* 0x00000002d10a7824 */ /* 0x000fe200078e0200 */
[-C--:B-1----:R-:W-:Y:S01]  /*55d10*/  LEA R6, P4, R0, R217.reuse, 0x2 ;  /* 0x000000d900067211 */ /* 0x082fe200078810ff */
[----:B------:R-:W-:Y:S01]  /*55d20*/  ULDC UR4, c[0x0][0x22c] ;  /* 0x00008b0000047ab9 */ /* 0x000fe20000000800 */
[----:B------:R1:W-:Y:S02]  /*55d30*/  @P3 STG.E desc[UR18][R4.64], R89 ;  /* 0x0000005904003986 */ /* 0x0003e4000c101912 */
[----:B----4-:R-:W-:-:S02]  /*55d40*/  LEA R8, P3, R10, R217, 0x2 ;  /* 0x000000d90a087211 */ /* 0x010fc400078610ff */
[-C--:B------:R-:W-:Y:S01]  /*55d50*/  LEA.HI.X.SX32 R7, R0, R161.reuse, 0x2, P4 ;  /* 0x000000a100077211 */ /* 0x080fe200020f16ff */
[----:B------:R-:W-:Y:S01]  /*55d60*/  IMAD R0, R209, 0x2, R10 ;  /* 0x00000002d1007824 */ /* 0x000fe200078e020a */
[----:B------:R-:W-:Y:S01]  /*55d70*/  ISETP.LT.AND P1, PT, R199, UR4, !P0 ;  /* 0x00000004c7007c0c */ /* 0x000fe2000c721270 */
[----:B------:R-:W-:Y:S01]  /*55d80*/  ULDC UR4, c[0x0][0x22c] ;  /* 0x00008b0000047ab9 */ /* 0x000fe20000000800 */
[----:B------:R-:W-:Y:S01]  /*55d90*/  LEA.HI.X.SX32 R9, R10, R161, 0x2, P3 ;  /* 0x000000a10a097211 */ /* 0x000fe200018f16ff */
[----:B------:R4:W-:Y:S01]  /*55da0*/  @P2 STG.E desc[UR18][R6.64], R90 ;  /* 0x0000005a06002986 */ /* 0x0009e2000c101912 */
[----:B------:R-:W-:Y:S01]  /*55db0*/  IMAD R10, R209, 0x2, R0 ;  /* 0x00000002d10a7824 */ /* 0x000fe200078e0200 */
[----:B------:R-:W-:Y:S01]  /*55dc0*/  ISETP.LT.AND P5, PT, R200, UR4, !P0 ;  /* 0x00000004c8007c0c */ /* 0x000fe2000c7a1270 */
[----:B------:R-:W-:Y:S01]  /*55dd0*/  ULDC UR4, c[0x0][0x22c] ;  /* 0x00008b0000047ab9 */ /* 0x000fe20000000800 */
[-C--:B---3--:R-:W-:Y:S01]  /*55de0*/  LEA R2, P2, R0, R217.reuse, 0x2 ;  /* 0x000000d900027211 */ /* 0x088fe200078410ff */
[----:B------:R3:W-:Y:S01]  /*55df0*/  @P6 STG.E desc[UR18][R8.64], R91 ;  /* 0x0000005b08006986 */ /* 0x0007e2000c101912 */
[----:B-1----:R-:W-:-:S02]  /*55e00*/  LEA R4, P6, R10, R217, 0x2 ;  /* 0x000000d90a047211 */ /* 0x002fc400078c10ff */
        /* <DEDUP_REMOVED lines=9> */
[-C--:B----4-:R-:W-:Y:S01]  /*55ea0*/  LEA R6, P1, R0, R217.reuse, 0x2 ;  /* 0x000000d900067211 */ /* 0x090fe200078210ff */
[----:B------:R4:W-:Y:S01]  /*55eb0*/  @P5 STG.E desc[UR18][R4.64], R93 ;  /* 0x0000005d04005986 */ /* 0x0009e2000c101912 */
[----:B---3--:R-:W-:-:S02]  /*55ec0*/  LEA R8, P5, R10, R217, 0x2 ;  /* 0x000000d90a087211 */ /* 0x008fc400078a10ff */
        /* <DEDUP_REMOVED lines=9> */
[-C--:B-1----:R-:W-:Y:S01]  /*55f60*/  LEA R2, P4, R0, R217.reuse, 0x2 ;  /* 0x000000d900027211 */ /* 0x082fe200078810ff */
[----:B------:R1:W-:Y:S01]  /*55f70*/  @P3 STG.E desc[UR18][R8.64], R95 ;  /* 0x0000005f08003986 */ /* 0x0003e2000c101912 */
        /* <DEDUP_REMOVED lines=26> */
[C---:B------:R-:W-:Y:S01]  /*56120*/  IMAD R0, R209.reuse, 0x2, R10 ;  /* 0x00000002d1007824 */ /* 0x040fe200078e020a */
        /* <DEDUP_REMOVED lines=231> */
[----:B------:R-:W-:Y:S01]  /*56fa0*/  IMAD R10, R209, 0x2, R0 ;  /* 0x00000002d10a7824 */ /* 0x000fe200078e0200 */
[----:B------:R-:W-:Y:S01]  /*56fb0*/  ISETP.LT.AND P5, PT, R251, UR4, !P0 ;  /* 0x00000004fb007c0c */ /* 0x000fe2000c7a1270 */
[----:B------:R4:W-:Y:S01]  /*56fc0*/  @P2 STG.E desc[UR18][R6.64], R138 ;  /* 0x0000008a06002986 */ /* 0x0009e2000c101912 */
[-C--:B---3--:R-:W-:Y:S01]  /*56fd0*/  LEA R2, P2, R0, R217.reuse, 0x2 ;  /* 0x000000d900027211 */ /* 0x088fe200078410ff */
[----:B------:R-:W-:Y:S02]  /*56fe0*/  ULDC UR4, c[0x0][0x22c] ;  /* 0x00008b0000047ab9 */ /* 0x000fe40000000800 */
[----:B------:R3:W-:Y:S01]  /*56ff0*/  @P6 STG.E desc[UR18][R8.64], R139 ;  /* 0x0000008b08006986 */ /* 0x0007e2000c101912 */
[----:B-1----:R-:W-:-:S02]  /*57000*/  LEA R4, P6, R10, R217, 0x2 ;  /* 0x000000d90a047211 */ /* 0x002fc400078c10ff */
[-C--:B------:R-:W-:Y:S01]  /*57010*/  LEA.HI.X.SX32 R3, R0, R161.reuse, 0x2, P2 ;  /* 0x000000a100037211 */ /* 0x080fe200010f16ff */
[----:B------:R-:W-:Y:S01]  /*57020*/  IMAD R0, R209, 0x2, R10 ;  /* 0x00000002d1007824 */ /* 0x000fe200078e020a */
[----:B------:R-:W-:Y:S02]  /*57030*/  LEA.HI.X.SX32 R5, R10, R161, 0x2, P6 ;  /* 0x000000a10a057211 */ /* 0x000fe400030f16ff */
[----:B------:R-:W-:Y:S01]  /*57040*/  ISETP.LT.AND P4, PT, R252, UR4, !P0 ;  /* 0x00000004fc007c0c */ /* 0x000fe2000c781270 */
[----:B------:R-:W-:Y:S01]  /*57050*/  ULDC UR4, c[0x0][0x22c] ;  /* 0x00008b0000047ab9 */ /* 0x000fe20000000800 */
[----:B------:R1:W-:Y:S01]  /*57060*/  @P1 STG.E desc[UR18][R2.64], R140 ;  /* 0x0000008c02001986 */ /* 0x0003e2000c101912 */
[----:B--2---:R-:W-:Y:S01]  /*57070*/  ISETP.LT.AND P3, PT, R159, UR4, !P0 ;  /* 0x000000049f007c0c */ /* 0x004fe2000c761270 */
[----:B------:R-:W-:Y:S02]  /*57080*/  ULDC UR4, c[0x0][0x22c] ;  /* 0x00008b0000047ab9 */ /* 0x000fe40000000800 */
[----:B------:R2:W-:Y:S01]  /*57090*/  @P5 STG.E desc[UR18][R4.64], R141 ;  /* 0x0000008d04005986 */ /* 0x0005e2000c101912 */
[----:B----4-:R-:W-:-:S02]  /*570a0*/  LEA R6, P5, R0, R217, 0x2 ;  /* 0x000000d900067211 */ /* 0x010fc400078a10ff */
[----:B------:R-:W-:Y:S01]  /*570b0*/  ISETP.LT.AND P2, PT, R155, UR4, !P0 ;  /* 0x000000049b007c0c */ /* 0x000fe2000c741270 */
[----:B------:R-:W4:Y:S01]  /*570c0*/  LDL.LU R159, [R1+0x14] ;  /* 0x00001400019f7983 */ /* 0x000f220000300800 */
[----:B------:R-:W-:Y:S01]  /*570d0*/  ULDC UR4, c[0x0][0x22c] ;  /* 0x00008b0000047ab9 */ /* 0x000fe20000000800 */
[----:B------:R-:W-:Y:S02]  /*570e0*/  LEA.HI.X.SX32 R7, R0, R161, 0x2, P5 ;  /* 0x000000a100077211 */ /* 0x000fe400028f16ff */
[----:B------:R-:W-:Y:S01]  /*570f0*/  ISETP.LT.AND P1, PT, R157, UR4, !P0 ;  /* 0x000000049d007c0c */ /* 0x000fe2000c721270 */
[----:B------:R-:W4:Y:S01]  /*57100*/  LDL.LU R155, [R1+0x18] ;  /* 0x00001800019b7983 */ /* 0x000f220000300800 */
[----:B------:R-:W-:Y:S02]  /*57110*/  ULDC UR4, c[0x0][0x22c] ;  /* 0x00008b0000047ab9 */ /* 0x000fe40000000800 */
[----:B------:R-:W-:Y:S01]  /*57120*/  ISETP.LT.AND P5, PT, R158, UR4, !P0 ;  /* 0x000000049e007c0c */ /* 0x000fe2000c7a1270 */
[----:B------:R-:W-:Y:S01]  /*57130*/  ULDC UR4, c[0x0][0x22c] ;  /* 0x00008b0000047ab9 */ /* 0x000fe20000000800 */
[----:B------:R2:W-:Y:S01]  /*57140*/  @P4 STG.E desc[UR18][R6.64], R142 ;  /* 0x0000008e06004986 */ /* 0x0005e2000c101912 */
[----:B------:R-:W-:Y:S01]  /*57150*/  ISETP.LT.AND P4, PT, R249, UR4, !P0 ;  /* 0x00000004f9007c0c */ /* 0x000fe2000c781270 */
[C---:B------:R-:W-:Y:S01]  /*57160*/  IMAD R10, R209.reuse, 0x2, R0 ;  /* 0x00000002d10a7824 */ /* 0x040fe200078e0200 */
[----:B------:R-:W-:Y:S01]  /*57170*/  ULDC UR4, c[0x0][0x22c] ;  /* 0x00008b0000047ab9 */ /* 0x000fe20000000800 */
[----:B------:R-:W4:Y:S02]  /*57180*/  LDL.LU R249, [R1+0x1c] ;  /* 0x00001c0001f97983 */ /* 0x000f240000300800 */
[----:B------:R-:W-:Y:S01]  /*57190*/  IMAD R12, R209, 0x2, R10 ;  /* 0x00000002d10c7824 */ /* 0x000fe200078e020a */
[----:B---3--:R-:W-:-:S03]  /*571a0*/  LEA R8, P6, R10, R217, 0x2 ;  /* 0x000000d90a087211 */ /* 0x008fc600078c10ff */
[----:B------:R-:W-:Y:S01]  /*571b0*/  IMAD R0, R209, 0x2, R12 ;  /* 0x00000002d1007824 */ /* 0x000fe200078e020c */
[----:B------:R-:W-:-:S03]  /*571c0*/  LEA.HI.X.SX32 R9, R10, R161, 0x2, P6 ;  /* 0x000000a10a097211 */ /* 0x000fc600030f16ff */
[C---:B------:R-:W-:Y:S02]  /*571d0*/  IMAD R10, R209.reuse, 0x2, R0 ;  /* 0x00000002d10a7824 */ /* 0x040fe400078e0200 */
[----:B------:R3:W-:Y:S01]  /*571e0*/  @P3 STG.E desc[UR18][R8.64], R143 ;  /* 0x0000008f08003986 */ /* 0x0007e2000c101912 */
[-C--:B-1----:R-:W-:Y:S01]  /*571f0*/  LEA R2, P3, R12, R217.reuse, 0x2 ;  /* 0x000000d90c027211 */ /* 0x082fe200078610ff */
[C---:B------:R-:W-:Y:S01]  /*57200*/  IMAD R14, R209.reuse, 0x2, R10 ;  /* 0x00000002d10e7824 */ /* 0x040fe200078e020a */
[----:B--2---:R-:W-:Y:S02]  /*57210*/  LEA R4, P6, R0, R217, 0x2 ;  /* 0x000000d900047211 */ /* 0x004fe400078c10ff */
[-C--:B------:R-:W-:Y:S01]  /*57220*/  LEA.HI.X.SX32 R3, R12, R161.reuse, 0x2, P3 ;  /* 0x000000a10c037211 */ /* 0x080fe200018f16ff */
[----:B------:R-:W-:Y:S01]  /*57230*/  IMAD R12, R209, 0x2, R14 ;  /* 0x00000002d10c7824 */ /* 0x000fe200078e020e */
[----:B------:R-:W-:-:S03]  /*57240*/  LEA.HI.X.SX32 R5, R0, R161, 0x2, P6 ;  /* 0x000000a100057211 */ /* 0x000fc600030f16ff */
[----:B------:R1:W-:Y:S01]  /*57250*/  @P2 STG.E desc[UR18][R2.64], R144 ;  /* 0x0000009002002986 */ /* 0x0003e2000c101912 */
[C---:B------:R-:W-:Y:S01]  /*57260*/  IMAD R0, R209.reuse, 0x2, R12 ;  /* 0x00000002d1007824 */ /* 0x040fe200078e020c */
[-C--:B------:R-:W-:Y:S02]  /*57270*/  LEA R6, P6, R10, R217.reuse, 0x2 ;  /* 0x000000d90a067211 */ /* 0x080fe400078c10ff */
[----:B------:R2:W-:Y:S01]  /*57280*/  @P1 STG.E desc[UR18][R4.64], R145 ;  /* 0x0000009104001986 */ /* 0x0005e2000c101912 */
[----:B---3--:R-:W-:Y:S01]  /*57290*/  LEA R8, P1, R14, R217, 0x2 ;  /* 0x000000d90e087211 */ /* 0x008fe200078210ff */
[C---:B------:R-:W-:Y:S01]  /*572a0*/  IMAD R16, R209.reuse, 0x2, R0 ;  /* 0x00000002d1107824 */ /* 0x040fe200078e0200 */
[-C--:B------:R-:W-:Y:S02]  /*572b0*/  LEA.HI.X.SX32 R7, R10, R161.reuse, 0x2, P6 ;  /* 0x000000a10a077211 */ /* 0x080fe400030f16ff */
[----:B------:R-:W-:Y:S01]  /*572c0*/  LEA.HI.X.SX32 R9, R14, R161, 0x2, P1 ;  /* 0x000000a10e097211 */ /* 0x000fe200008f16ff */
[----:B------:R-:W-:Y:S01]  /*572d0*/  IMAD R18, R209, 0x2, R16 ;  /* 0x00000002d1127824 */ /* 0x000fe200078e0210 */
[----:B------:R-:W-:-:S02]  /*572e0*/  LEA R10, P6, R12, R217, 0x2 ;  /* 0x000000d90c0a7211 */ /* 0x000fc400078c10ff */
[----:B-1----:R-:W-:Y:S02]  /*572f0*/  LEA R2, P1, R0, R217, 0x2 ;  /* 0x000000d900027211 */ /* 0x002fe400078210ff */
[-C--:B------:R-:W-:Y:S02]  /*57300*/  LEA.HI.X.SX32 R11, R12, R161.reuse, 0x2, P6 ;  /* 0x000000a10c0b7211 */ /* 0x080fe400030f16ff */
[----:B------:R-:W-:Y:S02]  /*57310*/  LEA.HI.X.SX32 R3, R0, R161, 0x2, P1 ;  /* 0x000000a100037211 */ /* 0x000fe400008f16ff */
[----:B------:R-:W-:-:S04]  /*57320*/  LEA R12, P6, R18, R217, 0x2 ;  /* 0x000000d9120c7211 */ /* 0x000fc800078c10ff */
[----:B------:R-:W-:Y:S02]  /*57330*/  LEA.HI.X.SX32 R13, R18, R161, 0x2, P6 ;  /* 0x000000a1120d7211 */ /* 0x000fe400030f16ff */
[C---:B--2---:R-:W-:Y:S01]  /*57340*/  LEA R4, P6, R16.reuse, R217, 0x2 ;  /* 0x000000d910047211 */ /* 0x044fe200078c10ff */
[----:B------:R1:W-:Y:S03]  /*57350*/  @P5 STG.E desc[UR18][R6.64], R146 ;  /* 0x0000009206005986 */ /* 0x0003e6000c101912 */
[----:B------:R-:W-:Y:S01]  /*57360*/  LEA.HI.X.SX32 R5, R16, R161, 0x2, P6 ;  /* 0x000000a110057211 */ /* 0x000fe200030f16ff */
[----:B------:R1:W-:Y:S01]  /*57370*/  @P4 STG.E desc[UR18][R8.64], R147 ;  /* 0x0000009308004986 */ /* 0x0003e2000c101912 */
[----:B----4-:R-:W-:Y:S01]  /*57380*/  ISETP.LT.AND P3, PT, R159, UR4, !P0 ;  /* 0x000000049f007c0c */ /* 0x010fe2000c761270 */
[----:B------:R-:W-:Y:S02]  /*57390*/  ULDC UR4, c[0x0][0x22c] ;  /* 0x00008b0000047ab9 */ /* 0x000fe40000000800 */
[----:B------:R-:W-:Y:S01]  /*573a0*/  ISETP.LT.AND P2, PT, R155, UR4, !P0 ;  /* 0x000000049b007c0c */ /* 0x000fe2000c741270 */
[----:B------:R-:W-:-:S02]  /*573b0*/  ULDC UR4, c[0x0][0x22c] ;  /* 0x00008b0000047ab9 */ /* 0x000fc40000000800 */
[----:B------:R-:W-:Y:S01]  /*573c0*/  ISETP.LT.AND P1, PT, R197, UR4, !P0 ;  /* 0x00000004c5007c0c */ /* 0x000fe2000c721270 */
[----:B------:R-:W-:Y:S02]  /*573d0*/  ULDC UR4, c[0x0][0x22c] ;  /* 0x00008b0000047ab9 */ /* 0x000fe40000000800 */
[----:B------:R-:W-:-:S04]  /*573e0*/  ISETP.LT.AND P0, PT, R249, UR4, !P0 ;  /* 0x00000004f9007c0c */ /* 0x000fc8000c701270 */
[----:B------:R1:W-:Y:S04]  /*573f0*/  @P3 STG.E desc[UR18][R10.64], R20 ;  /* 0x000000140a003986 */ /* 0x0003e8000c101912 */
[----:B------:R1:W-:Y:S04]  /*57400*/  @P2 STG.E desc[UR18][R2.64], R21 ;  /* 0x0000001502002986 */ /* 0x0003e8000c101912 */
[----:B------:R1:W-:Y:S01]  /*57410*/  @P1 STG.E desc[UR18][R4.64], R22 ;  /* 0x0000001604001986 */ /* 0x0003e2000c101912 */
[----:B------:R-:W-:Y:S05]  /*57420*/  @!P0 EXIT ;  /* 0x000000000000894d */ /* 0x000fea0003800000 */
[----:B------:R-:W-:Y:S01]  /*57430*/  STG.E desc[UR18][R12.64], R23 ;  /* 0x000000170c007986 */ /* 0x000fe2000c101912 */
[----:B------:R-:W-:Y:S05]  /*57440*/  EXIT ;  /* 0x000000000000794d */ /* 0x000fea0003800000 */
.L_x_2:
[----:B------:R-:W-:-:S00]  /*57450*/  BRA `(.L_x_2) ;  /* 0xfffffffc00fc7947 */ /* 0x000fc0000383ffff */
[----:B------:R-:W-:-:S00]  /*57460*/  NOP ;  /* 0x0000000000007918 */ /* 0x000fc00000000000 */
        /* <DEDUP_REMOVED lines=9> */
.L_x_3:


//--------------------- .nv.shared.matmul_kernel  --------------------------
	.section	.nv.shared.matmul_kernel,"aw",@nobits
	.sectionflags	@""
	.align	16
	.zero		1024


//--------------------- .nv.shared.reserved.0     --------------------------
	.section	.nv.shared.reserved.0,"aw",@nobits
	.weak		__nv_reservedSMEM_offset_0_alias
	.size		__nv_reservedSMEM_offset_0_alias, 0, 0
	.other		__nv_reservedSMEM_offset_0_alias,@"STO_CUDA_RESERVED_SHARED STV_DEFAULT"
__nv_reservedSMEM_offset_0_alias:
	.zero		0


//--------------------- .nv.constant0.matmul_kernel --------------------------
	.section	.nv.constant0.matmul_kernel,"a",@progbits
	.sectionflags	@""
	.align	4
.nv.constant0.matmul_kernel:
	.zero		608


//--------------------- SYMBOLS --------------------------

	.type		.nv.reservedSmem.offset0,@object
	.size		.nv.reservedSmem.offset0,0x4
